//
// Generated by NVIDIA NVVM Compiler
//
// Compiler Build ID: CL-36424714
// Cuda compilation tools, release 13.0, V13.0.88
// Based on NVVM 20.0.0
//

.version 9.0
.target sm_100
.address_size 64

	// .globl	fused_nn_conv2d_add_nn_relu_12_kernel0
// _ZZ38fused_nn_conv2d_add_nn_relu_12_kernel0E15pad_temp_shared has been demoted
// _ZZ38fused_nn_conv2d_add_nn_relu_12_kernel0E18placeholder_shared has been demoted
// _ZZ37fused_nn_conv2d_add_nn_relu_8_kernel0E15pad_temp_shared has been demoted
// _ZZ37fused_nn_conv2d_add_nn_relu_8_kernel0E18placeholder_shared has been demoted
// _ZZ37fused_nn_conv2d_add_nn_relu_4_kernel0E15pad_temp_shared has been demoted
// _ZZ37fused_nn_conv2d_add_nn_relu_4_kernel0E18placeholder_shared has been demoted
// _ZZ37fused_nn_conv2d_add_nn_relu_2_kernel0E15pad_temp_shared has been demoted
// _ZZ37fused_nn_conv2d_add_nn_relu_2_kernel0E18placeholder_shared has been demoted
// _ZZ35fused_nn_conv2d_add_nn_relu_kernel0E15pad_temp_shared has been demoted
// _ZZ35fused_nn_conv2d_add_nn_relu_kernel0E18placeholder_shared has been demoted
// _ZZ38fused_nn_conv2d_add_nn_relu_11_kernel0E15pad_temp_shared has been demoted
// _ZZ38fused_nn_conv2d_add_nn_relu_11_kernel0E18placeholder_shared has been demoted
// _ZZ38fused_nn_conv2d_add_nn_relu_10_kernel0E15pad_temp_shared has been demoted
// _ZZ38fused_nn_conv2d_add_nn_relu_10_kernel0E18placeholder_shared has been demoted
// _ZZ23fused_nn_conv2d_kernel0E15pad_temp_shared has been demoted
// _ZZ23fused_nn_conv2d_kernel0E18placeholder_shared has been demoted
// _ZZ37fused_nn_conv2d_add_nn_relu_6_kernel0E15pad_temp_shared has been demoted
// _ZZ37fused_nn_conv2d_add_nn_relu_6_kernel0E18placeholder_shared has been demoted
// _ZZ25fused_nn_conv2d_2_kernel0E15pad_temp_shared has been demoted
// _ZZ25fused_nn_conv2d_2_kernel0E18placeholder_shared has been demoted
// _ZZ26fused_nn_dense_add_kernel0E8red_buf0 has been demoted
// _ZZ26fused_nn_dense_add_kernel0E7T_dense_$_0 has been demoted
// _ZZ37fused_nn_conv2d_add_nn_relu_5_kernel0E15pad_temp_shared has been demoted
// _ZZ37fused_nn_conv2d_add_nn_relu_5_kernel0E18placeholder_shared has been demoted
// _ZZ37fused_nn_conv2d_add_nn_relu_9_kernel0E15pad_temp_shared has been demoted
// _ZZ37fused_nn_conv2d_add_nn_relu_9_kernel0E18placeholder_shared has been demoted
// _ZZ25fused_nn_conv2d_1_kernel0E15pad_temp_shared has been demoted
// _ZZ25fused_nn_conv2d_1_kernel0E18placeholder_shared has been demoted
// _ZZ37fused_nn_conv2d_add_nn_relu_1_kernel0E15pad_temp_shared has been demoted
// _ZZ37fused_nn_conv2d_add_nn_relu_1_kernel0E18placeholder_shared has been demoted
// _ZZ37fused_nn_conv2d_add_nn_relu_7_kernel0E15pad_temp_shared has been demoted
// _ZZ37fused_nn_conv2d_add_nn_relu_7_kernel0E18placeholder_shared has been demoted
// _ZZ37fused_nn_conv2d_add_nn_relu_3_kernel0E15pad_temp_shared has been demoted
// _ZZ37fused_nn_conv2d_add_nn_relu_3_kernel0E18placeholder_shared has been demoted

.visible .entry fused_nn_conv2d_add_nn_relu_12_kernel0(
	.param .u64 .ptr .align 1 fused_nn_conv2d_add_nn_relu_12_kernel0_param_0,
	.param .u64 .ptr .align 1 fused_nn_conv2d_add_nn_relu_12_kernel0_param_1,
	.param .u64 .ptr .align 1 fused_nn_conv2d_add_nn_relu_12_kernel0_param_2,
	.param .u64 .ptr .align 1 fused_nn_conv2d_add_nn_relu_12_kernel0_param_3
)
{
	.reg .pred 	%p<2986>;
	.reg .b16 	%rs<4870>;
	.reg .b32 	%r<5359>;
	.reg .b32 	%f<2994>;
	.reg .b64 	%rd<3387>;
	// demoted variable
	.shared .align 4 .b8 _ZZ38fused_nn_conv2d_add_nn_relu_12_kernel0E15pad_temp_shared[1860];
	// demoted variable
	.shared .align 4 .b8 _ZZ38fused_nn_conv2d_add_nn_relu_12_kernel0E18placeholder_shared[12];
	ld.param.u64 	%rd5, [fused_nn_conv2d_add_nn_relu_12_kernel0_param_0];
	ld.param.u64 	%rd6, [fused_nn_conv2d_add_nn_relu_12_kernel0_param_1];
	cvta.to.global.u64 	%rd1, %rd6;
	cvta.to.global.u64 	%rd2, %rd5;
	mov.u32 	%r1, %tid.z;
	mul.lo.s32 	%r2, %r1, 5;
	mov.u32 	%r3, %tid.y;
	mov.u32 	%r4, %tid.x;
	mul.lo.s32 	%r662, %r4, 3;
	mad.lo.s32 	%r5, %r3, 20, %r662;
	cvt.u16.u32 	%rs262, %r5;
	mul.hi.u16 	%rs263, %rs262, 2115;
	sub.s16 	%rs264, %rs262, %rs263;
	shr.u16 	%rs265, %rs264, 1;
	add.s16 	%rs266, %rs265, %rs263;
	shr.u16 	%rs267, %rs266, 4;
	cvt.u32.u16 	%r6, %rs267;
	add.s32 	%r7, %r2, %r6;
	setp.gt.u32 	%p2, %r7, 14;
	mad.lo.s32 	%r8, %r1, 155, %r5;
	shl.b32 	%r663, %r8, 2;
	mov.u32 	%r664, _ZZ38fused_nn_conv2d_add_nn_relu_12_kernel0E15pad_temp_shared;
	add.s32 	%r9, %r664, %r663;
	@%p2 bra 	$L__BB0_7;
	setp.gt.u32 	%p3, %r8, 464;
	@%p3 bra 	$L__BB0_7;
	setp.gt.u32 	%p4, %r5, 154;
	setp.gt.u32 	%p5, %r4, 6;
	or.pred  	%p6, %p5, %p4;
	mov.f32 	%f2589, 0f00000000;
	@%p6 bra 	$L__BB0_7;
	mov.u32 	%r10, %ctaid.y;
	shl.b32 	%r665, %r10, 4;
	add.s32 	%r666, %r7, %r665;
	setp.lt.u32 	%p7, %r666, 3;
	@%p7 bra 	$L__BB0_6;
	mov.u32 	%r667, %ctaid.x;
	shl.b32 	%r668, %r667, 5;
	mul.lo.s16 	%rs269, %rs262, 9;
	shr.u16 	%rs270, %rs269, 8;
	sub.s16 	%rs271, %rs262, %rs270;
	and.b16  	%rs272, %rs271, 254;
	shr.u16 	%rs273, %rs272, 1;
	add.s16 	%rs274, %rs273, %rs270;
	and.b16  	%rs275, %rs274, 240;
	shr.u16 	%rs276, %rs275, 4;
	mul.lo.s16 	%rs277, %rs276, 31;
	sub.s16 	%rs278, %rs262, %rs277;
	cvt.u32.u16 	%r669, %rs278;
	and.b32  	%r670, %r669, 255;
	or.b32  	%r11, %r668, %r670;
	setp.lt.u32 	%p8, %r11, 3;
	@%p8 bra 	$L__BB0_6;
	mul.lo.s32 	%r671, %r10, 3584;
	mad.lo.s32 	%r672, %r1, 1120, %r671;
	add.s32 	%r673, %r672, %r11;
	mad.lo.s32 	%r674, %r6, 224, %r673;
	add.s32 	%r675, %r674, -675;
	mul.wide.s32 	%rd7, %r675, 4;
	add.s64 	%rd8, %rd2, %rd7;
	ld.global.nc.f32 	%f2589, [%rd8];
$L__BB0_6:
	st.shared.f32 	[%r9], %f2589;
$L__BB0_7:
	add.s32 	%r12, %r5, 1;
	cvt.u16.u32 	%rs279, %r12;
	mul.hi.u16 	%rs280, %rs279, 2115;
	sub.s16 	%rs281, %rs279, %rs280;
	shr.u16 	%rs282, %rs281, 1;
	add.s16 	%rs283, %rs282, %rs280;
	shr.u16 	%rs284, %rs283, 4;
	cvt.u32.u16 	%r13, %rs284;
	add.s32 	%r14, %r2, %r13;
	setp.gt.u32 	%p9, %r14, 14;
	@%p9 bra 	$L__BB0_14;
	setp.gt.u32 	%p10, %r8, 463;
	@%p10 bra 	$L__BB0_14;
	setp.gt.u32 	%p11, %r5, 153;
	setp.gt.u32 	%p12, %r4, 6;
	or.pred  	%p13, %p12, %p11;
	mov.f32 	%f2590, 0f00000000;
	@%p13 bra 	$L__BB0_14;
	mov.u32 	%r15, %ctaid.y;
	shl.b32 	%r676, %r15, 4;
	add.s32 	%r677, %r14, %r676;
	setp.lt.u32 	%p14, %r677, 3;
	@%p14 bra 	$L__BB0_13;
	mov.u32 	%r678, %ctaid.x;
	shl.b32 	%r679, %r678, 5;
	mul.lo.s16 	%rs286, %rs279, 9;
	shr.u16 	%rs287, %rs286, 8;
	sub.s16 	%rs288, %rs279, %rs287;
	and.b16  	%rs289, %rs288, 254;
	shr.u16 	%rs290, %rs289, 1;
	add.s16 	%rs291, %rs290, %rs287;
	and.b16  	%rs292, %rs291, 240;
	shr.u16 	%rs293, %rs292, 4;
	mul.lo.s16 	%rs294, %rs293, 31;
	sub.s16 	%rs295, %rs279, %rs294;
	cvt.u32.u16 	%r680, %rs295;
	and.b32  	%r681, %r680, 255;
	or.b32  	%r16, %r679, %r681;
	setp.lt.u32 	%p15, %r16, 3;
	@%p15 bra 	$L__BB0_13;
	mul.lo.s32 	%r682, %r15, 3584;
	mad.lo.s32 	%r683, %r1, 1120, %r682;
	add.s32 	%r684, %r683, %r16;
	mad.lo.s32 	%r685, %r13, 224, %r684;
	add.s32 	%r686, %r685, -675;
	mul.wide.s32 	%rd9, %r686, 4;
	add.s64 	%rd10, %rd2, %rd9;
	ld.global.nc.f32 	%f2590, [%rd10];
$L__BB0_13:
	st.shared.f32 	[%r9+4], %f2590;
$L__BB0_14:
	add.s32 	%r17, %r5, 2;
	cvt.u16.u32 	%rs296, %r17;
	mul.hi.u16 	%rs297, %rs296, 2115;
	sub.s16 	%rs298, %rs296, %rs297;
	shr.u16 	%rs299, %rs298, 1;
	add.s16 	%rs300, %rs299, %rs297;
	shr.u16 	%rs301, %rs300, 4;
	cvt.u32.u16 	%r18, %rs301;
	add.s32 	%r19, %r2, %r18;
	setp.gt.u32 	%p16, %r19, 14;
	@%p16 bra 	$L__BB0_21;
	setp.gt.u32 	%p17, %r8, 462;
	@%p17 bra 	$L__BB0_21;
	setp.gt.u32 	%p18, %r5, 152;
	setp.gt.u32 	%p19, %r4, 5;
	or.pred  	%p20, %p19, %p18;
	mov.f32 	%f2591, 0f00000000;
	@%p20 bra 	$L__BB0_21;
	mov.u32 	%r20, %ctaid.y;
	shl.b32 	%r687, %r20, 4;
	add.s32 	%r688, %r19, %r687;
	setp.lt.u32 	%p21, %r688, 3;
	@%p21 bra 	$L__BB0_20;
	mov.u32 	%r689, %ctaid.x;
	shl.b32 	%r690, %r689, 5;
	mul.lo.s16 	%rs303, %rs296, 9;
	shr.u16 	%rs304, %rs303, 8;
	sub.s16 	%rs305, %rs296, %rs304;
	and.b16  	%rs306, %rs305, 254;
	shr.u16 	%rs307, %rs306, 1;
	add.s16 	%rs308, %rs307, %rs304;
	and.b16  	%rs309, %rs308, 240;
	shr.u16 	%rs310, %rs309, 4;
	mul.lo.s16 	%rs311, %rs310, 31;
	sub.s16 	%rs312, %rs296, %rs311;
	cvt.u32.u16 	%r691, %rs312;
	and.b32  	%r692, %r691, 255;
	or.b32  	%r21, %r690, %r692;
	setp.lt.u32 	%p22, %r21, 3;
	@%p22 bra 	$L__BB0_20;
	mul.lo.s32 	%r693, %r20, 3584;
	mad.lo.s32 	%r694, %r1, 1120, %r693;
	add.s32 	%r695, %r694, %r21;
	mad.lo.s32 	%r696, %r18, 224, %r695;
	add.s32 	%r697, %r696, -675;
	mul.wide.s32 	%rd11, %r697, 4;
	add.s64 	%rd12, %rd2, %rd11;
	ld.global.nc.f32 	%f2591, [%rd12];
$L__BB0_20:
	st.shared.f32 	[%r9+8], %f2591;
$L__BB0_21:
	add.s32 	%r698, %r4, %r3;
	add.s32 	%r22, %r698, %r1;
	setp.lt.u32 	%p23, %r22, 3;
	or.b32  	%r699, %r4, %r3;
	setp.eq.s32 	%p24, %r699, 0;
	and.pred  	%p1, %p24, %p23;
	shl.b32 	%r700, %r22, 2;
	mov.u32 	%r701, _ZZ38fused_nn_conv2d_add_nn_relu_12_kernel0E18placeholder_shared;
	add.s32 	%r23, %r701, %r700;
	not.pred 	%p25, %p1;
	@%p25 bra 	$L__BB0_23;
	mov.u32 	%r702, %ctaid.z;
	mul.lo.s32 	%r703, %r702, 441;
	mad.lo.s32 	%r704, %r22, 147, %r703;
	mul.wide.u32 	%rd13, %r704, 4;
	add.s64 	%rd14, %rd1, %rd13;
	ld.global.nc.f32 	%f1109, [%rd14];
	st.shared.f32 	[%r23], %f1109;
$L__BB0_23:
	setp.gt.u32 	%p26, %r7, 14;
	bar.sync 	0;
	shl.b32 	%r705, %r4, 2;
	mad.lo.s32 	%r706, %r3, 62, %r705;
	shl.b32 	%r707, %r706, 2;
	add.s32 	%r24, %r664, %r707;
	ld.shared.f32 	%f1110, [%r24];
	shl.b32 	%r709, %r1, 2;
	add.s32 	%r25, %r701, %r709;
	ld.shared.f32 	%f1111, [%r25];
	fma.rn.f32 	%f7, %f1110, %f1111, 0f00000000;
	ld.shared.f32 	%f1112, [%r24+8];
	fma.rn.f32 	%f8, %f1111, %f1112, 0f00000000;
	bar.sync 	0;
	@%p26 bra 	$L__BB0_30;
	setp.gt.u32 	%p27, %r8, 464;
	@%p27 bra 	$L__BB0_30;
	setp.gt.u32 	%p28, %r5, 154;
	setp.gt.u32 	%p29, %r4, 6;
	or.pred  	%p30, %p29, %p28;
	mov.f32 	%f2592, 0f00000000;
	@%p30 bra 	$L__BB0_30;
	mov.u32 	%r26, %ctaid.y;
	shl.b32 	%r711, %r26, 4;
	add.s32 	%r712, %r7, %r711;
	setp.lt.u32 	%p31, %r712, 3;
	@%p31 bra 	$L__BB0_29;
	mov.u32 	%r713, %ctaid.x;
	shl.b32 	%r714, %r713, 5;
	mul.lo.s16 	%rs314, %rs262, 9;
	shr.u16 	%rs315, %rs314, 8;
	sub.s16 	%rs316, %rs262, %rs315;
	and.b16  	%rs317, %rs316, 254;
	shr.u16 	%rs318, %rs317, 1;
	add.s16 	%rs319, %rs318, %rs315;
	and.b16  	%rs320, %rs319, 240;
	shr.u16 	%rs321, %rs320, 4;
	mul.lo.s16 	%rs322, %rs321, 31;
	sub.s16 	%rs323, %rs262, %rs322;
	cvt.u32.u16 	%r715, %rs323;
	and.b32  	%r716, %r715, 255;
	or.b32  	%r27, %r714, %r716;
	setp.lt.u32 	%p32, %r27, 2;
	@%p32 bra 	$L__BB0_29;
	mul.lo.s32 	%r717, %r26, 3584;
	mad.lo.s32 	%r718, %r1, 1120, %r717;
	add.s32 	%r719, %r718, %r27;
	mad.lo.s32 	%r720, %r6, 224, %r719;
	add.s32 	%r721, %r720, -674;
	mul.wide.s32 	%rd15, %r721, 4;
	add.s64 	%rd16, %rd2, %rd15;
	ld.global.nc.f32 	%f2592, [%rd16];
$L__BB0_29:
	st.shared.f32 	[%r9], %f2592;
$L__BB0_30:
	setp.gt.u32 	%p33, %r14, 14;
	@%p33 bra 	$L__BB0_37;
	setp.gt.u32 	%p34, %r8, 463;
	@%p34 bra 	$L__BB0_37;
	setp.gt.u32 	%p35, %r5, 153;
	setp.gt.u32 	%p36, %r4, 6;
	or.pred  	%p37, %p36, %p35;
	mov.f32 	%f2593, 0f00000000;
	@%p37 bra 	$L__BB0_37;
	mov.u32 	%r28, %ctaid.y;
	shl.b32 	%r722, %r28, 4;
	add.s32 	%r723, %r14, %r722;
	setp.lt.u32 	%p38, %r723, 3;
	@%p38 bra 	$L__BB0_36;
	mov.u32 	%r724, %ctaid.x;
	shl.b32 	%r725, %r724, 5;
	mul.lo.s16 	%rs325, %rs279, 9;
	shr.u16 	%rs326, %rs325, 8;
	sub.s16 	%rs327, %rs279, %rs326;
	and.b16  	%rs328, %rs327, 254;
	shr.u16 	%rs329, %rs328, 1;
	add.s16 	%rs330, %rs329, %rs326;
	and.b16  	%rs331, %rs330, 240;
	shr.u16 	%rs332, %rs331, 4;
	mul.lo.s16 	%rs333, %rs332, 31;
	sub.s16 	%rs334, %rs279, %rs333;
	cvt.u32.u16 	%r726, %rs334;
	and.b32  	%r727, %r726, 255;
	or.b32  	%r29, %r725, %r727;
	setp.lt.u32 	%p39, %r29, 2;
	@%p39 bra 	$L__BB0_36;
	mul.lo.s32 	%r728, %r28, 3584;
	mad.lo.s32 	%r729, %r1, 1120, %r728;
	add.s32 	%r730, %r729, %r29;
	mad.lo.s32 	%r731, %r13, 224, %r730;
	add.s32 	%r732, %r731, -674;
	mul.wide.s32 	%rd17, %r732, 4;
	add.s64 	%rd18, %rd2, %rd17;
	ld.global.nc.f32 	%f2593, [%rd18];
$L__BB0_36:
	st.shared.f32 	[%r9+4], %f2593;
$L__BB0_37:
	setp.gt.u32 	%p40, %r19, 14;
	@%p40 bra 	$L__BB0_44;
	setp.gt.u32 	%p41, %r8, 462;
	@%p41 bra 	$L__BB0_44;
	setp.gt.u32 	%p42, %r5, 152;
	setp.gt.u32 	%p43, %r4, 5;
	or.pred  	%p44, %p43, %p42;
	mov.f32 	%f2594, 0f00000000;
	@%p44 bra 	$L__BB0_44;
	mov.u32 	%r30, %ctaid.y;
	shl.b32 	%r733, %r30, 4;
	add.s32 	%r734, %r19, %r733;
	setp.lt.u32 	%p45, %r734, 3;
	@%p45 bra 	$L__BB0_43;
	mov.u32 	%r735, %ctaid.x;
	shl.b32 	%r736, %r735, 5;
	mul.lo.s16 	%rs336, %rs296, 9;
	shr.u16 	%rs337, %rs336, 8;
	sub.s16 	%rs338, %rs296, %rs337;
	and.b16  	%rs339, %rs338, 254;
	shr.u16 	%rs340, %rs339, 1;
	add.s16 	%rs341, %rs340, %rs337;
	and.b16  	%rs342, %rs341, 240;
	shr.u16 	%rs343, %rs342, 4;
	mul.lo.s16 	%rs344, %rs343, 31;
	sub.s16 	%rs345, %rs296, %rs344;
	cvt.u32.u16 	%r737, %rs345;
	and.b32  	%r738, %r737, 255;
	or.b32  	%r31, %r736, %r738;
	setp.lt.u32 	%p46, %r31, 2;
	@%p46 bra 	$L__BB0_43;
	mul.lo.s32 	%r739, %r30, 3584;
	mad.lo.s32 	%r740, %r1, 1120, %r739;
	add.s32 	%r741, %r740, %r31;
	mad.lo.s32 	%r742, %r18, 224, %r741;
	add.s32 	%r743, %r742, -674;
	mul.wide.s32 	%rd19, %r743, 4;
	add.s64 	%rd20, %rd2, %rd19;
	ld.global.nc.f32 	%f2594, [%rd20];
$L__BB0_43:
	st.shared.f32 	[%r9+8], %f2594;
$L__BB0_44:
	@%p25 bra 	$L__BB0_46;
	mov.u32 	%r744, %ctaid.z;
	mul.lo.s32 	%r745, %r22, 147;
	mad.lo.s32 	%r746, %r744, 441, %r745;
	mul.wide.u32 	%rd21, %r746, 4;
	add.s64 	%rd22, %rd1, %rd21;
	ld.global.nc.f32 	%f1119, [%rd22+4];
	st.shared.f32 	[%r23], %f1119;
$L__BB0_46:
	setp.gt.u32 	%p48, %r7, 14;
	bar.sync 	0;
	ld.shared.f32 	%f1120, [%r24];
	ld.shared.f32 	%f1121, [%r25];
	fma.rn.f32 	%f15, %f1120, %f1121, %f7;
	ld.shared.f32 	%f1122, [%r24+8];
	fma.rn.f32 	%f16, %f1121, %f1122, %f8;
	bar.sync 	0;
	@%p48 bra 	$L__BB0_53;
	setp.gt.u32 	%p49, %r8, 464;
	@%p49 bra 	$L__BB0_53;
	setp.gt.u32 	%p50, %r5, 154;
	setp.gt.u32 	%p51, %r4, 6;
	or.pred  	%p52, %p51, %p50;
	mov.f32 	%f2595, 0f00000000;
	@%p52 bra 	$L__BB0_53;
	mov.u32 	%r32, %ctaid.y;
	shl.b32 	%r747, %r32, 4;
	add.s32 	%r748, %r7, %r747;
	setp.lt.u32 	%p53, %r748, 3;
	@%p53 bra 	$L__BB0_52;
	mov.u32 	%r749, %ctaid.x;
	shl.b32 	%r33, %r749, 5;
	cvt.u16.u32 	%rs346, %r5;
	mul.lo.s16 	%rs347, %rs346, 9;
	shr.u16 	%rs348, %rs347, 8;
	sub.s16 	%rs349, %rs346, %rs348;
	and.b16  	%rs350, %rs349, 254;
	shr.u16 	%rs351, %rs350, 1;
	add.s16 	%rs352, %rs351, %rs348;
	and.b16  	%rs353, %rs352, 240;
	shr.u16 	%rs354, %rs353, 4;
	mul.lo.s16 	%rs355, %rs354, 31;
	sub.s16 	%rs356, %rs346, %rs355;
	cvt.u32.u16 	%r750, %rs356;
	and.b32  	%r34, %r750, 255;
	or.b32  	%r751, %r33, %r34;
	setp.eq.s32 	%p54, %r751, 0;
	@%p54 bra 	$L__BB0_52;
	mul.lo.s32 	%r752, %r32, 3584;
	mad.lo.s32 	%r753, %r1, 1120, %r752;
	add.s32 	%r754, %r753, %r33;
	add.s32 	%r755, %r754, %r34;
	mad.lo.s32 	%r756, %r6, 224, %r755;
	add.s32 	%r757, %r756, -673;
	mul.wide.s32 	%rd23, %r757, 4;
	add.s64 	%rd24, %rd2, %rd23;
	ld.global.nc.f32 	%f2595, [%rd24];
$L__BB0_52:
	st.shared.f32 	[%r9], %f2595;
$L__BB0_53:
	setp.gt.u32 	%p55, %r14, 14;
	@%p55 bra 	$L__BB0_60;
	setp.gt.u32 	%p56, %r8, 463;
	@%p56 bra 	$L__BB0_60;
	setp.gt.u32 	%p57, %r5, 153;
	setp.gt.u32 	%p58, %r4, 6;
	or.pred  	%p59, %p58, %p57;
	mov.f32 	%f2596, 0f00000000;
	@%p59 bra 	$L__BB0_60;
	mov.u32 	%r35, %ctaid.y;
	shl.b32 	%r758, %r35, 4;
	add.s32 	%r759, %r14, %r758;
	setp.lt.u32 	%p60, %r759, 3;
	@%p60 bra 	$L__BB0_59;
	mov.u32 	%r760, %ctaid.x;
	shl.b32 	%r36, %r760, 5;
	mul.lo.s16 	%rs358, %rs279, 9;
	shr.u16 	%rs359, %rs358, 8;
	sub.s16 	%rs360, %rs279, %rs359;
	and.b16  	%rs361, %rs360, 254;
	shr.u16 	%rs362, %rs361, 1;
	add.s16 	%rs363, %rs362, %rs359;
	and.b16  	%rs364, %rs363, 240;
	shr.u16 	%rs365, %rs364, 4;
	mul.lo.s16 	%rs366, %rs365, 31;
	sub.s16 	%rs367, %rs279, %rs366;
	cvt.u32.u16 	%r761, %rs367;
	and.b32  	%r37, %r761, 255;
	or.b32  	%r762, %r36, %r37;
	setp.eq.s32 	%p61, %r762, 0;
	@%p61 bra 	$L__BB0_59;
	mul.lo.s32 	%r763, %r35, 3584;
	mad.lo.s32 	%r764, %r1, 1120, %r763;
	add.s32 	%r765, %r764, %r36;
	add.s32 	%r766, %r765, %r37;
	mad.lo.s32 	%r767, %r13, 224, %r766;
	add.s32 	%r768, %r767, -673;
	mul.wide.s32 	%rd25, %r768, 4;
	add.s64 	%rd26, %rd2, %rd25;
	ld.global.nc.f32 	%f2596, [%rd26];
$L__BB0_59:
	st.shared.f32 	[%r9+4], %f2596;
$L__BB0_60:
	setp.gt.u32 	%p62, %r19, 14;
	@%p62 bra 	$L__BB0_67;
	setp.gt.u32 	%p63, %r8, 462;
	@%p63 bra 	$L__BB0_67;
	setp.gt.u32 	%p64, %r5, 152;
	setp.gt.u32 	%p65, %r4, 5;
	or.pred  	%p66, %p65, %p64;
	mov.f32 	%f2597, 0f00000000;
	@%p66 bra 	$L__BB0_67;
	mov.u32 	%r38, %ctaid.y;
	shl.b32 	%r769, %r38, 4;
	add.s32 	%r770, %r19, %r769;
	setp.lt.u32 	%p67, %r770, 3;
	@%p67 bra 	$L__BB0_66;
	mov.u32 	%r771, %ctaid.x;
	shl.b32 	%r39, %r771, 5;
	mul.lo.s16 	%rs369, %rs296, 9;
	shr.u16 	%rs370, %rs369, 8;
	sub.s16 	%rs371, %rs296, %rs370;
	and.b16  	%rs372, %rs371, 254;
	shr.u16 	%rs373, %rs372, 1;
	add.s16 	%rs374, %rs373, %rs370;
	and.b16  	%rs375, %rs374, 240;
	shr.u16 	%rs376, %rs375, 4;
	mul.lo.s16 	%rs377, %rs376, 31;
	sub.s16 	%rs378, %rs296, %rs377;
	cvt.u32.u16 	%r772, %rs378;
	and.b32  	%r40, %r772, 255;
	or.b32  	%r773, %r39, %r40;
	setp.eq.s32 	%p68, %r773, 0;
	@%p68 bra 	$L__BB0_66;
	mul.lo.s32 	%r774, %r38, 3584;
	mad.lo.s32 	%r775, %r1, 1120, %r774;
	add.s32 	%r776, %r775, %r39;
	add.s32 	%r777, %r776, %r40;
	mad.lo.s32 	%r778, %r18, 224, %r777;
	add.s32 	%r779, %r778, -673;
	mul.wide.s32 	%rd27, %r779, 4;
	add.s64 	%rd28, %rd2, %rd27;
	ld.global.nc.f32 	%f2597, [%rd28];
$L__BB0_66:
	st.shared.f32 	[%r9+8], %f2597;
$L__BB0_67:
	@%p25 bra 	$L__BB0_69;
	mov.u32 	%r780, %ctaid.z;
	mul.lo.s32 	%r781, %r22, 147;
	mad.lo.s32 	%r782, %r780, 441, %r781;
	mul.wide.u32 	%rd29, %r782, 4;
	add.s64 	%rd30, %rd1, %rd29;
	ld.global.nc.f32 	%f1129, [%rd30+8];
	st.shared.f32 	[%r23], %f1129;
$L__BB0_69:
	setp.gt.u32 	%p70, %r7, 14;
	bar.sync 	0;
	ld.shared.f32 	%f1130, [%r24];
	ld.shared.f32 	%f1131, [%r25];
	fma.rn.f32 	%f23, %f1130, %f1131, %f15;
	ld.shared.f32 	%f1132, [%r24+8];
	fma.rn.f32 	%f24, %f1131, %f1132, %f16;
	bar.sync 	0;
	@%p70 bra 	$L__BB0_75;
	setp.gt.u32 	%p71, %r8, 464;
	@%p71 bra 	$L__BB0_75;
	setp.gt.u32 	%p72, %r5, 154;
	setp.gt.u32 	%p73, %r4, 6;
	or.pred  	%p74, %p73, %p72;
	@%p74 bra 	$L__BB0_75;
	mov.u32 	%r41, %ctaid.y;
	shl.b32 	%r783, %r41, 4;
	add.s32 	%r784, %r7, %r783;
	setp.lt.u32 	%p75, %r784, 3;
	mov.f32 	%f2598, 0f00000000;
	@%p75 bra 	$L__BB0_74;
	mul.lo.s32 	%r785, %r41, 3584;
	mov.u32 	%r786, %ctaid.x;
	shl.b32 	%r787, %r786, 5;
	cvt.u16.u32 	%rs379, %r5;
	mul.lo.s16 	%rs380, %rs379, 9;
	shr.u16 	%rs381, %rs380, 8;
	sub.s16 	%rs382, %rs379, %rs381;
	and.b16  	%rs383, %rs382, 254;
	shr.u16 	%rs384, %rs383, 1;
	add.s16 	%rs385, %rs384, %rs381;
	and.b16  	%rs386, %rs385, 240;
	shr.u16 	%rs387, %rs386, 4;
	mul.lo.s16 	%rs388, %rs387, 31;
	sub.s16 	%rs389, %rs379, %rs388;
	cvt.u32.u16 	%r788, %rs389;
	and.b32  	%r789, %r788, 255;
	mad.lo.s32 	%r790, %r1, 1120, %r785;
	add.s32 	%r791, %r790, %r787;
	or.b32  	%r792, %r791, %r789;
	mad.lo.s32 	%r793, %r6, 224, %r792;
	add.s32 	%r794, %r793, -672;
	mul.wide.s32 	%rd31, %r794, 4;
	add.s64 	%rd32, %rd2, %rd31;
	ld.global.nc.f32 	%f2598, [%rd32];
$L__BB0_74:
	st.shared.f32 	[%r9], %f2598;
$L__BB0_75:
	setp.gt.u32 	%p76, %r14, 14;
	@%p76 bra 	$L__BB0_81;
	setp.gt.u32 	%p77, %r8, 463;
	@%p77 bra 	$L__BB0_81;
	setp.gt.u32 	%p78, %r5, 153;
	setp.gt.u32 	%p79, %r4, 6;
	or.pred  	%p80, %p79, %p78;
	@%p80 bra 	$L__BB0_81;
	mov.u32 	%r42, %ctaid.y;
	shl.b32 	%r795, %r42, 4;
	add.s32 	%r796, %r14, %r795;
	setp.lt.u32 	%p81, %r796, 3;
	mov.f32 	%f2599, 0f00000000;
	@%p81 bra 	$L__BB0_80;
	mul.lo.s32 	%r797, %r42, 3584;
	mov.u32 	%r798, %ctaid.x;
	shl.b32 	%r799, %r798, 5;
	mul.lo.s16 	%rs391, %rs279, 9;
	shr.u16 	%rs392, %rs391, 8;
	sub.s16 	%rs393, %rs279, %rs392;
	and.b16  	%rs394, %rs393, 254;
	shr.u16 	%rs395, %rs394, 1;
	add.s16 	%rs396, %rs395, %rs392;
	and.b16  	%rs397, %rs396, 240;
	shr.u16 	%rs398, %rs397, 4;
	mul.lo.s16 	%rs399, %rs398, 31;
	sub.s16 	%rs400, %rs279, %rs399;
	cvt.u32.u16 	%r800, %rs400;
	and.b32  	%r801, %r800, 255;
	mad.lo.s32 	%r802, %r1, 1120, %r797;
	add.s32 	%r803, %r802, %r799;
	or.b32  	%r804, %r803, %r801;
	mad.lo.s32 	%r805, %r13, 224, %r804;
	add.s32 	%r806, %r805, -672;
	mul.wide.s32 	%rd33, %r806, 4;
	add.s64 	%rd34, %rd2, %rd33;
	ld.global.nc.f32 	%f2599, [%rd34];
$L__BB0_80:
	st.shared.f32 	[%r9+4], %f2599;
$L__BB0_81:
	setp.gt.u32 	%p82, %r19, 14;
	@%p82 bra 	$L__BB0_87;
	setp.gt.u32 	%p83, %r8, 462;
	@%p83 bra 	$L__BB0_87;
	setp.gt.u32 	%p84, %r5, 152;
	setp.gt.u32 	%p85, %r4, 5;
	or.pred  	%p86, %p85, %p84;
	@%p86 bra 	$L__BB0_87;
	mov.u32 	%r43, %ctaid.y;
	shl.b32 	%r807, %r43, 4;
	add.s32 	%r808, %r19, %r807;
	setp.lt.u32 	%p87, %r808, 3;
	mov.f32 	%f2600, 0f00000000;
	@%p87 bra 	$L__BB0_86;
	mul.lo.s32 	%r809, %r43, 3584;
	mov.u32 	%r810, %ctaid.x;
	shl.b32 	%r811, %r810, 5;
	mul.lo.s16 	%rs402, %rs296, 9;
	shr.u16 	%rs403, %rs402, 8;
	sub.s16 	%rs404, %rs296, %rs403;
	and.b16  	%rs405, %rs404, 254;
	shr.u16 	%rs406, %rs405, 1;
	add.s16 	%rs407, %rs406, %rs403;
	and.b16  	%rs408, %rs407, 240;
	shr.u16 	%rs409, %rs408, 4;
	mul.lo.s16 	%rs410, %rs409, 31;
	sub.s16 	%rs411, %rs296, %rs410;
	cvt.u32.u16 	%r812, %rs411;
	and.b32  	%r813, %r812, 255;
	mad.lo.s32 	%r814, %r1, 1120, %r809;
	add.s32 	%r815, %r814, %r811;
	or.b32  	%r816, %r815, %r813;
	mad.lo.s32 	%r817, %r18, 224, %r816;
	add.s32 	%r818, %r817, -672;
	mul.wide.s32 	%rd35, %r818, 4;
	add.s64 	%rd36, %rd2, %rd35;
	ld.global.nc.f32 	%f2600, [%rd36];
$L__BB0_86:
	st.shared.f32 	[%r9+8], %f2600;
$L__BB0_87:
	@%p25 bra 	$L__BB0_89;
	mov.u32 	%r819, %ctaid.z;
	mul.lo.s32 	%r820, %r22, 147;
	mad.lo.s32 	%r821, %r819, 441, %r820;
	mul.wide.u32 	%rd37, %r821, 4;
	add.s64 	%rd38, %rd1, %rd37;
	ld.global.nc.f32 	%f1136, [%rd38+12];
	st.shared.f32 	[%r23], %f1136;
$L__BB0_89:
	setp.gt.u32 	%p89, %r7, 14;
	bar.sync 	0;
	ld.shared.f32 	%f1137, [%r24];
	ld.shared.f32 	%f1138, [%r25];
	fma.rn.f32 	%f31, %f1137, %f1138, %f23;
	ld.shared.f32 	%f1139, [%r24+8];
	fma.rn.f32 	%f32, %f1138, %f1139, %f24;
	bar.sync 	0;
	@%p89 bra 	$L__BB0_95;
	setp.gt.u32 	%p90, %r8, 464;
	@%p90 bra 	$L__BB0_95;
	setp.gt.u32 	%p91, %r5, 154;
	setp.gt.u32 	%p92, %r4, 6;
	or.pred  	%p93, %p92, %p91;
	@%p93 bra 	$L__BB0_95;
	mov.u32 	%r44, %ctaid.y;
	shl.b32 	%r822, %r44, 4;
	add.s32 	%r823, %r7, %r822;
	setp.lt.u32 	%p94, %r823, 3;
	mov.f32 	%f2601, 0f00000000;
	@%p94 bra 	$L__BB0_94;
	mul.lo.s32 	%r824, %r44, 3584;
	mov.u32 	%r825, %ctaid.x;
	shl.b32 	%r826, %r825, 5;
	cvt.u16.u32 	%rs412, %r5;
	mul.lo.s16 	%rs413, %rs412, 9;
	shr.u16 	%rs414, %rs413, 8;
	sub.s16 	%rs415, %rs412, %rs414;
	and.b16  	%rs416, %rs415, 254;
	shr.u16 	%rs417, %rs416, 1;
	add.s16 	%rs418, %rs417, %rs414;
	and.b16  	%rs419, %rs418, 240;
	shr.u16 	%rs420, %rs419, 4;
	mul.lo.s16 	%rs421, %rs420, 31;
	sub.s16 	%rs422, %rs412, %rs421;
	cvt.u32.u16 	%r827, %rs422;
	and.b32  	%r828, %r827, 255;
	mad.lo.s32 	%r829, %r1, 1120, %r824;
	add.s32 	%r830, %r829, %r826;
	or.b32  	%r831, %r830, %r828;
	mad.lo.s32 	%r832, %r6, 224, %r831;
	add.s32 	%r833, %r832, -671;
	mul.wide.s32 	%rd39, %r833, 4;
	add.s64 	%rd40, %rd2, %rd39;
	ld.global.nc.f32 	%f2601, [%rd40];
$L__BB0_94:
	st.shared.f32 	[%r9], %f2601;
$L__BB0_95:
	setp.gt.u32 	%p95, %r14, 14;
	@%p95 bra 	$L__BB0_101;
	setp.gt.u32 	%p96, %r8, 463;
	@%p96 bra 	$L__BB0_101;
	setp.gt.u32 	%p97, %r5, 153;
	setp.gt.u32 	%p98, %r4, 6;
	or.pred  	%p99, %p98, %p97;
	@%p99 bra 	$L__BB0_101;
	mov.u32 	%r45, %ctaid.y;
	shl.b32 	%r834, %r45, 4;
	add.s32 	%r835, %r14, %r834;
	setp.lt.u32 	%p100, %r835, 3;
	mov.f32 	%f2602, 0f00000000;
	@%p100 bra 	$L__BB0_100;
	mul.lo.s32 	%r836, %r45, 3584;
	mov.u32 	%r837, %ctaid.x;
	shl.b32 	%r838, %r837, 5;
	mul.lo.s16 	%rs424, %rs279, 9;
	shr.u16 	%rs425, %rs424, 8;
	sub.s16 	%rs426, %rs279, %rs425;
	and.b16  	%rs427, %rs426, 254;
	shr.u16 	%rs428, %rs427, 1;
	add.s16 	%rs429, %rs428, %rs425;
	and.b16  	%rs430, %rs429, 240;
	shr.u16 	%rs431, %rs430, 4;
	mul.lo.s16 	%rs432, %rs431, 31;
	sub.s16 	%rs433, %rs279, %rs432;
	cvt.u32.u16 	%r839, %rs433;
	and.b32  	%r840, %r839, 255;
	mad.lo.s32 	%r841, %r1, 1120, %r836;
	add.s32 	%r842, %r841, %r838;
	or.b32  	%r843, %r842, %r840;
	mad.lo.s32 	%r844, %r13, 224, %r843;
	add.s32 	%r845, %r844, -671;
	mul.wide.s32 	%rd41, %r845, 4;
	add.s64 	%rd42, %rd2, %rd41;
	ld.global.nc.f32 	%f2602, [%rd42];
$L__BB0_100:
	st.shared.f32 	[%r9+4], %f2602;
$L__BB0_101:
	setp.gt.u32 	%p101, %r19, 14;
	@%p101 bra 	$L__BB0_107;
	setp.gt.u32 	%p102, %r8, 462;
	@%p102 bra 	$L__BB0_107;
	setp.gt.u32 	%p103, %r5, 152;
	setp.gt.u32 	%p104, %r4, 5;
	or.pred  	%p105, %p104, %p103;
	@%p105 bra 	$L__BB0_107;
	mov.u32 	%r46, %ctaid.y;
	shl.b32 	%r846, %r46, 4;
	add.s32 	%r847, %r19, %r846;
	setp.lt.u32 	%p106, %r847, 3;
	mov.f32 	%f2603, 0f00000000;
	@%p106 bra 	$L__BB0_106;
	mul.lo.s32 	%r848, %r46, 3584;
	mov.u32 	%r849, %ctaid.x;
	shl.b32 	%r850, %r849, 5;
	mul.lo.s16 	%rs435, %rs296, 9;
	shr.u16 	%rs436, %rs435, 8;
	sub.s16 	%rs437, %rs296, %rs436;
	and.b16  	%rs438, %rs437, 254;
	shr.u16 	%rs439, %rs438, 1;
	add.s16 	%rs440, %rs439, %rs436;
	and.b16  	%rs441, %rs440, 240;
	shr.u16 	%rs442, %rs441, 4;
	mul.lo.s16 	%rs443, %rs442, 31;
	sub.s16 	%rs444, %rs296, %rs443;
	cvt.u32.u16 	%r851, %rs444;
	and.b32  	%r852, %r851, 255;
	mad.lo.s32 	%r853, %r1, 1120, %r848;
	add.s32 	%r854, %r853, %r850;
	or.b32  	%r855, %r854, %r852;
	mad.lo.s32 	%r856, %r18, 224, %r855;
	add.s32 	%r857, %r856, -671;
	mul.wide.s32 	%rd43, %r857, 4;
	add.s64 	%rd44, %rd2, %rd43;
	ld.global.nc.f32 	%f2603, [%rd44];
$L__BB0_106:
	st.shared.f32 	[%r9+8], %f2603;
$L__BB0_107:
	@%p25 bra 	$L__BB0_109;
	mov.u32 	%r858, %ctaid.z;
	mul.lo.s32 	%r859, %r22, 147;
	mad.lo.s32 	%r860, %r858, 441, %r859;
	mul.wide.u32 	%rd45, %r860, 4;
	add.s64 	%rd46, %rd1, %rd45;
	ld.global.nc.f32 	%f1143, [%rd46+16];
	st.shared.f32 	[%r23], %f1143;
$L__BB0_109:
	setp.gt.u32 	%p108, %r7, 14;
	bar.sync 	0;
	ld.shared.f32 	%f1144, [%r24];
	ld.shared.f32 	%f1145, [%r25];
	fma.rn.f32 	%f39, %f1144, %f1145, %f31;
	ld.shared.f32 	%f1146, [%r24+8];
	fma.rn.f32 	%f40, %f1145, %f1146, %f32;
	bar.sync 	0;
	@%p108 bra 	$L__BB0_116;
	setp.gt.u32 	%p109, %r8, 464;
	@%p109 bra 	$L__BB0_116;
	setp.gt.u32 	%p110, %r5, 154;
	setp.gt.u32 	%p111, %r4, 6;
	or.pred  	%p112, %p111, %p110;
	mov.f32 	%f2604, 0f00000000;
	@%p112 bra 	$L__BB0_116;
	mov.u32 	%r47, %ctaid.y;
	shl.b32 	%r861, %r47, 4;
	add.s32 	%r862, %r7, %r861;
	setp.lt.u32 	%p113, %r862, 3;
	@%p113 bra 	$L__BB0_115;
	mov.u32 	%r863, %ctaid.x;
	shl.b32 	%r864, %r863, 5;
	cvt.u16.u32 	%rs445, %r5;
	mul.lo.s16 	%rs446, %rs445, 9;
	shr.u16 	%rs447, %rs446, 8;
	sub.s16 	%rs448, %rs445, %rs447;
	and.b16  	%rs449, %rs448, 254;
	shr.u16 	%rs450, %rs449, 1;
	add.s16 	%rs451, %rs450, %rs447;
	and.b16  	%rs452, %rs451, 240;
	shr.u16 	%rs453, %rs452, 4;
	mul.lo.s16 	%rs454, %rs453, 31;
	sub.s16 	%rs455, %rs445, %rs454;
	cvt.u32.u16 	%r865, %rs455;
	and.b32  	%r866, %r865, 255;
	or.b32  	%r48, %r864, %r866;
	setp.gt.u32 	%p114, %r48, 221;
	@%p114 bra 	$L__BB0_115;
	mul.lo.s32 	%r867, %r47, 3584;
	mad.lo.s32 	%r868, %r1, 1120, %r867;
	add.s32 	%r869, %r868, %r48;
	mad.lo.s32 	%r870, %r6, 224, %r869;
	add.s32 	%r871, %r870, -670;
	mul.wide.s32 	%rd47, %r871, 4;
	add.s64 	%rd48, %rd2, %rd47;
	ld.global.nc.f32 	%f2604, [%rd48];
$L__BB0_115:
	st.shared.f32 	[%r9], %f2604;
$L__BB0_116:
	setp.gt.u32 	%p115, %r14, 14;
	@%p115 bra 	$L__BB0_123;
	setp.gt.u32 	%p116, %r8, 463;
	@%p116 bra 	$L__BB0_123;
	setp.gt.u32 	%p117, %r5, 153;
	setp.gt.u32 	%p118, %r4, 6;
	or.pred  	%p119, %p118, %p117;
	mov.f32 	%f2605, 0f00000000;
	@%p119 bra 	$L__BB0_123;
	mov.u32 	%r49, %ctaid.y;
	shl.b32 	%r872, %r49, 4;
	add.s32 	%r873, %r14, %r872;
	setp.lt.u32 	%p120, %r873, 3;
	@%p120 bra 	$L__BB0_122;
	mov.u32 	%r874, %ctaid.x;
	shl.b32 	%r875, %r874, 5;
	mul.lo.s16 	%rs457, %rs279, 9;
	shr.u16 	%rs458, %rs457, 8;
	sub.s16 	%rs459, %rs279, %rs458;
	and.b16  	%rs460, %rs459, 254;
	shr.u16 	%rs461, %rs460, 1;
	add.s16 	%rs462, %rs461, %rs458;
	and.b16  	%rs463, %rs462, 240;
	shr.u16 	%rs464, %rs463, 4;
	mul.lo.s16 	%rs465, %rs464, 31;
	sub.s16 	%rs466, %rs279, %rs465;
	cvt.u32.u16 	%r876, %rs466;
	and.b32  	%r877, %r876, 255;
	or.b32  	%r50, %r875, %r877;
	setp.gt.u32 	%p121, %r50, 221;
	@%p121 bra 	$L__BB0_122;
	mul.lo.s32 	%r878, %r49, 3584;
	mad.lo.s32 	%r879, %r1, 1120, %r878;
	add.s32 	%r880, %r879, %r50;
	mad.lo.s32 	%r881, %r13, 224, %r880;
	add.s32 	%r882, %r881, -670;
	mul.wide.s32 	%rd49, %r882, 4;
	add.s64 	%rd50, %rd2, %rd49;
	ld.global.nc.f32 	%f2605, [%rd50];
$L__BB0_122:
	st.shared.f32 	[%r9+4], %f2605;
$L__BB0_123:
	setp.gt.u32 	%p122, %r19, 14;
	@%p122 bra 	$L__BB0_130;
	setp.gt.u32 	%p123, %r8, 462;
	@%p123 bra 	$L__BB0_130;
	setp.gt.u32 	%p124, %r5, 152;
	setp.gt.u32 	%p125, %r4, 5;
	or.pred  	%p126, %p125, %p124;
	mov.f32 	%f2606, 0f00000000;
	@%p126 bra 	$L__BB0_130;
	mov.u32 	%r51, %ctaid.y;
	shl.b32 	%r883, %r51, 4;
	add.s32 	%r884, %r19, %r883;
	setp.lt.u32 	%p127, %r884, 3;
	@%p127 bra 	$L__BB0_129;
	mov.u32 	%r885, %ctaid.x;
	shl.b32 	%r886, %r885, 5;
	mul.lo.s16 	%rs468, %rs296, 9;
	shr.u16 	%rs469, %rs468, 8;
	sub.s16 	%rs470, %rs296, %rs469;
	and.b16  	%rs471, %rs470, 254;
	shr.u16 	%rs472, %rs471, 1;
	add.s16 	%rs473, %rs472, %rs469;
	and.b16  	%rs474, %rs473, 240;
	shr.u16 	%rs475, %rs474, 4;
	mul.lo.s16 	%rs476, %rs475, 31;
	sub.s16 	%rs477, %rs296, %rs476;
	cvt.u32.u16 	%r887, %rs477;
	and.b32  	%r888, %r887, 255;
	or.b32  	%r52, %r886, %r888;
	setp.gt.u32 	%p128, %r52, 221;
	@%p128 bra 	$L__BB0_129;
	mul.lo.s32 	%r889, %r51, 3584;
	mad.lo.s32 	%r890, %r1, 1120, %r889;
	add.s32 	%r891, %r890, %r52;
	mad.lo.s32 	%r892, %r18, 224, %r891;
	add.s32 	%r893, %r892, -670;
	mul.wide.s32 	%rd51, %r893, 4;
	add.s64 	%rd52, %rd2, %rd51;
	ld.global.nc.f32 	%f2606, [%rd52];
$L__BB0_129:
	st.shared.f32 	[%r9+8], %f2606;
$L__BB0_130:
	@%p25 bra 	$L__BB0_132;
	mov.u32 	%r894, %ctaid.z;
	mul.lo.s32 	%r895, %r22, 147;
	mad.lo.s32 	%r896, %r894, 441, %r895;
	mul.wide.u32 	%rd53, %r896, 4;
	add.s64 	%rd54, %rd1, %rd53;
	ld.global.nc.f32 	%f1153, [%rd54+20];
	st.shared.f32 	[%r23], %f1153;
$L__BB0_132:
	setp.gt.u32 	%p130, %r7, 14;
	bar.sync 	0;
	ld.shared.f32 	%f1154, [%r24];
	ld.shared.f32 	%f1155, [%r25];
	fma.rn.f32 	%f47, %f1154, %f1155, %f39;
	ld.shared.f32 	%f1156, [%r24+8];
	fma.rn.f32 	%f48, %f1155, %f1156, %f40;
	bar.sync 	0;
	@%p130 bra 	$L__BB0_139;
	setp.gt.u32 	%p131, %r8, 464;
	@%p131 bra 	$L__BB0_139;
	setp.gt.u32 	%p132, %r5, 154;
	setp.gt.u32 	%p133, %r4, 6;
	or.pred  	%p134, %p133, %p132;
	mov.f32 	%f2607, 0f00000000;
	@%p134 bra 	$L__BB0_139;
	mov.u32 	%r53, %ctaid.y;
	shl.b32 	%r897, %r53, 4;
	add.s32 	%r898, %r7, %r897;
	setp.lt.u32 	%p135, %r898, 3;
	@%p135 bra 	$L__BB0_138;
	mov.u32 	%r899, %ctaid.x;
	shl.b32 	%r900, %r899, 5;
	cvt.u16.u32 	%rs478, %r5;
	mul.lo.s16 	%rs479, %rs478, 9;
	shr.u16 	%rs480, %rs479, 8;
	sub.s16 	%rs481, %rs478, %rs480;
	and.b16  	%rs482, %rs481, 254;
	shr.u16 	%rs483, %rs482, 1;
	add.s16 	%rs484, %rs483, %rs480;
	and.b16  	%rs485, %rs484, 240;
	shr.u16 	%rs486, %rs485, 4;
	mul.lo.s16 	%rs487, %rs486, 31;
	sub.s16 	%rs488, %rs478, %rs487;
	cvt.u32.u16 	%r901, %rs488;
	and.b32  	%r902, %r901, 255;
	or.b32  	%r54, %r900, %r902;
	setp.gt.u32 	%p136, %r54, 220;
	@%p136 bra 	$L__BB0_138;
	mul.lo.s32 	%r903, %r53, 3584;
	mad.lo.s32 	%r904, %r1, 1120, %r903;
	add.s32 	%r905, %r904, %r54;
	mad.lo.s32 	%r906, %r6, 224, %r905;
	add.s32 	%r907, %r906, -669;
	mul.wide.s32 	%rd55, %r907, 4;
	add.s64 	%rd56, %rd2, %rd55;
	ld.global.nc.f32 	%f2607, [%rd56];
$L__BB0_138:
	st.shared.f32 	[%r9], %f2607;
$L__BB0_139:
	setp.gt.u32 	%p137, %r14, 14;
	@%p137 bra 	$L__BB0_146;
	setp.gt.u32 	%p138, %r8, 463;
	@%p138 bra 	$L__BB0_146;
	setp.gt.u32 	%p139, %r5, 153;
	setp.gt.u32 	%p140, %r4, 6;
	or.pred  	%p141, %p140, %p139;
	mov.f32 	%f2608, 0f00000000;
	@%p141 bra 	$L__BB0_146;
	mov.u32 	%r55, %ctaid.y;
	shl.b32 	%r908, %r55, 4;
	add.s32 	%r909, %r14, %r908;
	setp.lt.u32 	%p142, %r909, 3;
	@%p142 bra 	$L__BB0_145;
	mov.u32 	%r910, %ctaid.x;
	shl.b32 	%r911, %r910, 5;
	mul.lo.s16 	%rs490, %rs279, 9;
	shr.u16 	%rs491, %rs490, 8;
	sub.s16 	%rs492, %rs279, %rs491;
	and.b16  	%rs493, %rs492, 254;
	shr.u16 	%rs494, %rs493, 1;
	add.s16 	%rs495, %rs494, %rs491;
	and.b16  	%rs496, %rs495, 240;
	shr.u16 	%rs497, %rs496, 4;
	mul.lo.s16 	%rs498, %rs497, 31;
	sub.s16 	%rs499, %rs279, %rs498;
	cvt.u32.u16 	%r912, %rs499;
	and.b32  	%r913, %r912, 255;
	or.b32  	%r56, %r911, %r913;
	setp.gt.u32 	%p143, %r56, 220;
	@%p143 bra 	$L__BB0_145;
	mul.lo.s32 	%r914, %r55, 3584;
	mad.lo.s32 	%r915, %r1, 1120, %r914;
	add.s32 	%r916, %r915, %r56;
	mad.lo.s32 	%r917, %r13, 224, %r916;
	add.s32 	%r918, %r917, -669;
	mul.wide.s32 	%rd57, %r918, 4;
	add.s64 	%rd58, %rd2, %rd57;
	ld.global.nc.f32 	%f2608, [%rd58];
$L__BB0_145:
	st.shared.f32 	[%r9+4], %f2608;
$L__BB0_146:
	setp.gt.u32 	%p144, %r19, 14;
	@%p144 bra 	$L__BB0_153;
	setp.gt.u32 	%p145, %r8, 462;
	@%p145 bra 	$L__BB0_153;
	setp.gt.u32 	%p146, %r5, 152;
	setp.gt.u32 	%p147, %r4, 5;
	or.pred  	%p148, %p147, %p146;
	mov.f32 	%f2609, 0f00000000;
	@%p148 bra 	$L__BB0_153;
	mov.u32 	%r57, %ctaid.y;
	shl.b32 	%r919, %r57, 4;
	add.s32 	%r920, %r19, %r919;
	setp.lt.u32 	%p149, %r920, 3;
	@%p149 bra 	$L__BB0_152;
	mov.u32 	%r921, %ctaid.x;
	shl.b32 	%r922, %r921, 5;
	mul.lo.s16 	%rs501, %rs296, 9;
	shr.u16 	%rs502, %rs501, 8;
	sub.s16 	%rs503, %rs296, %rs502;
	and.b16  	%rs504, %rs503, 254;
	shr.u16 	%rs505, %rs504, 1;
	add.s16 	%rs506, %rs505, %rs502;
	and.b16  	%rs507, %rs506, 240;
	shr.u16 	%rs508, %rs507, 4;
	mul.lo.s16 	%rs509, %rs508, 31;
	sub.s16 	%rs510, %rs296, %rs509;
	cvt.u32.u16 	%r923, %rs510;
	and.b32  	%r924, %r923, 255;
	or.b32  	%r58, %r922, %r924;
	setp.gt.u32 	%p150, %r58, 220;
	@%p150 bra 	$L__BB0_152;
	mul.lo.s32 	%r925, %r57, 3584;
	mad.lo.s32 	%r926, %r1, 1120, %r925;
	add.s32 	%r927, %r926, %r58;
	mad.lo.s32 	%r928, %r18, 224, %r927;
	add.s32 	%r929, %r928, -669;
	mul.wide.s32 	%rd59, %r929, 4;
	add.s64 	%rd60, %rd2, %rd59;
	ld.global.nc.f32 	%f2609, [%rd60];
$L__BB0_152:
	st.shared.f32 	[%r9+8], %f2609;
$L__BB0_153:
	@%p25 bra 	$L__BB0_155;
	mov.u32 	%r930, %ctaid.z;
	mul.lo.s32 	%r931, %r22, 147;
	mad.lo.s32 	%r932, %r930, 441, %r931;
	mul.wide.u32 	%rd61, %r932, 4;
	add.s64 	%rd62, %rd1, %rd61;
	ld.global.nc.f32 	%f1163, [%rd62+24];
	st.shared.f32 	[%r23], %f1163;
$L__BB0_155:
	setp.gt.u32 	%p152, %r7, 14;
	bar.sync 	0;
	ld.shared.f32 	%f1164, [%r24];
	ld.shared.f32 	%f1165, [%r25];
	fma.rn.f32 	%f55, %f1164, %f1165, %f47;
	ld.shared.f32 	%f1166, [%r24+8];
	fma.rn.f32 	%f56, %f1165, %f1166, %f48;
	bar.sync 	0;
	@%p152 bra 	$L__BB0_162;
	setp.gt.u32 	%p153, %r8, 464;
	@%p153 bra 	$L__BB0_162;
	setp.gt.u32 	%p154, %r5, 154;
	setp.gt.u32 	%p155, %r4, 6;
	or.pred  	%p156, %p155, %p154;
	mov.f32 	%f2610, 0f00000000;
	@%p156 bra 	$L__BB0_162;
	mov.u32 	%r59, %ctaid.y;
	shl.b32 	%r933, %r59, 4;
	add.s32 	%r934, %r7, %r933;
	setp.lt.u32 	%p157, %r934, 2;
	@%p157 bra 	$L__BB0_161;
	mov.u32 	%r935, %ctaid.x;
	shl.b32 	%r936, %r935, 5;
	cvt.u16.u32 	%rs511, %r5;
	mul.lo.s16 	%rs512, %rs511, 9;
	shr.u16 	%rs513, %rs512, 8;
	sub.s16 	%rs514, %rs511, %rs513;
	and.b16  	%rs515, %rs514, 254;
	shr.u16 	%rs516, %rs515, 1;
	add.s16 	%rs517, %rs516, %rs513;
	and.b16  	%rs518, %rs517, 240;
	shr.u16 	%rs519, %rs518, 4;
	mul.lo.s16 	%rs520, %rs519, 31;
	sub.s16 	%rs521, %rs511, %rs520;
	cvt.u32.u16 	%r937, %rs521;
	and.b32  	%r938, %r937, 255;
	or.b32  	%r60, %r936, %r938;
	setp.lt.u32 	%p158, %r60, 3;
	@%p158 bra 	$L__BB0_161;
	mul.lo.s32 	%r939, %r59, 3584;
	mad.lo.s32 	%r940, %r1, 1120, %r939;
	add.s32 	%r941, %r940, %r60;
	mad.lo.s32 	%r942, %r6, 224, %r941;
	add.s32 	%r943, %r942, -451;
	mul.wide.s32 	%rd63, %r943, 4;
	add.s64 	%rd64, %rd2, %rd63;
	ld.global.nc.f32 	%f2610, [%rd64];
$L__BB0_161:
	st.shared.f32 	[%r9], %f2610;
$L__BB0_162:
	setp.gt.u32 	%p159, %r14, 14;
	@%p159 bra 	$L__BB0_169;
	setp.gt.u32 	%p160, %r8, 463;
	@%p160 bra 	$L__BB0_169;
	setp.gt.u32 	%p161, %r5, 153;
	setp.gt.u32 	%p162, %r4, 6;
	or.pred  	%p163, %p162, %p161;
	mov.f32 	%f2611, 0f00000000;
	@%p163 bra 	$L__BB0_169;
	mov.u32 	%r61, %ctaid.y;
	shl.b32 	%r944, %r61, 4;
	add.s32 	%r945, %r14, %r944;
	setp.lt.u32 	%p164, %r945, 2;
	@%p164 bra 	$L__BB0_168;
	mov.u32 	%r946, %ctaid.x;
	shl.b32 	%r947, %r946, 5;
	mul.lo.s16 	%rs523, %rs279, 9;
	shr.u16 	%rs524, %rs523, 8;
	sub.s16 	%rs525, %rs279, %rs524;
	and.b16  	%rs526, %rs525, 254;
	shr.u16 	%rs527, %rs526, 1;
	add.s16 	%rs528, %rs527, %rs524;
	and.b16  	%rs529, %rs528, 240;
	shr.u16 	%rs530, %rs529, 4;
	mul.lo.s16 	%rs531, %rs530, 31;
	sub.s16 	%rs532, %rs279, %rs531;
	cvt.u32.u16 	%r948, %rs532;
	and.b32  	%r949, %r948, 255;
	or.b32  	%r62, %r947, %r949;
	setp.lt.u32 	%p165, %r62, 3;
	@%p165 bra 	$L__BB0_168;
	mul.lo.s32 	%r950, %r61, 3584;
	mad.lo.s32 	%r951, %r1, 1120, %r950;
	add.s32 	%r952, %r951, %r62;
	mad.lo.s32 	%r953, %r13, 224, %r952;
	add.s32 	%r954, %r953, -451;
	mul.wide.s32 	%rd65, %r954, 4;
	add.s64 	%rd66, %rd2, %rd65;
	ld.global.nc.f32 	%f2611, [%rd66];
$L__BB0_168:
	st.shared.f32 	[%r9+4], %f2611;
$L__BB0_169:
	setp.gt.u32 	%p166, %r19, 14;
	@%p166 bra 	$L__BB0_176;
	setp.gt.u32 	%p167, %r8, 462;
	@%p167 bra 	$L__BB0_176;
	setp.gt.u32 	%p168, %r5, 152;
	setp.gt.u32 	%p169, %r4, 5;
	or.pred  	%p170, %p169, %p168;
	mov.f32 	%f2612, 0f00000000;
	@%p170 bra 	$L__BB0_176;
	mov.u32 	%r63, %ctaid.y;
	shl.b32 	%r955, %r63, 4;
	add.s32 	%r956, %r19, %r955;
	setp.lt.u32 	%p171, %r956, 2;
	@%p171 bra 	$L__BB0_175;
	mov.u32 	%r957, %ctaid.x;
	shl.b32 	%r958, %r957, 5;
	mul.lo.s16 	%rs534, %rs296, 9;
	shr.u16 	%rs535, %rs534, 8;
	sub.s16 	%rs536, %rs296, %rs535;
	and.b16  	%rs537, %rs536, 254;
	shr.u16 	%rs538, %rs537, 1;
	add.s16 	%rs539, %rs538, %rs535;
	and.b16  	%rs540, %rs539, 240;
	shr.u16 	%rs541, %rs540, 4;
	mul.lo.s16 	%rs542, %rs541, 31;
	sub.s16 	%rs543, %rs296, %rs542;
	cvt.u32.u16 	%r959, %rs543;
	and.b32  	%r960, %r959, 255;
	or.b32  	%r64, %r958, %r960;
	setp.lt.u32 	%p172, %r64, 3;
	@%p172 bra 	$L__BB0_175;
	mul.lo.s32 	%r961, %r63, 3584;
	mad.lo.s32 	%r962, %r1, 1120, %r961;
	add.s32 	%r963, %r962, %r64;
	mad.lo.s32 	%r964, %r18, 224, %r963;
	add.s32 	%r965, %r964, -451;
	mul.wide.s32 	%rd67, %r965, 4;
	add.s64 	%rd68, %rd2, %rd67;
	ld.global.nc.f32 	%f2612, [%rd68];
$L__BB0_175:
	st.shared.f32 	[%r9+8], %f2612;
$L__BB0_176:
	@%p25 bra 	$L__BB0_178;
	mov.u32 	%r966, %ctaid.z;
	mul.lo.s32 	%r967, %r22, 147;
	mad.lo.s32 	%r968, %r966, 441, %r967;
	mul.wide.u32 	%rd69, %r968, 4;
	add.s64 	%rd70, %rd1, %rd69;
	ld.global.nc.f32 	%f1173, [%rd70+28];
	st.shared.f32 	[%r23], %f1173;
$L__BB0_178:
	setp.gt.u32 	%p174, %r7, 14;
	bar.sync 	0;
	ld.shared.f32 	%f1174, [%r24];
	ld.shared.f32 	%f1175, [%r25];
	fma.rn.f32 	%f63, %f1174, %f1175, %f55;
	ld.shared.f32 	%f1176, [%r24+8];
	fma.rn.f32 	%f64, %f1175, %f1176, %f56;
	bar.sync 	0;
	@%p174 bra 	$L__BB0_185;
	setp.gt.u32 	%p175, %r8, 464;
	@%p175 bra 	$L__BB0_185;
	setp.gt.u32 	%p176, %r5, 154;
	setp.gt.u32 	%p177, %r4, 6;
	or.pred  	%p178, %p177, %p176;
	mov.f32 	%f2613, 0f00000000;
	@%p178 bra 	$L__BB0_185;
	mov.u32 	%r65, %ctaid.y;
	shl.b32 	%r969, %r65, 4;
	add.s32 	%r970, %r7, %r969;
	setp.lt.u32 	%p179, %r970, 2;
	@%p179 bra 	$L__BB0_184;
	mov.u32 	%r971, %ctaid.x;
	shl.b32 	%r972, %r971, 5;
	cvt.u16.u32 	%rs544, %r5;
	mul.lo.s16 	%rs545, %rs544, 9;
	shr.u16 	%rs546, %rs545, 8;
	sub.s16 	%rs547, %rs544, %rs546;
	and.b16  	%rs548, %rs547, 254;
	shr.u16 	%rs549, %rs548, 1;
	add.s16 	%rs550, %rs549, %rs546;
	and.b16  	%rs551, %rs550, 240;
	shr.u16 	%rs552, %rs551, 4;
	mul.lo.s16 	%rs553, %rs552, 31;
	sub.s16 	%rs554, %rs544, %rs553;
	cvt.u32.u16 	%r973, %rs554;
	and.b32  	%r974, %r973, 255;
	or.b32  	%r66, %r972, %r974;
	setp.lt.u32 	%p180, %r66, 2;
	@%p180 bra 	$L__BB0_184;
	mul.lo.s32 	%r975, %r65, 3584;
	mad.lo.s32 	%r976, %r1, 1120, %r975;
	add.s32 	%r977, %r976, %r66;
	mad.lo.s32 	%r978, %r6, 224, %r977;
	add.s32 	%r979, %r978, -450;
	mul.wide.s32 	%rd71, %r979, 4;
	add.s64 	%rd72, %rd2, %rd71;
	ld.global.nc.f32 	%f2613, [%rd72];
$L__BB0_184:
	st.shared.f32 	[%r9], %f2613;
$L__BB0_185:
	setp.gt.u32 	%p181, %r14, 14;
	@%p181 bra 	$L__BB0_192;
	setp.gt.u32 	%p182, %r8, 463;
	@%p182 bra 	$L__BB0_192;
	setp.gt.u32 	%p183, %r5, 153;
	setp.gt.u32 	%p184, %r4, 6;
	or.pred  	%p185, %p184, %p183;
	mov.f32 	%f2614, 0f00000000;
	@%p185 bra 	$L__BB0_192;
	mov.u32 	%r67, %ctaid.y;
	shl.b32 	%r980, %r67, 4;
	add.s32 	%r981, %r14, %r980;
	setp.lt.u32 	%p186, %r981, 2;
	@%p186 bra 	$L__BB0_191;
	mov.u32 	%r982, %ctaid.x;
	shl.b32 	%r983, %r982, 5;
	mul.lo.s16 	%rs556, %rs279, 9;
	shr.u16 	%rs557, %rs556, 8;
	sub.s16 	%rs558, %rs279, %rs557;
	and.b16  	%rs559, %rs558, 254;
	shr.u16 	%rs560, %rs559, 1;
	add.s16 	%rs561, %rs560, %rs557;
	and.b16  	%rs562, %rs561, 240;
	shr.u16 	%rs563, %rs562, 4;
	mul.lo.s16 	%rs564, %rs563, 31;
	sub.s16 	%rs565, %rs279, %rs564;
	cvt.u32.u16 	%r984, %rs565;
	and.b32  	%r985, %r984, 255;
	or.b32  	%r68, %r983, %r985;
	setp.lt.u32 	%p187, %r68, 2;
	@%p187 bra 	$L__BB0_191;
	mul.lo.s32 	%r986, %r67, 3584;
	mad.lo.s32 	%r987, %r1, 1120, %r986;
	add.s32 	%r988, %r987, %r68;
	mad.lo.s32 	%r989, %r13, 224, %r988;
	add.s32 	%r990, %r989, -450;
	mul.wide.s32 	%rd73, %r990, 4;
	add.s64 	%rd74, %rd2, %rd73;
	ld.global.nc.f32 	%f2614, [%rd74];
$L__BB0_191:
	st.shared.f32 	[%r9+4], %f2614;
$L__BB0_192:
	setp.gt.u32 	%p188, %r19, 14;
	@%p188 bra 	$L__BB0_199;
	setp.gt.u32 	%p189, %r8, 462;
	@%p189 bra 	$L__BB0_199;
	setp.gt.u32 	%p190, %r5, 152;
	setp.gt.u32 	%p191, %r4, 5;
	or.pred  	%p192, %p191, %p190;
	mov.f32 	%f2615, 0f00000000;
	@%p192 bra 	$L__BB0_199;
	mov.u32 	%r69, %ctaid.y;
	shl.b32 	%r991, %r69, 4;
	add.s32 	%r992, %r19, %r991;
	setp.lt.u32 	%p193, %r992, 2;
	@%p193 bra 	$L__BB0_198;
	mov.u32 	%r993, %ctaid.x;
	shl.b32 	%r994, %r993, 5;
	mul.lo.s16 	%rs567, %rs296, 9;
	shr.u16 	%rs568, %rs567, 8;
	sub.s16 	%rs569, %rs296, %rs568;
	and.b16  	%rs570, %rs569, 254;
	shr.u16 	%rs571, %rs570, 1;
	add.s16 	%rs572, %rs571, %rs568;
	and.b16  	%rs573, %rs572, 240;
	shr.u16 	%rs574, %rs573, 4;
	mul.lo.s16 	%rs575, %rs574, 31;
	sub.s16 	%rs576, %rs296, %rs575;
	cvt.u32.u16 	%r995, %rs576;
	and.b32  	%r996, %r995, 255;
	or.b32  	%r70, %r994, %r996;
	setp.lt.u32 	%p194, %r70, 2;
	@%p194 bra 	$L__BB0_198;
	mul.lo.s32 	%r997, %r69, 3584;
	mad.lo.s32 	%r998, %r1, 1120, %r997;
	add.s32 	%r999, %r998, %r70;
	mad.lo.s32 	%r1000, %r18, 224, %r999;
	add.s32 	%r1001, %r1000, -450;
	mul.wide.s32 	%rd75, %r1001, 4;
	add.s64 	%rd76, %rd2, %rd75;
	ld.global.nc.f32 	%f2615, [%rd76];
$L__BB0_198:
	st.shared.f32 	[%r9+8], %f2615;
$L__BB0_199:
	@%p25 bra 	$L__BB0_201;
	mov.u32 	%r1002, %ctaid.z;
	mul.lo.s32 	%r1003, %r22, 147;
	mad.lo.s32 	%r1004, %r1002, 441, %r1003;
	mul.wide.u32 	%rd77, %r1004, 4;
	add.s64 	%rd78, %rd1, %rd77;
	ld.global.nc.f32 	%f1183, [%rd78+32];
	st.shared.f32 	[%r23], %f1183;
$L__BB0_201:
	setp.gt.u32 	%p196, %r7, 14;
	bar.sync 	0;
	ld.shared.f32 	%f1184, [%r24];
	ld.shared.f32 	%f1185, [%r25];
	fma.rn.f32 	%f71, %f1184, %f1185, %f63;
	ld.shared.f32 	%f1186, [%r24+8];
	fma.rn.f32 	%f72, %f1185, %f1186, %f64;
	bar.sync 	0;
	@%p196 bra 	$L__BB0_208;
	setp.gt.u32 	%p197, %r8, 464;
	@%p197 bra 	$L__BB0_208;
	setp.gt.u32 	%p198, %r5, 154;
	setp.gt.u32 	%p199, %r4, 6;
	or.pred  	%p200, %p199, %p198;
	mov.f32 	%f2616, 0f00000000;
	@%p200 bra 	$L__BB0_208;
	mov.u32 	%r71, %ctaid.y;
	shl.b32 	%r1005, %r71, 4;
	add.s32 	%r1006, %r7, %r1005;
	setp.lt.u32 	%p201, %r1006, 2;
	@%p201 bra 	$L__BB0_207;
	mov.u32 	%r1007, %ctaid.x;
	shl.b32 	%r72, %r1007, 5;
	cvt.u16.u32 	%rs577, %r5;
	mul.lo.s16 	%rs578, %rs577, 9;
	shr.u16 	%rs579, %rs578, 8;
	sub.s16 	%rs580, %rs577, %rs579;
	and.b16  	%rs581, %rs580, 254;
	shr.u16 	%rs582, %rs581, 1;
	add.s16 	%rs583, %rs582, %rs579;
	and.b16  	%rs584, %rs583, 240;
	shr.u16 	%rs585, %rs584, 4;
	mul.lo.s16 	%rs586, %rs585, 31;
	sub.s16 	%rs587, %rs577, %rs586;
	cvt.u32.u16 	%r1008, %rs587;
	and.b32  	%r73, %r1008, 255;
	or.b32  	%r1009, %r72, %r73;
	setp.eq.s32 	%p202, %r1009, 0;
	@%p202 bra 	$L__BB0_207;
	mul.lo.s32 	%r1010, %r71, 3584;
	mad.lo.s32 	%r1011, %r1, 1120, %r1010;
	add.s32 	%r1012, %r1011, %r72;
	add.s32 	%r1013, %r1012, %r73;
	mad.lo.s32 	%r1014, %r6, 224, %r1013;
	add.s32 	%r1015, %r1014, -449;
	mul.wide.s32 	%rd79, %r1015, 4;
	add.s64 	%rd80, %rd2, %rd79;
	ld.global.nc.f32 	%f2616, [%rd80];
$L__BB0_207:
	st.shared.f32 	[%r9], %f2616;
$L__BB0_208:
	setp.gt.u32 	%p203, %r14, 14;
	@%p203 bra 	$L__BB0_215;
	setp.gt.u32 	%p204, %r8, 463;
	@%p204 bra 	$L__BB0_215;
	setp.gt.u32 	%p205, %r5, 153;
	setp.gt.u32 	%p206, %r4, 6;
	or.pred  	%p207, %p206, %p205;
	mov.f32 	%f2617, 0f00000000;
	@%p207 bra 	$L__BB0_215;
	mov.u32 	%r74, %ctaid.y;
	shl.b32 	%r1016, %r74, 4;
	add.s32 	%r1017, %r14, %r1016;
	setp.lt.u32 	%p208, %r1017, 2;
	@%p208 bra 	$L__BB0_214;
	mov.u32 	%r1018, %ctaid.x;
	shl.b32 	%r75, %r1018, 5;
	mul.lo.s16 	%rs589, %rs279, 9;
	shr.u16 	%rs590, %rs589, 8;
	sub.s16 	%rs591, %rs279, %rs590;
	and.b16  	%rs592, %rs591, 254;
	shr.u16 	%rs593, %rs592, 1;
	add.s16 	%rs594, %rs593, %rs590;
	and.b16  	%rs595, %rs594, 240;
	shr.u16 	%rs596, %rs595, 4;
	mul.lo.s16 	%rs597, %rs596, 31;
	sub.s16 	%rs598, %rs279, %rs597;
	cvt.u32.u16 	%r1019, %rs598;
	and.b32  	%r76, %r1019, 255;
	or.b32  	%r1020, %r75, %r76;
	setp.eq.s32 	%p209, %r1020, 0;
	@%p209 bra 	$L__BB0_214;
	mul.lo.s32 	%r1021, %r74, 3584;
	mad.lo.s32 	%r1022, %r1, 1120, %r1021;
	add.s32 	%r1023, %r1022, %r75;
	add.s32 	%r1024, %r1023, %r76;
	mad.lo.s32 	%r1025, %r13, 224, %r1024;
	add.s32 	%r1026, %r1025, -449;
	mul.wide.s32 	%rd81, %r1026, 4;
	add.s64 	%rd82, %rd2, %rd81;
	ld.global.nc.f32 	%f2617, [%rd82];
$L__BB0_214:
	st.shared.f32 	[%r9+4], %f2617;
$L__BB0_215:
	setp.gt.u32 	%p210, %r19, 14;
	@%p210 bra 	$L__BB0_222;
	setp.gt.u32 	%p211, %r8, 462;
	@%p211 bra 	$L__BB0_222;
	setp.gt.u32 	%p212, %r5, 152;
	setp.gt.u32 	%p213, %r4, 5;
	or.pred  	%p214, %p213, %p212;
	mov.f32 	%f2618, 0f00000000;
	@%p214 bra 	$L__BB0_222;
	mov.u32 	%r77, %ctaid.y;
	shl.b32 	%r1027, %r77, 4;
	add.s32 	%r1028, %r19, %r1027;
	setp.lt.u32 	%p215, %r1028, 2;
	@%p215 bra 	$L__BB0_221;
	mov.u32 	%r1029, %ctaid.x;
	shl.b32 	%r78, %r1029, 5;
	mul.lo.s16 	%rs600, %rs296, 9;
	shr.u16 	%rs601, %rs600, 8;
	sub.s16 	%rs602, %rs296, %rs601;
	and.b16  	%rs603, %rs602, 254;
	shr.u16 	%rs604, %rs603, 1;
	add.s16 	%rs605, %rs604, %rs601;
	and.b16  	%rs606, %rs605, 240;
	shr.u16 	%rs607, %rs606, 4;
	mul.lo.s16 	%rs608, %rs607, 31;
	sub.s16 	%rs609, %rs296, %rs608;
	cvt.u32.u16 	%r1030, %rs609;
	and.b32  	%r79, %r1030, 255;
	or.b32  	%r1031, %r78, %r79;
	setp.eq.s32 	%p216, %r1031, 0;
	@%p216 bra 	$L__BB0_221;
	mul.lo.s32 	%r1032, %r77, 3584;
	mad.lo.s32 	%r1033, %r1, 1120, %r1032;
	add.s32 	%r1034, %r1033, %r78;
	add.s32 	%r1035, %r1034, %r79;
	mad.lo.s32 	%r1036, %r18, 224, %r1035;
	add.s32 	%r1037, %r1036, -449;
	mul.wide.s32 	%rd83, %r1037, 4;
	add.s64 	%rd84, %rd2, %rd83;
	ld.global.nc.f32 	%f2618, [%rd84];
$L__BB0_221:
	st.shared.f32 	[%r9+8], %f2618;
$L__BB0_222:
	@%p25 bra 	$L__BB0_224;
	mov.u32 	%r1038, %ctaid.z;
	mul.lo.s32 	%r1039, %r22, 147;
	mad.lo.s32 	%r1040, %r1038, 441, %r1039;
	mul.wide.u32 	%rd85, %r1040, 4;
	add.s64 	%rd86, %rd1, %rd85;
	ld.global.nc.f32 	%f1193, [%rd86+36];
	st.shared.f32 	[%r23], %f1193;
$L__BB0_224:
	setp.gt.u32 	%p218, %r7, 14;
	bar.sync 	0;
	ld.shared.f32 	%f1194, [%r24];
	ld.shared.f32 	%f1195, [%r25];
	fma.rn.f32 	%f79, %f1194, %f1195, %f71;
	ld.shared.f32 	%f1196, [%r24+8];
	fma.rn.f32 	%f80, %f1195, %f1196, %f72;
	bar.sync 	0;
	@%p218 bra 	$L__BB0_230;
	setp.gt.u32 	%p219, %r8, 464;
	@%p219 bra 	$L__BB0_230;
	setp.gt.u32 	%p220, %r5, 154;
	setp.gt.u32 	%p221, %r4, 6;
	or.pred  	%p222, %p221, %p220;
	@%p222 bra 	$L__BB0_230;
	mov.u32 	%r80, %ctaid.y;
	shl.b32 	%r1041, %r80, 4;
	add.s32 	%r1042, %r7, %r1041;
	setp.lt.u32 	%p223, %r1042, 2;
	mov.f32 	%f2619, 0f00000000;
	@%p223 bra 	$L__BB0_229;
	mul.lo.s32 	%r1043, %r80, 3584;
	mov.u32 	%r1044, %ctaid.x;
	shl.b32 	%r1045, %r1044, 5;
	cvt.u16.u32 	%rs610, %r5;
	mul.lo.s16 	%rs611, %rs610, 9;
	shr.u16 	%rs612, %rs611, 8;
	sub.s16 	%rs613, %rs610, %rs612;
	and.b16  	%rs614, %rs613, 254;
	shr.u16 	%rs615, %rs614, 1;
	add.s16 	%rs616, %rs615, %rs612;
	and.b16  	%rs617, %rs616, 240;
	shr.u16 	%rs618, %rs617, 4;
	mul.lo.s16 	%rs619, %rs618, 31;
	sub.s16 	%rs620, %rs610, %rs619;
	cvt.u32.u16 	%r1046, %rs620;
	and.b32  	%r1047, %r1046, 255;
	mad.lo.s32 	%r1048, %r1, 1120, %r1043;
	add.s32 	%r1049, %r1048, %r1045;
	or.b32  	%r1050, %r1049, %r1047;
	mad.lo.s32 	%r1051, %r6, 224, %r1050;
	add.s32 	%r1052, %r1051, -448;
	mul.wide.s32 	%rd87, %r1052, 4;
	add.s64 	%rd88, %rd2, %rd87;
	ld.global.nc.f32 	%f2619, [%rd88];
$L__BB0_229:
	st.shared.f32 	[%r9], %f2619;
$L__BB0_230:
	setp.gt.u32 	%p224, %r14, 14;
	@%p224 bra 	$L__BB0_236;
	setp.gt.u32 	%p225, %r8, 463;
	@%p225 bra 	$L__BB0_236;
	setp.gt.u32 	%p226, %r5, 153;
	setp.gt.u32 	%p227, %r4, 6;
	or.pred  	%p228, %p227, %p226;
	@%p228 bra 	$L__BB0_236;
	mov.u32 	%r81, %ctaid.y;
	shl.b32 	%r1053, %r81, 4;
	add.s32 	%r1054, %r14, %r1053;
	setp.lt.u32 	%p229, %r1054, 2;
	mov.f32 	%f2620, 0f00000000;
	@%p229 bra 	$L__BB0_235;
	mul.lo.s32 	%r1055, %r81, 3584;
	mov.u32 	%r1056, %ctaid.x;
	shl.b32 	%r1057, %r1056, 5;
	mul.lo.s16 	%rs622, %rs279, 9;
	shr.u16 	%rs623, %rs622, 8;
	sub.s16 	%rs624, %rs279, %rs623;
	and.b16  	%rs625, %rs624, 254;
	shr.u16 	%rs626, %rs625, 1;
	add.s16 	%rs627, %rs626, %rs623;
	and.b16  	%rs628, %rs627, 240;
	shr.u16 	%rs629, %rs628, 4;
	mul.lo.s16 	%rs630, %rs629, 31;
	sub.s16 	%rs631, %rs279, %rs630;
	cvt.u32.u16 	%r1058, %rs631;
	and.b32  	%r1059, %r1058, 255;
	mad.lo.s32 	%r1060, %r1, 1120, %r1055;
	add.s32 	%r1061, %r1060, %r1057;
	or.b32  	%r1062, %r1061, %r1059;
	mad.lo.s32 	%r1063, %r13, 224, %r1062;
	add.s32 	%r1064, %r1063, -448;
	mul.wide.s32 	%rd89, %r1064, 4;
	add.s64 	%rd90, %rd2, %rd89;
	ld.global.nc.f32 	%f2620, [%rd90];
$L__BB0_235:
	st.shared.f32 	[%r9+4], %f2620;
$L__BB0_236:
	setp.gt.u32 	%p230, %r19, 14;
	@%p230 bra 	$L__BB0_242;
	setp.gt.u32 	%p231, %r8, 462;
	@%p231 bra 	$L__BB0_242;
	setp.gt.u32 	%p232, %r5, 152;
	setp.gt.u32 	%p233, %r4, 5;
	or.pred  	%p234, %p233, %p232;
	@%p234 bra 	$L__BB0_242;
	mov.u32 	%r82, %ctaid.y;
	shl.b32 	%r1065, %r82, 4;
	add.s32 	%r1066, %r19, %r1065;
	setp.lt.u32 	%p235, %r1066, 2;
	mov.f32 	%f2621, 0f00000000;
	@%p235 bra 	$L__BB0_241;
	mul.lo.s32 	%r1067, %r82, 3584;
	mov.u32 	%r1068, %ctaid.x;
	shl.b32 	%r1069, %r1068, 5;
	mul.lo.s16 	%rs633, %rs296, 9;
	shr.u16 	%rs634, %rs633, 8;
	sub.s16 	%rs635, %rs296, %rs634;
	and.b16  	%rs636, %rs635, 254;
	shr.u16 	%rs637, %rs636, 1;
	add.s16 	%rs638, %rs637, %rs634;
	and.b16  	%rs639, %rs638, 240;
	shr.u16 	%rs640, %rs639, 4;
	mul.lo.s16 	%rs641, %rs640, 31;
	sub.s16 	%rs642, %rs296, %rs641;
	cvt.u32.u16 	%r1070, %rs642;
	and.b32  	%r1071, %r1070, 255;
	mad.lo.s32 	%r1072, %r1, 1120, %r1067;
	add.s32 	%r1073, %r1072, %r1069;
	or.b32  	%r1074, %r1073, %r1071;
	mad.lo.s32 	%r1075, %r18, 224, %r1074;
	add.s32 	%r1076, %r1075, -448;
	mul.wide.s32 	%rd91, %r1076, 4;
	add.s64 	%rd92, %rd2, %rd91;
	ld.global.nc.f32 	%f2621, [%rd92];
$L__BB0_241:
	st.shared.f32 	[%r9+8], %f2621;
$L__BB0_242:
	@%p25 bra 	$L__BB0_244;
	mov.u32 	%r1077, %ctaid.z;
	mul.lo.s32 	%r1078, %r22, 147;
	mad.lo.s32 	%r1079, %r1077, 441, %r1078;
	mul.wide.u32 	%rd93, %r1079, 4;
	add.s64 	%rd94, %rd1, %rd93;
	ld.global.nc.f32 	%f1200, [%rd94+40];
	st.shared.f32 	[%r23], %f1200;
$L__BB0_244:
	setp.gt.u32 	%p237, %r7, 14;
	bar.sync 	0;
	ld.shared.f32 	%f1201, [%r24];
	ld.shared.f32 	%f1202, [%r25];
	fma.rn.f32 	%f87, %f1201, %f1202, %f79;
	ld.shared.f32 	%f1203, [%r24+8];
	fma.rn.f32 	%f88, %f1202, %f1203, %f80;
	bar.sync 	0;
	@%p237 bra 	$L__BB0_250;
	setp.gt.u32 	%p238, %r8, 464;
	@%p238 bra 	$L__BB0_250;
	setp.gt.u32 	%p239, %r5, 154;
	setp.gt.u32 	%p240, %r4, 6;
	or.pred  	%p241, %p240, %p239;
	@%p241 bra 	$L__BB0_250;
	mov.u32 	%r83, %ctaid.y;
	shl.b32 	%r1080, %r83, 4;
	add.s32 	%r1081, %r7, %r1080;
	setp.lt.u32 	%p242, %r1081, 2;
	mov.f32 	%f2622, 0f00000000;
	@%p242 bra 	$L__BB0_249;
	mul.lo.s32 	%r1082, %r83, 3584;
	mov.u32 	%r1083, %ctaid.x;
	shl.b32 	%r1084, %r1083, 5;
	cvt.u16.u32 	%rs643, %r5;
	mul.lo.s16 	%rs644, %rs643, 9;
	shr.u16 	%rs645, %rs644, 8;
	sub.s16 	%rs646, %rs643, %rs645;
	and.b16  	%rs647, %rs646, 254;
	shr.u16 	%rs648, %rs647, 1;
	add.s16 	%rs649, %rs648, %rs645;
	and.b16  	%rs650, %rs649, 240;
	shr.u16 	%rs651, %rs650, 4;
	mul.lo.s16 	%rs652, %rs651, 31;
	sub.s16 	%rs653, %rs643, %rs652;
	cvt.u32.u16 	%r1085, %rs653;
	and.b32  	%r1086, %r1085, 255;
	mad.lo.s32 	%r1087, %r1, 1120, %r1082;
	add.s32 	%r1088, %r1087, %r1084;
	or.b32  	%r1089, %r1088, %r1086;
	mad.lo.s32 	%r1090, %r6, 224, %r1089;
	add.s32 	%r1091, %r1090, -447;
	mul.wide.s32 	%rd95, %r1091, 4;
	add.s64 	%rd96, %rd2, %rd95;
	ld.global.nc.f32 	%f2622, [%rd96];
$L__BB0_249:
	st.shared.f32 	[%r9], %f2622;
$L__BB0_250:
	setp.gt.u32 	%p243, %r14, 14;
	@%p243 bra 	$L__BB0_256;
	setp.gt.u32 	%p244, %r8, 463;
	@%p244 bra 	$L__BB0_256;
	setp.gt.u32 	%p245, %r5, 153;
	setp.gt.u32 	%p246, %r4, 6;
	or.pred  	%p247, %p246, %p245;
	@%p247 bra 	$L__BB0_256;
	mov.u32 	%r84, %ctaid.y;
	shl.b32 	%r1092, %r84, 4;
	add.s32 	%r1093, %r14, %r1092;
	setp.lt.u32 	%p248, %r1093, 2;
	mov.f32 	%f2623, 0f00000000;
	@%p248 bra 	$L__BB0_255;
	mul.lo.s32 	%r1094, %r84, 3584;
	mov.u32 	%r1095, %ctaid.x;
	shl.b32 	%r1096, %r1095, 5;
	mul.lo.s16 	%rs655, %rs279, 9;
	shr.u16 	%rs656, %rs655, 8;
	sub.s16 	%rs657, %rs279, %rs656;
	and.b16  	%rs658, %rs657, 254;
	shr.u16 	%rs659, %rs658, 1;
	add.s16 	%rs660, %rs659, %rs656;
	and.b16  	%rs661, %rs660, 240;
	shr.u16 	%rs662, %rs661, 4;
	mul.lo.s16 	%rs663, %rs662, 31;
	sub.s16 	%rs664, %rs279, %rs663;
	cvt.u32.u16 	%r1097, %rs664;
	and.b32  	%r1098, %r1097, 255;
	mad.lo.s32 	%r1099, %r1, 1120, %r1094;
	add.s32 	%r1100, %r1099, %r1096;
	or.b32  	%r1101, %r1100, %r1098;
	mad.lo.s32 	%r1102, %r13, 224, %r1101;
	add.s32 	%r1103, %r1102, -447;
	mul.wide.s32 	%rd97, %r1103, 4;
	add.s64 	%rd98, %rd2, %rd97;
	ld.global.nc.f32 	%f2623, [%rd98];
$L__BB0_255:
	st.shared.f32 	[%r9+4], %f2623;
$L__BB0_256:
	setp.gt.u32 	%p249, %r19, 14;
	@%p249 bra 	$L__BB0_262;
	setp.gt.u32 	%p250, %r8, 462;
	@%p250 bra 	$L__BB0_262;
	setp.gt.u32 	%p251, %r5, 152;
	setp.gt.u32 	%p252, %r4, 5;
	or.pred  	%p253, %p252, %p251;
	@%p253 bra 	$L__BB0_262;
	mov.u32 	%r85, %ctaid.y;
	shl.b32 	%r1104, %r85, 4;
	add.s32 	%r1105, %r19, %r1104;
	setp.lt.u32 	%p254, %r1105, 2;
	mov.f32 	%f2624, 0f00000000;
	@%p254 bra 	$L__BB0_261;
	mul.lo.s32 	%r1106, %r85, 3584;
	mov.u32 	%r1107, %ctaid.x;
	shl.b32 	%r1108, %r1107, 5;
	mul.lo.s16 	%rs666, %rs296, 9;
	shr.u16 	%rs667, %rs666, 8;
	sub.s16 	%rs668, %rs296, %rs667;
	and.b16  	%rs669, %rs668, 254;
	shr.u16 	%rs670, %rs669, 1;
	add.s16 	%rs671, %rs670, %rs667;
	and.b16  	%rs672, %rs671, 240;
	shr.u16 	%rs673, %rs672, 4;
	mul.lo.s16 	%rs674, %rs673, 31;
	sub.s16 	%rs675, %rs296, %rs674;
	cvt.u32.u16 	%r1109, %rs675;
	and.b32  	%r1110, %r1109, 255;
	mad.lo.s32 	%r1111, %r1, 1120, %r1106;
	add.s32 	%r1112, %r1111, %r1108;
	or.b32  	%r1113, %r1112, %r1110;
	mad.lo.s32 	%r1114, %r18, 224, %r1113;
	add.s32 	%r1115, %r1114, -447;
	mul.wide.s32 	%rd99, %r1115, 4;
	add.s64 	%rd100, %rd2, %rd99;
	ld.global.nc.f32 	%f2624, [%rd100];
$L__BB0_261:
	st.shared.f32 	[%r9+8], %f2624;
$L__BB0_262:
	@%p25 bra 	$L__BB0_264;
	mov.u32 	%r1116, %ctaid.z;
	mul.lo.s32 	%r1117, %r22, 147;
	mad.lo.s32 	%r1118, %r1116, 441, %r1117;
	mul.wide.u32 	%rd101, %r1118, 4;
	add.s64 	%rd102, %rd1, %rd101;
	ld.global.nc.f32 	%f1207, [%rd102+44];
	st.shared.f32 	[%r23], %f1207;
$L__BB0_264:
	setp.gt.u32 	%p256, %r7, 14;
	bar.sync 	0;
	ld.shared.f32 	%f1208, [%r24];
	ld.shared.f32 	%f1209, [%r25];
	fma.rn.f32 	%f95, %f1208, %f1209, %f87;
	ld.shared.f32 	%f1210, [%r24+8];
	fma.rn.f32 	%f96, %f1209, %f1210, %f88;
	bar.sync 	0;
	@%p256 bra 	$L__BB0_271;
	setp.gt.u32 	%p257, %r8, 464;
	@%p257 bra 	$L__BB0_271;
	setp.gt.u32 	%p258, %r5, 154;
	setp.gt.u32 	%p259, %r4, 6;
	or.pred  	%p260, %p259, %p258;
	mov.f32 	%f2625, 0f00000000;
	@%p260 bra 	$L__BB0_271;
	mov.u32 	%r86, %ctaid.y;
	shl.b32 	%r1119, %r86, 4;
	add.s32 	%r1120, %r7, %r1119;
	setp.lt.u32 	%p261, %r1120, 2;
	@%p261 bra 	$L__BB0_270;
	mov.u32 	%r1121, %ctaid.x;
	shl.b32 	%r1122, %r1121, 5;
	cvt.u16.u32 	%rs676, %r5;
	mul.lo.s16 	%rs677, %rs676, 9;
	shr.u16 	%rs678, %rs677, 8;
	sub.s16 	%rs679, %rs676, %rs678;
	and.b16  	%rs680, %rs679, 254;
	shr.u16 	%rs681, %rs680, 1;
	add.s16 	%rs682, %rs681, %rs678;
	and.b16  	%rs683, %rs682, 240;
	shr.u16 	%rs684, %rs683, 4;
	mul.lo.s16 	%rs685, %rs684, 31;
	sub.s16 	%rs686, %rs676, %rs685;
	cvt.u32.u16 	%r1123, %rs686;
	and.b32  	%r1124, %r1123, 255;
	or.b32  	%r87, %r1122, %r1124;
	setp.gt.u32 	%p262, %r87, 221;
	@%p262 bra 	$L__BB0_270;
	mul.lo.s32 	%r1125, %r86, 3584;
	mad.lo.s32 	%r1126, %r1, 1120, %r1125;
	add.s32 	%r1127, %r1126, %r87;
	mad.lo.s32 	%r1128, %r6, 224, %r1127;
	add.s32 	%r1129, %r1128, -446;
	mul.wide.s32 	%rd103, %r1129, 4;
	add.s64 	%rd104, %rd2, %rd103;
	ld.global.nc.f32 	%f2625, [%rd104];
$L__BB0_270:
	st.shared.f32 	[%r9], %f2625;
$L__BB0_271:
	setp.gt.u32 	%p263, %r14, 14;
	@%p263 bra 	$L__BB0_278;
	setp.gt.u32 	%p264, %r8, 463;
	@%p264 bra 	$L__BB0_278;
	setp.gt.u32 	%p265, %r5, 153;
	setp.gt.u32 	%p266, %r4, 6;
	or.pred  	%p267, %p266, %p265;
	mov.f32 	%f2626, 0f00000000;
	@%p267 bra 	$L__BB0_278;
	mov.u32 	%r88, %ctaid.y;
	shl.b32 	%r1130, %r88, 4;
	add.s32 	%r1131, %r14, %r1130;
	setp.lt.u32 	%p268, %r1131, 2;
	@%p268 bra 	$L__BB0_277;
	mov.u32 	%r1132, %ctaid.x;
	shl.b32 	%r1133, %r1132, 5;
	mul.lo.s16 	%rs688, %rs279, 9;
	shr.u16 	%rs689, %rs688, 8;
	sub.s16 	%rs690, %rs279, %rs689;
	and.b16  	%rs691, %rs690, 254;
	shr.u16 	%rs692, %rs691, 1;
	add.s16 	%rs693, %rs692, %rs689;
	and.b16  	%rs694, %rs693, 240;
	shr.u16 	%rs695, %rs694, 4;
	mul.lo.s16 	%rs696, %rs695, 31;
	sub.s16 	%rs697, %rs279, %rs696;
	cvt.u32.u16 	%r1134, %rs697;
	and.b32  	%r1135, %r1134, 255;
	or.b32  	%r89, %r1133, %r1135;
	setp.gt.u32 	%p269, %r89, 221;
	@%p269 bra 	$L__BB0_277;
	mul.lo.s32 	%r1136, %r88, 3584;
	mad.lo.s32 	%r1137, %r1, 1120, %r1136;
	add.s32 	%r1138, %r1137, %r89;
	mad.lo.s32 	%r1139, %r13, 224, %r1138;
	add.s32 	%r1140, %r1139, -446;
	mul.wide.s32 	%rd105, %r1140, 4;
	add.s64 	%rd106, %rd2, %rd105;
	ld.global.nc.f32 	%f2626, [%rd106];
$L__BB0_277:
	st.shared.f32 	[%r9+4], %f2626;
$L__BB0_278:
	setp.gt.u32 	%p270, %r19, 14;
	@%p270 bra 	$L__BB0_285;
	setp.gt.u32 	%p271, %r8, 462;
	@%p271 bra 	$L__BB0_285;
	setp.gt.u32 	%p272, %r5, 152;
	setp.gt.u32 	%p273, %r4, 5;
	or.pred  	%p274, %p273, %p272;
	mov.f32 	%f2627, 0f00000000;
	@%p274 bra 	$L__BB0_285;
	mov.u32 	%r90, %ctaid.y;
	shl.b32 	%r1141, %r90, 4;
	add.s32 	%r1142, %r19, %r1141;
	setp.lt.u32 	%p275, %r1142, 2;
	@%p275 bra 	$L__BB0_284;
	mov.u32 	%r1143, %ctaid.x;
	shl.b32 	%r1144, %r1143, 5;
	mul.lo.s16 	%rs699, %rs296, 9;
	shr.u16 	%rs700, %rs699, 8;
	sub.s16 	%rs701, %rs296, %rs700;
	and.b16  	%rs702, %rs701, 254;
	shr.u16 	%rs703, %rs702, 1;
	add.s16 	%rs704, %rs703, %rs700;
	and.b16  	%rs705, %rs704, 240;
	shr.u16 	%rs706, %rs705, 4;
	mul.lo.s16 	%rs707, %rs706, 31;
	sub.s16 	%rs708, %rs296, %rs707;
	cvt.u32.u16 	%r1145, %rs708;
	and.b32  	%r1146, %r1145, 255;
	or.b32  	%r91, %r1144, %r1146;
	setp.gt.u32 	%p276, %r91, 221;
	@%p276 bra 	$L__BB0_284;
	mul.lo.s32 	%r1147, %r90, 3584;
	mad.lo.s32 	%r1148, %r1, 1120, %r1147;
	add.s32 	%r1149, %r1148, %r91;
	mad.lo.s32 	%r1150, %r18, 224, %r1149;
	add.s32 	%r1151, %r1150, -446;
	mul.wide.s32 	%rd107, %r1151, 4;
	add.s64 	%rd108, %rd2, %rd107;
	ld.global.nc.f32 	%f2627, [%rd108];
$L__BB0_284:
	st.shared.f32 	[%r9+8], %f2627;
$L__BB0_285:
	@%p25 bra 	$L__BB0_287;
	mov.u32 	%r1152, %ctaid.z;
	mul.lo.s32 	%r1153, %r22, 147;
	mad.lo.s32 	%r1154, %r1152, 441, %r1153;
	mul.wide.u32 	%rd109, %r1154, 4;
	add.s64 	%rd110, %rd1, %rd109;
	ld.global.nc.f32 	%f1217, [%rd110+48];
	st.shared.f32 	[%r23], %f1217;
$L__BB0_287:
	setp.gt.u32 	%p278, %r7, 14;
	bar.sync 	0;
	ld.shared.f32 	%f1218, [%r24];
	ld.shared.f32 	%f1219, [%r25];
	fma.rn.f32 	%f103, %f1218, %f1219, %f95;
	ld.shared.f32 	%f1220, [%r24+8];
	fma.rn.f32 	%f104, %f1219, %f1220, %f96;
	bar.sync 	0;
	@%p278 bra 	$L__BB0_294;
	setp.gt.u32 	%p279, %r8, 464;
	@%p279 bra 	$L__BB0_294;
	setp.gt.u32 	%p280, %r5, 154;
	setp.gt.u32 	%p281, %r4, 6;
	or.pred  	%p282, %p281, %p280;
	mov.f32 	%f2628, 0f00000000;
	@%p282 bra 	$L__BB0_294;
	mov.u32 	%r92, %ctaid.y;
	shl.b32 	%r1155, %r92, 4;
	add.s32 	%r1156, %r7, %r1155;
	setp.lt.u32 	%p283, %r1156, 2;
	@%p283 bra 	$L__BB0_293;
	mov.u32 	%r1157, %ctaid.x;
	shl.b32 	%r1158, %r1157, 5;
	cvt.u16.u32 	%rs709, %r5;
	mul.lo.s16 	%rs710, %rs709, 9;
	shr.u16 	%rs711, %rs710, 8;
	sub.s16 	%rs712, %rs709, %rs711;
	and.b16  	%rs713, %rs712, 254;
	shr.u16 	%rs714, %rs713, 1;
	add.s16 	%rs715, %rs714, %rs711;
	and.b16  	%rs716, %rs715, 240;
	shr.u16 	%rs717, %rs716, 4;
	mul.lo.s16 	%rs718, %rs717, 31;
	sub.s16 	%rs719, %rs709, %rs718;
	cvt.u32.u16 	%r1159, %rs719;
	and.b32  	%r1160, %r1159, 255;
	or.b32  	%r93, %r1158, %r1160;
	setp.gt.u32 	%p284, %r93, 220;
	@%p284 bra 	$L__BB0_293;
	mul.lo.s32 	%r1161, %r92, 3584;
	mad.lo.s32 	%r1162, %r1, 1120, %r1161;
	add.s32 	%r1163, %r1162, %r93;
	mad.lo.s32 	%r1164, %r6, 224, %r1163;
	add.s32 	%r1165, %r1164, -445;
	mul.wide.s32 	%rd111, %r1165, 4;
	add.s64 	%rd112, %rd2, %rd111;
	ld.global.nc.f32 	%f2628, [%rd112];
$L__BB0_293:
	st.shared.f32 	[%r9], %f2628;
$L__BB0_294:
	setp.gt.u32 	%p285, %r14, 14;
	@%p285 bra 	$L__BB0_301;
	setp.gt.u32 	%p286, %r8, 463;
	@%p286 bra 	$L__BB0_301;
	setp.gt.u32 	%p287, %r5, 153;
	setp.gt.u32 	%p288, %r4, 6;
	or.pred  	%p289, %p288, %p287;
	mov.f32 	%f2629, 0f00000000;
	@%p289 bra 	$L__BB0_301;
	mov.u32 	%r94, %ctaid.y;
	shl.b32 	%r1166, %r94, 4;
	add.s32 	%r1167, %r14, %r1166;
	setp.lt.u32 	%p290, %r1167, 2;
	@%p290 bra 	$L__BB0_300;
	mov.u32 	%r1168, %ctaid.x;
	shl.b32 	%r1169, %r1168, 5;
	mul.lo.s16 	%rs721, %rs279, 9;
	shr.u16 	%rs722, %rs721, 8;
	sub.s16 	%rs723, %rs279, %rs722;
	and.b16  	%rs724, %rs723, 254;
	shr.u16 	%rs725, %rs724, 1;
	add.s16 	%rs726, %rs725, %rs722;
	and.b16  	%rs727, %rs726, 240;
	shr.u16 	%rs728, %rs727, 4;
	mul.lo.s16 	%rs729, %rs728, 31;
	sub.s16 	%rs730, %rs279, %rs729;
	cvt.u32.u16 	%r1170, %rs730;
	and.b32  	%r1171, %r1170, 255;
	or.b32  	%r95, %r1169, %r1171;
	setp.gt.u32 	%p291, %r95, 220;
	@%p291 bra 	$L__BB0_300;
	mul.lo.s32 	%r1172, %r94, 3584;
	mad.lo.s32 	%r1173, %r1, 1120, %r1172;
	add.s32 	%r1174, %r1173, %r95;
	mad.lo.s32 	%r1175, %r13, 224, %r1174;
	add.s32 	%r1176, %r1175, -445;
	mul.wide.s32 	%rd113, %r1176, 4;
	add.s64 	%rd114, %rd2, %rd113;
	ld.global.nc.f32 	%f2629, [%rd114];
$L__BB0_300:
	st.shared.f32 	[%r9+4], %f2629;
$L__BB0_301:
	setp.gt.u32 	%p292, %r19, 14;
	@%p292 bra 	$L__BB0_308;
	setp.gt.u32 	%p293, %r8, 462;
	@%p293 bra 	$L__BB0_308;
	setp.gt.u32 	%p294, %r5, 152;
	setp.gt.u32 	%p295, %r4, 5;
	or.pred  	%p296, %p295, %p294;
	mov.f32 	%f2630, 0f00000000;
	@%p296 bra 	$L__BB0_308;
	mov.u32 	%r96, %ctaid.y;
	shl.b32 	%r1177, %r96, 4;
	add.s32 	%r1178, %r19, %r1177;
	setp.lt.u32 	%p297, %r1178, 2;
	@%p297 bra 	$L__BB0_307;
	mov.u32 	%r1179, %ctaid.x;
	shl.b32 	%r1180, %r1179, 5;
	mul.lo.s16 	%rs732, %rs296, 9;
	shr.u16 	%rs733, %rs732, 8;
	sub.s16 	%rs734, %rs296, %rs733;
	and.b16  	%rs735, %rs734, 254;
	shr.u16 	%rs736, %rs735, 1;
	add.s16 	%rs737, %rs736, %rs733;
	and.b16  	%rs738, %rs737, 240;
	shr.u16 	%rs739, %rs738, 4;
	mul.lo.s16 	%rs740, %rs739, 31;
	sub.s16 	%rs741, %rs296, %rs740;
	cvt.u32.u16 	%r1181, %rs741;
	and.b32  	%r1182, %r1181, 255;
	or.b32  	%r97, %r1180, %r1182;
	setp.gt.u32 	%p298, %r97, 220;
	@%p298 bra 	$L__BB0_307;
	mul.lo.s32 	%r1183, %r96, 3584;
	mad.lo.s32 	%r1184, %r1, 1120, %r1183;
	add.s32 	%r1185, %r1184, %r97;
	mad.lo.s32 	%r1186, %r18, 224, %r1185;
	add.s32 	%r1187, %r1186, -445;
	mul.wide.s32 	%rd115, %r1187, 4;
	add.s64 	%rd116, %rd2, %rd115;
	ld.global.nc.f32 	%f2630, [%rd116];
$L__BB0_307:
	st.shared.f32 	[%r9+8], %f2630;
$L__BB0_308:
	@%p25 bra 	$L__BB0_310;
	mov.u32 	%r1188, %ctaid.z;
	mul.lo.s32 	%r1189, %r22, 147;
	mad.lo.s32 	%r1190, %r1188, 441, %r1189;
	mul.wide.u32 	%rd117, %r1190, 4;
	add.s64 	%rd118, %rd1, %rd117;
	ld.global.nc.f32 	%f1227, [%rd118+52];
	st.shared.f32 	[%r23], %f1227;
$L__BB0_310:
	setp.gt.u32 	%p300, %r7, 14;
	bar.sync 	0;
	ld.shared.f32 	%f1228, [%r24];
	ld.shared.f32 	%f1229, [%r25];
	fma.rn.f32 	%f111, %f1228, %f1229, %f103;
	ld.shared.f32 	%f1230, [%r24+8];
	fma.rn.f32 	%f112, %f1229, %f1230, %f104;
	bar.sync 	0;
	@%p300 bra 	$L__BB0_317;
	setp.gt.u32 	%p301, %r8, 464;
	@%p301 bra 	$L__BB0_317;
	setp.gt.u32 	%p302, %r5, 154;
	setp.gt.u32 	%p303, %r4, 6;
	or.pred  	%p304, %p303, %p302;
	mov.f32 	%f2631, 0f00000000;
	@%p304 bra 	$L__BB0_317;
	mov.u32 	%r98, %ctaid.y;
	shl.b32 	%r1191, %r98, 4;
	add.s32 	%r1192, %r1191, %r2;
	or.b32  	%r1193, %r1192, %r6;
	setp.eq.s32 	%p305, %r1193, 0;
	@%p305 bra 	$L__BB0_316;
	mov.u32 	%r1194, %ctaid.x;
	shl.b32 	%r1195, %r1194, 5;
	cvt.u16.u32 	%rs742, %r5;
	mul.lo.s16 	%rs743, %rs742, 9;
	shr.u16 	%rs744, %rs743, 8;
	sub.s16 	%rs745, %rs742, %rs744;
	and.b16  	%rs746, %rs745, 254;
	shr.u16 	%rs747, %rs746, 1;
	add.s16 	%rs748, %rs747, %rs744;
	and.b16  	%rs749, %rs748, 240;
	shr.u16 	%rs750, %rs749, 4;
	mul.lo.s16 	%rs751, %rs750, 31;
	sub.s16 	%rs752, %rs742, %rs751;
	cvt.u32.u16 	%r1196, %rs752;
	and.b32  	%r1197, %r1196, 255;
	or.b32  	%r99, %r1195, %r1197;
	setp.lt.u32 	%p306, %r99, 3;
	@%p306 bra 	$L__BB0_316;
	mul.lo.s32 	%r1198, %r98, 3584;
	mad.lo.s32 	%r1199, %r1, 1120, %r1198;
	add.s32 	%r1200, %r1199, %r99;
	mad.lo.s32 	%r1201, %r6, 224, %r1200;
	add.s32 	%r1202, %r1201, -227;
	mul.wide.s32 	%rd119, %r1202, 4;
	add.s64 	%rd120, %rd2, %rd119;
	ld.global.nc.f32 	%f2631, [%rd120];
$L__BB0_316:
	st.shared.f32 	[%r9], %f2631;
$L__BB0_317:
	setp.gt.u32 	%p307, %r14, 14;
	@%p307 bra 	$L__BB0_324;
	setp.gt.u32 	%p308, %r8, 463;
	@%p308 bra 	$L__BB0_324;
	setp.gt.u32 	%p309, %r5, 153;
	setp.gt.u32 	%p310, %r4, 6;
	or.pred  	%p311, %p310, %p309;
	mov.f32 	%f2632, 0f00000000;
	@%p311 bra 	$L__BB0_324;
	mov.u32 	%r100, %ctaid.y;
	shl.b32 	%r1203, %r100, 4;
	add.s32 	%r1204, %r1203, %r2;
	or.b32  	%r1205, %r1204, %r13;
	setp.eq.s32 	%p312, %r1205, 0;
	@%p312 bra 	$L__BB0_323;
	mov.u32 	%r1206, %ctaid.x;
	shl.b32 	%r1207, %r1206, 5;
	mul.lo.s16 	%rs754, %rs279, 9;
	shr.u16 	%rs755, %rs754, 8;
	sub.s16 	%rs756, %rs279, %rs755;
	and.b16  	%rs757, %rs756, 254;
	shr.u16 	%rs758, %rs757, 1;
	add.s16 	%rs759, %rs758, %rs755;
	and.b16  	%rs760, %rs759, 240;
	shr.u16 	%rs761, %rs760, 4;
	mul.lo.s16 	%rs762, %rs761, 31;
	sub.s16 	%rs763, %rs279, %rs762;
	cvt.u32.u16 	%r1208, %rs763;
	and.b32  	%r1209, %r1208, 255;
	or.b32  	%r101, %r1207, %r1209;
	setp.lt.u32 	%p313, %r101, 3;
	@%p313 bra 	$L__BB0_323;
	mul.lo.s32 	%r1210, %r100, 3584;
	mad.lo.s32 	%r1211, %r1, 1120, %r1210;
	add.s32 	%r1212, %r1211, %r101;
	mad.lo.s32 	%r1213, %r13, 224, %r1212;
	add.s32 	%r1214, %r1213, -227;
	mul.wide.s32 	%rd121, %r1214, 4;
	add.s64 	%rd122, %rd2, %rd121;
	ld.global.nc.f32 	%f2632, [%rd122];
$L__BB0_323:
	st.shared.f32 	[%r9+4], %f2632;
$L__BB0_324:
	setp.gt.u32 	%p314, %r19, 14;
	@%p314 bra 	$L__BB0_331;
	setp.gt.u32 	%p315, %r8, 462;
	@%p315 bra 	$L__BB0_331;
	setp.gt.u32 	%p316, %r5, 152;
	setp.gt.u32 	%p317, %r4, 5;
	or.pred  	%p318, %p317, %p316;
	mov.f32 	%f2633, 0f00000000;
	@%p318 bra 	$L__BB0_331;
	mov.u32 	%r102, %ctaid.y;
	shl.b32 	%r1215, %r102, 4;
	add.s32 	%r1216, %r1215, %r2;
	or.b32  	%r1217, %r1216, %r18;
	setp.eq.s32 	%p319, %r1217, 0;
	@%p319 bra 	$L__BB0_330;
	mov.u32 	%r1218, %ctaid.x;
	shl.b32 	%r1219, %r1218, 5;
	mul.lo.s16 	%rs765, %rs296, 9;
	shr.u16 	%rs766, %rs765, 8;
	sub.s16 	%rs767, %rs296, %rs766;
	and.b16  	%rs768, %rs767, 254;
	shr.u16 	%rs769, %rs768, 1;
	add.s16 	%rs770, %rs769, %rs766;
	and.b16  	%rs771, %rs770, 240;
	shr.u16 	%rs772, %rs771, 4;
	mul.lo.s16 	%rs773, %rs772, 31;
	sub.s16 	%rs774, %rs296, %rs773;
	cvt.u32.u16 	%r1220, %rs774;
	and.b32  	%r1221, %r1220, 255;
	or.b32  	%r103, %r1219, %r1221;
	setp.lt.u32 	%p320, %r103, 3;
	@%p320 bra 	$L__BB0_330;
	mul.lo.s32 	%r1222, %r102, 3584;
	mad.lo.s32 	%r1223, %r1, 1120, %r1222;
	add.s32 	%r1224, %r1223, %r103;
	mad.lo.s32 	%r1225, %r18, 224, %r1224;
	add.s32 	%r1226, %r1225, -227;
	mul.wide.s32 	%rd123, %r1226, 4;
	add.s64 	%rd124, %rd2, %rd123;
	ld.global.nc.f32 	%f2633, [%rd124];
$L__BB0_330:
	st.shared.f32 	[%r9+8], %f2633;
$L__BB0_331:
	@%p25 bra 	$L__BB0_333;
	mov.u32 	%r1227, %ctaid.z;
	mul.lo.s32 	%r1228, %r22, 147;
	mad.lo.s32 	%r1229, %r1227, 441, %r1228;
	mul.wide.u32 	%rd125, %r1229, 4;
	add.s64 	%rd126, %rd1, %rd125;
	ld.global.nc.f32 	%f1237, [%rd126+56];
	st.shared.f32 	[%r23], %f1237;
$L__BB0_333:
	setp.gt.u32 	%p322, %r7, 14;
	bar.sync 	0;
	ld.shared.f32 	%f1238, [%r24];
	ld.shared.f32 	%f1239, [%r25];
	fma.rn.f32 	%f119, %f1238, %f1239, %f111;
	ld.shared.f32 	%f1240, [%r24+8];
	fma.rn.f32 	%f120, %f1239, %f1240, %f112;
	bar.sync 	0;
	@%p322 bra 	$L__BB0_340;
	setp.gt.u32 	%p323, %r8, 464;
	@%p323 bra 	$L__BB0_340;
	setp.gt.u32 	%p324, %r5, 154;
	setp.gt.u32 	%p325, %r4, 6;
	or.pred  	%p326, %p325, %p324;
	mov.f32 	%f2634, 0f00000000;
	@%p326 bra 	$L__BB0_340;
	mov.u32 	%r104, %ctaid.y;
	shl.b32 	%r1230, %r104, 4;
	add.s32 	%r1231, %r1230, %r2;
	or.b32  	%r1232, %r1231, %r6;
	setp.eq.s32 	%p327, %r1232, 0;
	@%p327 bra 	$L__BB0_339;
	mov.u32 	%r1233, %ctaid.x;
	shl.b32 	%r1234, %r1233, 5;
	cvt.u16.u32 	%rs775, %r5;
	mul.lo.s16 	%rs776, %rs775, 9;
	shr.u16 	%rs777, %rs776, 8;
	sub.s16 	%rs778, %rs775, %rs777;
	and.b16  	%rs779, %rs778, 254;
	shr.u16 	%rs780, %rs779, 1;
	add.s16 	%rs781, %rs780, %rs777;
	and.b16  	%rs782, %rs781, 240;
	shr.u16 	%rs783, %rs782, 4;
	mul.lo.s16 	%rs784, %rs783, 31;
	sub.s16 	%rs785, %rs775, %rs784;
	cvt.u32.u16 	%r1235, %rs785;
	and.b32  	%r1236, %r1235, 255;
	or.b32  	%r105, %r1234, %r1236;
	setp.lt.u32 	%p328, %r105, 2;
	@%p328 bra 	$L__BB0_339;
	mul.lo.s32 	%r1237, %r104, 3584;
	mad.lo.s32 	%r1238, %r1, 1120, %r1237;
	add.s32 	%r1239, %r1238, %r105;
	mad.lo.s32 	%r1240, %r6, 224, %r1239;
	add.s32 	%r1241, %r1240, -226;
	mul.wide.s32 	%rd127, %r1241, 4;
	add.s64 	%rd128, %rd2, %rd127;
	ld.global.nc.f32 	%f2634, [%rd128];
$L__BB0_339:
	st.shared.f32 	[%r9], %f2634;
$L__BB0_340:
	setp.gt.u32 	%p329, %r14, 14;
	@%p329 bra 	$L__BB0_347;
	setp.gt.u32 	%p330, %r8, 463;
	@%p330 bra 	$L__BB0_347;
	setp.gt.u32 	%p331, %r5, 153;
	setp.gt.u32 	%p332, %r4, 6;
	or.pred  	%p333, %p332, %p331;
	mov.f32 	%f2635, 0f00000000;
	@%p333 bra 	$L__BB0_347;
	mov.u32 	%r106, %ctaid.y;
	shl.b32 	%r1242, %r106, 4;
	add.s32 	%r1243, %r1242, %r2;
	or.b32  	%r1244, %r1243, %r13;
	setp.eq.s32 	%p334, %r1244, 0;
	@%p334 bra 	$L__BB0_346;
	mov.u32 	%r1245, %ctaid.x;
	shl.b32 	%r1246, %r1245, 5;
	mul.lo.s16 	%rs787, %rs279, 9;
	shr.u16 	%rs788, %rs787, 8;
	sub.s16 	%rs789, %rs279, %rs788;
	and.b16  	%rs790, %rs789, 254;
	shr.u16 	%rs791, %rs790, 1;
	add.s16 	%rs792, %rs791, %rs788;
	and.b16  	%rs793, %rs792, 240;
	shr.u16 	%rs794, %rs793, 4;
	mul.lo.s16 	%rs795, %rs794, 31;
	sub.s16 	%rs796, %rs279, %rs795;
	cvt.u32.u16 	%r1247, %rs796;
	and.b32  	%r1248, %r1247, 255;
	or.b32  	%r107, %r1246, %r1248;
	setp.lt.u32 	%p335, %r107, 2;
	@%p335 bra 	$L__BB0_346;
	mul.lo.s32 	%r1249, %r106, 3584;
	mad.lo.s32 	%r1250, %r1, 1120, %r1249;
	add.s32 	%r1251, %r1250, %r107;
	mad.lo.s32 	%r1252, %r13, 224, %r1251;
	add.s32 	%r1253, %r1252, -226;
	mul.wide.s32 	%rd129, %r1253, 4;
	add.s64 	%rd130, %rd2, %rd129;
	ld.global.nc.f32 	%f2635, [%rd130];
$L__BB0_346:
	st.shared.f32 	[%r9+4], %f2635;
$L__BB0_347:
	setp.gt.u32 	%p336, %r19, 14;
	@%p336 bra 	$L__BB0_354;
	setp.gt.u32 	%p337, %r8, 462;
	@%p337 bra 	$L__BB0_354;
	setp.gt.u32 	%p338, %r5, 152;
	setp.gt.u32 	%p339, %r4, 5;
	or.pred  	%p340, %p339, %p338;
	mov.f32 	%f2636, 0f00000000;
	@%p340 bra 	$L__BB0_354;
	mov.u32 	%r108, %ctaid.y;
	shl.b32 	%r1254, %r108, 4;
	add.s32 	%r1255, %r1254, %r2;
	or.b32  	%r1256, %r1255, %r18;
	setp.eq.s32 	%p341, %r1256, 0;
	@%p341 bra 	$L__BB0_353;
	mov.u32 	%r1257, %ctaid.x;
	shl.b32 	%r1258, %r1257, 5;
	mul.lo.s16 	%rs798, %rs296, 9;
	shr.u16 	%rs799, %rs798, 8;
	sub.s16 	%rs800, %rs296, %rs799;
	and.b16  	%rs801, %rs800, 254;
	shr.u16 	%rs802, %rs801, 1;
	add.s16 	%rs803, %rs802, %rs799;
	and.b16  	%rs804, %rs803, 240;
	shr.u16 	%rs805, %rs804, 4;
	mul.lo.s16 	%rs806, %rs805, 31;
	sub.s16 	%rs807, %rs296, %rs806;
	cvt.u32.u16 	%r1259, %rs807;
	and.b32  	%r1260, %r1259, 255;
	or.b32  	%r109, %r1258, %r1260;
	setp.lt.u32 	%p342, %r109, 2;
	@%p342 bra 	$L__BB0_353;
	mul.lo.s32 	%r1261, %r108, 3584;
	mad.lo.s32 	%r1262, %r1, 1120, %r1261;
	add.s32 	%r1263, %r1262, %r109;
	mad.lo.s32 	%r1264, %r18, 224, %r1263;
	add.s32 	%r1265, %r1264, -226;
	mul.wide.s32 	%rd131, %r1265, 4;
	add.s64 	%rd132, %rd2, %rd131;
	ld.global.nc.f32 	%f2636, [%rd132];
$L__BB0_353:
	st.shared.f32 	[%r9+8], %f2636;
$L__BB0_354:
	@%p25 bra 	$L__BB0_356;
	mov.u32 	%r1266, %ctaid.z;
	mul.lo.s32 	%r1267, %r22, 147;
	mad.lo.s32 	%r1268, %r1266, 441, %r1267;
	mul.wide.u32 	%rd133, %r1268, 4;
	add.s64 	%rd134, %rd1, %rd133;
	ld.global.nc.f32 	%f1247, [%rd134+60];
	st.shared.f32 	[%r23], %f1247;
$L__BB0_356:
	setp.gt.u32 	%p344, %r7, 14;
	bar.sync 	0;
	ld.shared.f32 	%f1248, [%r24];
	ld.shared.f32 	%f1249, [%r25];
	fma.rn.f32 	%f127, %f1248, %f1249, %f119;
	ld.shared.f32 	%f1250, [%r24+8];
	fma.rn.f32 	%f128, %f1249, %f1250, %f120;
	bar.sync 	0;
	@%p344 bra 	$L__BB0_363;
	setp.gt.u32 	%p345, %r8, 464;
	@%p345 bra 	$L__BB0_363;
	setp.gt.u32 	%p346, %r5, 154;
	setp.gt.u32 	%p347, %r4, 6;
	or.pred  	%p348, %p347, %p346;
	mov.f32 	%f2637, 0f00000000;
	@%p348 bra 	$L__BB0_363;
	mov.u32 	%r110, %ctaid.y;
	shl.b32 	%r1269, %r110, 4;
	add.s32 	%r1270, %r1269, %r2;
	or.b32  	%r1271, %r1270, %r6;
	setp.eq.s32 	%p349, %r1271, 0;
	@%p349 bra 	$L__BB0_362;
	mov.u32 	%r1272, %ctaid.x;
	shl.b32 	%r111, %r1272, 5;
	cvt.u16.u32 	%rs808, %r5;
	mul.lo.s16 	%rs809, %rs808, 9;
	shr.u16 	%rs810, %rs809, 8;
	sub.s16 	%rs811, %rs808, %rs810;
	and.b16  	%rs812, %rs811, 254;
	shr.u16 	%rs813, %rs812, 1;
	add.s16 	%rs814, %rs813, %rs810;
	and.b16  	%rs815, %rs814, 240;
	shr.u16 	%rs816, %rs815, 4;
	mul.lo.s16 	%rs817, %rs816, 31;
	sub.s16 	%rs818, %rs808, %rs817;
	cvt.u32.u16 	%r1273, %rs818;
	and.b32  	%r112, %r1273, 255;
	or.b32  	%r1274, %r111, %r112;
	setp.eq.s32 	%p350, %r1274, 0;
	@%p350 bra 	$L__BB0_362;
	mul.lo.s32 	%r1275, %r110, 3584;
	mad.lo.s32 	%r1276, %r1, 1120, %r1275;
	add.s32 	%r1277, %r1276, %r111;
	add.s32 	%r1278, %r1277, %r112;
	mad.lo.s32 	%r1279, %r6, 224, %r1278;
	add.s32 	%r1280, %r1279, -225;
	mul.wide.s32 	%rd135, %r1280, 4;
	add.s64 	%rd136, %rd2, %rd135;
	ld.global.nc.f32 	%f2637, [%rd136];
$L__BB0_362:
	st.shared.f32 	[%r9], %f2637;
$L__BB0_363:
	setp.gt.u32 	%p351, %r14, 14;
	@%p351 bra 	$L__BB0_370;
	setp.gt.u32 	%p352, %r8, 463;
	@%p352 bra 	$L__BB0_370;
	setp.gt.u32 	%p353, %r5, 153;
	setp.gt.u32 	%p354, %r4, 6;
	or.pred  	%p355, %p354, %p353;
	mov.f32 	%f2638, 0f00000000;
	@%p355 bra 	$L__BB0_370;
	mov.u32 	%r113, %ctaid.y;
	shl.b32 	%r1281, %r113, 4;
	add.s32 	%r1282, %r1281, %r2;
	or.b32  	%r1283, %r1282, %r13;
	setp.eq.s32 	%p356, %r1283, 0;
	@%p356 bra 	$L__BB0_369;
	mov.u32 	%r1284, %ctaid.x;
	shl.b32 	%r114, %r1284, 5;
	mul.lo.s16 	%rs820, %rs279, 9;
	shr.u16 	%rs821, %rs820, 8;
	sub.s16 	%rs822, %rs279, %rs821;
	and.b16  	%rs823, %rs822, 254;
	shr.u16 	%rs824, %rs823, 1;
	add.s16 	%rs825, %rs824, %rs821;
	and.b16  	%rs826, %rs825, 240;
	shr.u16 	%rs827, %rs826, 4;
	mul.lo.s16 	%rs828, %rs827, 31;
	sub.s16 	%rs829, %rs279, %rs828;
	cvt.u32.u16 	%r1285, %rs829;
	and.b32  	%r115, %r1285, 255;
	or.b32  	%r1286, %r114, %r115;
	setp.eq.s32 	%p357, %r1286, 0;
	@%p357 bra 	$L__BB0_369;
	mul.lo.s32 	%r1287, %r113, 3584;
	mad.lo.s32 	%r1288, %r1, 1120, %r1287;
	add.s32 	%r1289, %r1288, %r114;
	add.s32 	%r1290, %r1289, %r115;
	mad.lo.s32 	%r1291, %r13, 224, %r1290;
	add.s32 	%r1292, %r1291, -225;
	mul.wide.s32 	%rd137, %r1292, 4;
	add.s64 	%rd138, %rd2, %rd137;
	ld.global.nc.f32 	%f2638, [%rd138];
$L__BB0_369:
	st.shared.f32 	[%r9+4], %f2638;
$L__BB0_370:
	setp.gt.u32 	%p358, %r19, 14;
	@%p358 bra 	$L__BB0_377;
	setp.gt.u32 	%p359, %r8, 462;
	@%p359 bra 	$L__BB0_377;
	setp.gt.u32 	%p360, %r5, 152;
	setp.gt.u32 	%p361, %r4, 5;
	or.pred  	%p362, %p361, %p360;
	mov.f32 	%f2639, 0f00000000;
	@%p362 bra 	$L__BB0_377;
	mov.u32 	%r116, %ctaid.y;
	shl.b32 	%r1293, %r116, 4;
	add.s32 	%r1294, %r1293, %r2;
	or.b32  	%r1295, %r1294, %r18;
	setp.eq.s32 	%p363, %r1295, 0;
	@%p363 bra 	$L__BB0_376;
	mov.u32 	%r1296, %ctaid.x;
	shl.b32 	%r117, %r1296, 5;
	mul.lo.s16 	%rs831, %rs296, 9;
	shr.u16 	%rs832, %rs831, 8;
	sub.s16 	%rs833, %rs296, %rs832;
	and.b16  	%rs834, %rs833, 254;
	shr.u16 	%rs835, %rs834, 1;
	add.s16 	%rs836, %rs835, %rs832;
	and.b16  	%rs837, %rs836, 240;
	shr.u16 	%rs838, %rs837, 4;
	mul.lo.s16 	%rs839, %rs838, 31;
	sub.s16 	%rs840, %rs296, %rs839;
	cvt.u32.u16 	%r1297, %rs840;
	and.b32  	%r118, %r1297, 255;
	or.b32  	%r1298, %r117, %r118;
	setp.eq.s32 	%p364, %r1298, 0;
	@%p364 bra 	$L__BB0_376;
	mul.lo.s32 	%r1299, %r116, 3584;
	mad.lo.s32 	%r1300, %r1, 1120, %r1299;
	add.s32 	%r1301, %r1300, %r117;
	add.s32 	%r1302, %r1301, %r118;
	mad.lo.s32 	%r1303, %r18, 224, %r1302;
	add.s32 	%r1304, %r1303, -225;
	mul.wide.s32 	%rd139, %r1304, 4;
	add.s64 	%rd140, %rd2, %rd139;
	ld.global.nc.f32 	%f2639, [%rd140];
$L__BB0_376:
	st.shared.f32 	[%r9+8], %f2639;
$L__BB0_377:
	@%p25 bra 	$L__BB0_379;
	mov.u32 	%r1305, %ctaid.z;
	mul.lo.s32 	%r1306, %r22, 147;
	mad.lo.s32 	%r1307, %r1305, 441, %r1306;
	mul.wide.u32 	%rd141, %r1307, 4;
	add.s64 	%rd142, %rd1, %rd141;
	ld.global.nc.f32 	%f1257, [%rd142+64];
	st.shared.f32 	[%r23], %f1257;
$L__BB0_379:
	setp.gt.u32 	%p366, %r7, 14;
	bar.sync 	0;
	ld.shared.f32 	%f1258, [%r24];
	ld.shared.f32 	%f1259, [%r25];
	fma.rn.f32 	%f135, %f1258, %f1259, %f127;
	ld.shared.f32 	%f1260, [%r24+8];
	fma.rn.f32 	%f136, %f1259, %f1260, %f128;
	bar.sync 	0;
	@%p366 bra 	$L__BB0_385;
	setp.gt.u32 	%p367, %r8, 464;
	@%p367 bra 	$L__BB0_385;
	setp.gt.u32 	%p368, %r5, 154;
	setp.gt.u32 	%p369, %r4, 6;
	or.pred  	%p370, %p369, %p368;
	@%p370 bra 	$L__BB0_385;
	mov.u32 	%r119, %ctaid.y;
	shl.b32 	%r1308, %r119, 4;
	add.s32 	%r1309, %r1308, %r2;
	or.b32  	%r1310, %r1309, %r6;
	setp.eq.s32 	%p371, %r1310, 0;
	mov.f32 	%f2640, 0f00000000;
	@%p371 bra 	$L__BB0_384;
	mul.lo.s32 	%r1311, %r119, 3584;
	mov.u32 	%r1312, %ctaid.x;
	shl.b32 	%r1313, %r1312, 5;
	cvt.u16.u32 	%rs841, %r5;
	mul.lo.s16 	%rs842, %rs841, 9;
	shr.u16 	%rs843, %rs842, 8;
	sub.s16 	%rs844, %rs841, %rs843;
	and.b16  	%rs845, %rs844, 254;
	shr.u16 	%rs846, %rs845, 1;
	add.s16 	%rs847, %rs846, %rs843;
	and.b16  	%rs848, %rs847, 240;
	shr.u16 	%rs849, %rs848, 4;
	mul.lo.s16 	%rs850, %rs849, 31;
	sub.s16 	%rs851, %rs841, %rs850;
	cvt.u32.u16 	%r1314, %rs851;
	and.b32  	%r1315, %r1314, 255;
	mad.lo.s32 	%r1316, %r1, 1120, %r1311;
	add.s32 	%r1317, %r1316, %r1313;
	or.b32  	%r1318, %r1317, %r1315;
	mad.lo.s32 	%r1319, %r6, 224, %r1318;
	add.s32 	%r1320, %r1319, -224;
	mul.wide.s32 	%rd143, %r1320, 4;
	add.s64 	%rd144, %rd2, %rd143;
	ld.global.nc.f32 	%f2640, [%rd144];
$L__BB0_384:
	st.shared.f32 	[%r9], %f2640;
$L__BB0_385:
	setp.gt.u32 	%p372, %r14, 14;
	@%p372 bra 	$L__BB0_391;
	setp.gt.u32 	%p373, %r8, 463;
	@%p373 bra 	$L__BB0_391;
	setp.gt.u32 	%p374, %r5, 153;
	setp.gt.u32 	%p375, %r4, 6;
	or.pred  	%p376, %p375, %p374;
	@%p376 bra 	$L__BB0_391;
	mov.u32 	%r120, %ctaid.y;
	shl.b32 	%r1321, %r120, 4;
	add.s32 	%r1322, %r1321, %r2;
	or.b32  	%r1323, %r1322, %r13;
	setp.eq.s32 	%p377, %r1323, 0;
	mov.f32 	%f2641, 0f00000000;
	@%p377 bra 	$L__BB0_390;
	mul.lo.s32 	%r1324, %r120, 3584;
	mov.u32 	%r1325, %ctaid.x;
	shl.b32 	%r1326, %r1325, 5;
	mul.lo.s16 	%rs853, %rs279, 9;
	shr.u16 	%rs854, %rs853, 8;
	sub.s16 	%rs855, %rs279, %rs854;
	and.b16  	%rs856, %rs855, 254;
	shr.u16 	%rs857, %rs856, 1;
	add.s16 	%rs858, %rs857, %rs854;
	and.b16  	%rs859, %rs858, 240;
	shr.u16 	%rs860, %rs859, 4;
	mul.lo.s16 	%rs861, %rs860, 31;
	sub.s16 	%rs862, %rs279, %rs861;
	cvt.u32.u16 	%r1327, %rs862;
	and.b32  	%r1328, %r1327, 255;
	mad.lo.s32 	%r1329, %r1, 1120, %r1324;
	add.s32 	%r1330, %r1329, %r1326;
	or.b32  	%r1331, %r1330, %r1328;
	mad.lo.s32 	%r1332, %r13, 224, %r1331;
	add.s32 	%r1333, %r1332, -224;
	mul.wide.s32 	%rd145, %r1333, 4;
	add.s64 	%rd146, %rd2, %rd145;
	ld.global.nc.f32 	%f2641, [%rd146];
$L__BB0_390:
	st.shared.f32 	[%r9+4], %f2641;
$L__BB0_391:
	setp.gt.u32 	%p378, %r19, 14;
	@%p378 bra 	$L__BB0_397;
	setp.gt.u32 	%p379, %r8, 462;
	@%p379 bra 	$L__BB0_397;
	setp.gt.u32 	%p380, %r5, 152;
	setp.gt.u32 	%p381, %r4, 5;
	or.pred  	%p382, %p381, %p380;
	@%p382 bra 	$L__BB0_397;
	mov.u32 	%r121, %ctaid.y;
	shl.b32 	%r1334, %r121, 4;
	add.s32 	%r1335, %r1334, %r2;
	or.b32  	%r1336, %r1335, %r18;
	setp.eq.s32 	%p383, %r1336, 0;
	mov.f32 	%f2642, 0f00000000;
	@%p383 bra 	$L__BB0_396;
	mul.lo.s32 	%r1337, %r121, 3584;
	mov.u32 	%r1338, %ctaid.x;
	shl.b32 	%r1339, %r1338, 5;
	mul.lo.s16 	%rs864, %rs296, 9;
	shr.u16 	%rs865, %rs864, 8;
	sub.s16 	%rs866, %rs296, %rs865;
	and.b16  	%rs867, %rs866, 254;
	shr.u16 	%rs868, %rs867, 1;
	add.s16 	%rs869, %rs868, %rs865;
	and.b16  	%rs870, %rs869, 240;
	shr.u16 	%rs871, %rs870, 4;
	mul.lo.s16 	%rs872, %rs871, 31;
	sub.s16 	%rs873, %rs296, %rs872;
	cvt.u32.u16 	%r1340, %rs873;
	and.b32  	%r1341, %r1340, 255;
	mad.lo.s32 	%r1342, %r1, 1120, %r1337;
	add.s32 	%r1343, %r1342, %r1339;
	or.b32  	%r1344, %r1343, %r1341;
	mad.lo.s32 	%r1345, %r18, 224, %r1344;
	add.s32 	%r1346, %r1345, -224;
	mul.wide.s32 	%rd147, %r1346, 4;
	add.s64 	%rd148, %rd2, %rd147;
	ld.global.nc.f32 	%f2642, [%rd148];
$L__BB0_396:
	st.shared.f32 	[%r9+8], %f2642;
$L__BB0_397:
	@%p25 bra 	$L__BB0_399;
	mov.u32 	%r1347, %ctaid.z;
	mul.lo.s32 	%r1348, %r22, 147;
	mad.lo.s32 	%r1349, %r1347, 441, %r1348;
	mul.wide.u32 	%rd149, %r1349, 4;
	add.s64 	%rd150, %rd1, %rd149;
	ld.global.nc.f32 	%f1264, [%rd150+68];
	st.shared.f32 	[%r23], %f1264;
$L__BB0_399:
	setp.gt.u32 	%p385, %r7, 14;
	bar.sync 	0;
	ld.shared.f32 	%f1265, [%r24];
	ld.shared.f32 	%f1266, [%r25];
	fma.rn.f32 	%f143, %f1265, %f1266, %f135;
	ld.shared.f32 	%f1267, [%r24+8];
	fma.rn.f32 	%f144, %f1266, %f1267, %f136;
	bar.sync 	0;
	@%p385 bra 	$L__BB0_405;
	setp.gt.u32 	%p386, %r8, 464;
	@%p386 bra 	$L__BB0_405;
	setp.gt.u32 	%p387, %r5, 154;
	setp.gt.u32 	%p388, %r4, 6;
	or.pred  	%p389, %p388, %p387;
	@%p389 bra 	$L__BB0_405;
	mov.u32 	%r122, %ctaid.y;
	shl.b32 	%r1350, %r122, 4;
	add.s32 	%r1351, %r1350, %r2;
	or.b32  	%r1352, %r1351, %r6;
	setp.eq.s32 	%p390, %r1352, 0;
	mov.f32 	%f2643, 0f00000000;
	@%p390 bra 	$L__BB0_404;
	mul.lo.s32 	%r1353, %r122, 3584;
	mov.u32 	%r1354, %ctaid.x;
	shl.b32 	%r1355, %r1354, 5;
	cvt.u16.u32 	%rs874, %r5;
	mul.lo.s16 	%rs875, %rs874, 9;
	shr.u16 	%rs876, %rs875, 8;
	sub.s16 	%rs877, %rs874, %rs876;
	and.b16  	%rs878, %rs877, 254;
	shr.u16 	%rs879, %rs878, 1;
	add.s16 	%rs880, %rs879, %rs876;
	and.b16  	%rs881, %rs880, 240;
	shr.u16 	%rs882, %rs881, 4;
	mul.lo.s16 	%rs883, %rs882, 31;
	sub.s16 	%rs884, %rs874, %rs883;
	cvt.u32.u16 	%r1356, %rs884;
	and.b32  	%r1357, %r1356, 255;
	mad.lo.s32 	%r1358, %r1, 1120, %r1353;
	add.s32 	%r1359, %r1358, %r1355;
	or.b32  	%r1360, %r1359, %r1357;
	mad.lo.s32 	%r1361, %r6, 224, %r1360;
	add.s32 	%r1362, %r1361, -223;
	mul.wide.s32 	%rd151, %r1362, 4;
	add.s64 	%rd152, %rd2, %rd151;
	ld.global.nc.f32 	%f2643, [%rd152];
$L__BB0_404:
	st.shared.f32 	[%r9], %f2643;
$L__BB0_405:
	setp.gt.u32 	%p391, %r14, 14;
	@%p391 bra 	$L__BB0_411;
	setp.gt.u32 	%p392, %r8, 463;
	@%p392 bra 	$L__BB0_411;
	setp.gt.u32 	%p393, %r5, 153;
	setp.gt.u32 	%p394, %r4, 6;
	or.pred  	%p395, %p394, %p393;
	@%p395 bra 	$L__BB0_411;
	mov.u32 	%r123, %ctaid.y;
	shl.b32 	%r1363, %r123, 4;
	add.s32 	%r1364, %r1363, %r2;
	or.b32  	%r1365, %r1364, %r13;
	setp.eq.s32 	%p396, %r1365, 0;
	mov.f32 	%f2644, 0f00000000;
	@%p396 bra 	$L__BB0_410;
	mul.lo.s32 	%r1366, %r123, 3584;
	mov.u32 	%r1367, %ctaid.x;
	shl.b32 	%r1368, %r1367, 5;
	mul.lo.s16 	%rs886, %rs279, 9;
	shr.u16 	%rs887, %rs886, 8;
	sub.s16 	%rs888, %rs279, %rs887;
	and.b16  	%rs889, %rs888, 254;
	shr.u16 	%rs890, %rs889, 1;
	add.s16 	%rs891, %rs890, %rs887;
	and.b16  	%rs892, %rs891, 240;
	shr.u16 	%rs893, %rs892, 4;
	mul.lo.s16 	%rs894, %rs893, 31;
	sub.s16 	%rs895, %rs279, %rs894;
	cvt.u32.u16 	%r1369, %rs895;
	and.b32  	%r1370, %r1369, 255;
	mad.lo.s32 	%r1371, %r1, 1120, %r1366;
	add.s32 	%r1372, %r1371, %r1368;
	or.b32  	%r1373, %r1372, %r1370;
	mad.lo.s32 	%r1374, %r13, 224, %r1373;
	add.s32 	%r1375, %r1374, -223;
	mul.wide.s32 	%rd153, %r1375, 4;
	add.s64 	%rd154, %rd2, %rd153;
	ld.global.nc.f32 	%f2644, [%rd154];
$L__BB0_410:
	st.shared.f32 	[%r9+4], %f2644;
$L__BB0_411:
	setp.gt.u32 	%p397, %r19, 14;
	@%p397 bra 	$L__BB0_417;
	setp.gt.u32 	%p398, %r8, 462;
	@%p398 bra 	$L__BB0_417;
	setp.gt.u32 	%p399, %r5, 152;
	setp.gt.u32 	%p400, %r4, 5;
	or.pred  	%p401, %p400, %p399;
	@%p401 bra 	$L__BB0_417;
	mov.u32 	%r124, %ctaid.y;
	shl.b32 	%r1376, %r124, 4;
	add.s32 	%r1377, %r1376, %r2;
	or.b32  	%r1378, %r1377, %r18;
	setp.eq.s32 	%p402, %r1378, 0;
	mov.f32 	%f2645, 0f00000000;
	@%p402 bra 	$L__BB0_416;
	mul.lo.s32 	%r1379, %r124, 3584;
	mov.u32 	%r1380, %ctaid.x;
	shl.b32 	%r1381, %r1380, 5;
	mul.lo.s16 	%rs897, %rs296, 9;
	shr.u16 	%rs898, %rs897, 8;
	sub.s16 	%rs899, %rs296, %rs898;
	and.b16  	%rs900, %rs899, 254;
	shr.u16 	%rs901, %rs900, 1;
	add.s16 	%rs902, %rs901, %rs898;
	and.b16  	%rs903, %rs902, 240;
	shr.u16 	%rs904, %rs903, 4;
	mul.lo.s16 	%rs905, %rs904, 31;
	sub.s16 	%rs906, %rs296, %rs905;
	cvt.u32.u16 	%r1382, %rs906;
	and.b32  	%r1383, %r1382, 255;
	mad.lo.s32 	%r1384, %r1, 1120, %r1379;
	add.s32 	%r1385, %r1384, %r1381;
	or.b32  	%r1386, %r1385, %r1383;
	mad.lo.s32 	%r1387, %r18, 224, %r1386;
	add.s32 	%r1388, %r1387, -223;
	mul.wide.s32 	%rd155, %r1388, 4;
	add.s64 	%rd156, %rd2, %rd155;
	ld.global.nc.f32 	%f2645, [%rd156];
$L__BB0_416:
	st.shared.f32 	[%r9+8], %f2645;
$L__BB0_417:
	@%p25 bra 	$L__BB0_419;
	mov.u32 	%r1389, %ctaid.z;
	mul.lo.s32 	%r1390, %r22, 147;
	mad.lo.s32 	%r1391, %r1389, 441, %r1390;
	mul.wide.u32 	%rd157, %r1391, 4;
	add.s64 	%rd158, %rd1, %rd157;
	ld.global.nc.f32 	%f1271, [%rd158+72];
	st.shared.f32 	[%r23], %f1271;
$L__BB0_419:
	setp.gt.u32 	%p404, %r7, 14;
	bar.sync 	0;
	ld.shared.f32 	%f1272, [%r24];
	ld.shared.f32 	%f1273, [%r25];
	fma.rn.f32 	%f151, %f1272, %f1273, %f143;
	ld.shared.f32 	%f1274, [%r24+8];
	fma.rn.f32 	%f152, %f1273, %f1274, %f144;
	bar.sync 	0;
	@%p404 bra 	$L__BB0_426;
	setp.gt.u32 	%p405, %r8, 464;
	@%p405 bra 	$L__BB0_426;
	setp.gt.u32 	%p406, %r5, 154;
	setp.gt.u32 	%p407, %r4, 6;
	or.pred  	%p408, %p407, %p406;
	mov.f32 	%f2646, 0f00000000;
	@%p408 bra 	$L__BB0_426;
	mov.u32 	%r125, %ctaid.y;
	shl.b32 	%r1392, %r125, 4;
	add.s32 	%r1393, %r1392, %r2;
	or.b32  	%r1394, %r1393, %r6;
	setp.eq.s32 	%p409, %r1394, 0;
	@%p409 bra 	$L__BB0_425;
	mov.u32 	%r1395, %ctaid.x;
	shl.b32 	%r1396, %r1395, 5;
	cvt.u16.u32 	%rs907, %r5;
	mul.lo.s16 	%rs908, %rs907, 9;
	shr.u16 	%rs909, %rs908, 8;
	sub.s16 	%rs910, %rs907, %rs909;
	and.b16  	%rs911, %rs910, 254;
	shr.u16 	%rs912, %rs911, 1;
	add.s16 	%rs913, %rs912, %rs909;
	and.b16  	%rs914, %rs913, 240;
	shr.u16 	%rs915, %rs914, 4;
	mul.lo.s16 	%rs916, %rs915, 31;
	sub.s16 	%rs917, %rs907, %rs916;
	cvt.u32.u16 	%r1397, %rs917;
	and.b32  	%r1398, %r1397, 255;
	or.b32  	%r126, %r1396, %r1398;
	setp.gt.u32 	%p410, %r126, 221;
	@%p410 bra 	$L__BB0_425;
	mul.lo.s32 	%r1399, %r125, 3584;
	mad.lo.s32 	%r1400, %r1, 1120, %r1399;
	add.s32 	%r1401, %r1400, %r126;
	mad.lo.s32 	%r1402, %r6, 224, %r1401;
	add.s32 	%r1403, %r1402, -222;
	mul.wide.s32 	%rd159, %r1403, 4;
	add.s64 	%rd160, %rd2, %rd159;
	ld.global.nc.f32 	%f2646, [%rd160];
$L__BB0_425:
	st.shared.f32 	[%r9], %f2646;
$L__BB0_426:
	setp.gt.u32 	%p411, %r14, 14;
	@%p411 bra 	$L__BB0_433;
	setp.gt.u32 	%p412, %r8, 463;
	@%p412 bra 	$L__BB0_433;
	setp.gt.u32 	%p413, %r5, 153;
	setp.gt.u32 	%p414, %r4, 6;
	or.pred  	%p415, %p414, %p413;
	mov.f32 	%f2647, 0f00000000;
	@%p415 bra 	$L__BB0_433;
	mov.u32 	%r127, %ctaid.y;
	shl.b32 	%r1404, %r127, 4;
	add.s32 	%r1405, %r1404, %r2;
	or.b32  	%r1406, %r1405, %r13;
	setp.eq.s32 	%p416, %r1406, 0;
	@%p416 bra 	$L__BB0_432;
	mov.u32 	%r1407, %ctaid.x;
	shl.b32 	%r1408, %r1407, 5;
	mul.lo.s16 	%rs919, %rs279, 9;
	shr.u16 	%rs920, %rs919, 8;
	sub.s16 	%rs921, %rs279, %rs920;
	and.b16  	%rs922, %rs921, 254;
	shr.u16 	%rs923, %rs922, 1;
	add.s16 	%rs924, %rs923, %rs920;
	and.b16  	%rs925, %rs924, 240;
	shr.u16 	%rs926, %rs925, 4;
	mul.lo.s16 	%rs927, %rs926, 31;
	sub.s16 	%rs928, %rs279, %rs927;
	cvt.u32.u16 	%r1409, %rs928;
	and.b32  	%r1410, %r1409, 255;
	or.b32  	%r128, %r1408, %r1410;
	setp.gt.u32 	%p417, %r128, 221;
	@%p417 bra 	$L__BB0_432;
	mul.lo.s32 	%r1411, %r127, 3584;
	mad.lo.s32 	%r1412, %r1, 1120, %r1411;
	add.s32 	%r1413, %r1412, %r128;
	mad.lo.s32 	%r1414, %r13, 224, %r1413;
	add.s32 	%r1415, %r1414, -222;
	mul.wide.s32 	%rd161, %r1415, 4;
	add.s64 	%rd162, %rd2, %rd161;
	ld.global.nc.f32 	%f2647, [%rd162];
$L__BB0_432:
	st.shared.f32 	[%r9+4], %f2647;
$L__BB0_433:
	setp.gt.u32 	%p418, %r19, 14;
	@%p418 bra 	$L__BB0_440;
	setp.gt.u32 	%p419, %r8, 462;
	@%p419 bra 	$L__BB0_440;
	setp.gt.u32 	%p420, %r5, 152;
	setp.gt.u32 	%p421, %r4, 5;
	or.pred  	%p422, %p421, %p420;
	mov.f32 	%f2648, 0f00000000;
	@%p422 bra 	$L__BB0_440;
	mov.u32 	%r129, %ctaid.y;
	shl.b32 	%r1416, %r129, 4;
	add.s32 	%r1417, %r1416, %r2;
	or.b32  	%r1418, %r1417, %r18;
	setp.eq.s32 	%p423, %r1418, 0;
	@%p423 bra 	$L__BB0_439;
	mov.u32 	%r1419, %ctaid.x;
	shl.b32 	%r1420, %r1419, 5;
	mul.lo.s16 	%rs930, %rs296, 9;
	shr.u16 	%rs931, %rs930, 8;
	sub.s16 	%rs932, %rs296, %rs931;
	and.b16  	%rs933, %rs932, 254;
	shr.u16 	%rs934, %rs933, 1;
	add.s16 	%rs935, %rs934, %rs931;
	and.b16  	%rs936, %rs935, 240;
	shr.u16 	%rs937, %rs936, 4;
	mul.lo.s16 	%rs938, %rs937, 31;
	sub.s16 	%rs939, %rs296, %rs938;
	cvt.u32.u16 	%r1421, %rs939;
	and.b32  	%r1422, %r1421, 255;
	or.b32  	%r130, %r1420, %r1422;
	setp.gt.u32 	%p424, %r130, 221;
	@%p424 bra 	$L__BB0_439;
	mul.lo.s32 	%r1423, %r129, 3584;
	mad.lo.s32 	%r1424, %r1, 1120, %r1423;
	add.s32 	%r1425, %r1424, %r130;
	mad.lo.s32 	%r1426, %r18, 224, %r1425;
	add.s32 	%r1427, %r1426, -222;
	mul.wide.s32 	%rd163, %r1427, 4;
	add.s64 	%rd164, %rd2, %rd163;
	ld.global.nc.f32 	%f2648, [%rd164];
$L__BB0_439:
	st.shared.f32 	[%r9+8], %f2648;
$L__BB0_440:
	@%p25 bra 	$L__BB0_442;
	mov.u32 	%r1428, %ctaid.z;
	mul.lo.s32 	%r1429, %r22, 147;
	mad.lo.s32 	%r1430, %r1428, 441, %r1429;
	mul.wide.u32 	%rd165, %r1430, 4;
	add.s64 	%rd166, %rd1, %rd165;
	ld.global.nc.f32 	%f1281, [%rd166+76];
	st.shared.f32 	[%r23], %f1281;
$L__BB0_442:
	setp.gt.u32 	%p426, %r7, 14;
	bar.sync 	0;
	ld.shared.f32 	%f1282, [%r24];
	ld.shared.f32 	%f1283, [%r25];
	fma.rn.f32 	%f159, %f1282, %f1283, %f151;
	ld.shared.f32 	%f1284, [%r24+8];
	fma.rn.f32 	%f160, %f1283, %f1284, %f152;
	bar.sync 	0;
	@%p426 bra 	$L__BB0_449;
	setp.gt.u32 	%p427, %r8, 464;
	@%p427 bra 	$L__BB0_449;
	setp.gt.u32 	%p428, %r5, 154;
	setp.gt.u32 	%p429, %r4, 6;
	or.pred  	%p430, %p429, %p428;
	mov.f32 	%f2649, 0f00000000;
	@%p430 bra 	$L__BB0_449;
	mov.u32 	%r131, %ctaid.y;
	shl.b32 	%r1431, %r131, 4;
	add.s32 	%r1432, %r1431, %r2;
	or.b32  	%r1433, %r1432, %r6;
	setp.eq.s32 	%p431, %r1433, 0;
	@%p431 bra 	$L__BB0_448;
	mov.u32 	%r1434, %ctaid.x;
	shl.b32 	%r1435, %r1434, 5;
	cvt.u16.u32 	%rs940, %r5;
	mul.lo.s16 	%rs941, %rs940, 9;
	shr.u16 	%rs942, %rs941, 8;
	sub.s16 	%rs943, %rs940, %rs942;
	and.b16  	%rs944, %rs943, 254;
	shr.u16 	%rs945, %rs944, 1;
	add.s16 	%rs946, %rs945, %rs942;
	and.b16  	%rs947, %rs946, 240;
	shr.u16 	%rs948, %rs947, 4;
	mul.lo.s16 	%rs949, %rs948, 31;
	sub.s16 	%rs950, %rs940, %rs949;
	cvt.u32.u16 	%r1436, %rs950;
	and.b32  	%r1437, %r1436, 255;
	or.b32  	%r132, %r1435, %r1437;
	setp.gt.u32 	%p432, %r132, 220;
	@%p432 bra 	$L__BB0_448;
	mul.lo.s32 	%r1438, %r131, 3584;
	mad.lo.s32 	%r1439, %r1, 1120, %r1438;
	add.s32 	%r1440, %r1439, %r132;
	mad.lo.s32 	%r1441, %r6, 224, %r1440;
	add.s32 	%r1442, %r1441, -221;
	mul.wide.s32 	%rd167, %r1442, 4;
	add.s64 	%rd168, %rd2, %rd167;
	ld.global.nc.f32 	%f2649, [%rd168];
$L__BB0_448:
	st.shared.f32 	[%r9], %f2649;
$L__BB0_449:
	setp.gt.u32 	%p433, %r14, 14;
	@%p433 bra 	$L__BB0_456;
	setp.gt.u32 	%p434, %r8, 463;
	@%p434 bra 	$L__BB0_456;
	setp.gt.u32 	%p435, %r5, 153;
	setp.gt.u32 	%p436, %r4, 6;
	or.pred  	%p437, %p436, %p435;
	mov.f32 	%f2650, 0f00000000;
	@%p437 bra 	$L__BB0_456;
	mov.u32 	%r133, %ctaid.y;
	shl.b32 	%r1443, %r133, 4;
	add.s32 	%r1444, %r1443, %r2;
	or.b32  	%r1445, %r1444, %r13;
	setp.eq.s32 	%p438, %r1445, 0;
	@%p438 bra 	$L__BB0_455;
	mov.u32 	%r1446, %ctaid.x;
	shl.b32 	%r1447, %r1446, 5;
	mul.lo.s16 	%rs952, %rs279, 9;
	shr.u16 	%rs953, %rs952, 8;
	sub.s16 	%rs954, %rs279, %rs953;
	and.b16  	%rs955, %rs954, 254;
	shr.u16 	%rs956, %rs955, 1;
	add.s16 	%rs957, %rs956, %rs953;
	and.b16  	%rs958, %rs957, 240;
	shr.u16 	%rs959, %rs958, 4;
	mul.lo.s16 	%rs960, %rs959, 31;
	sub.s16 	%rs961, %rs279, %rs960;
	cvt.u32.u16 	%r1448, %rs961;
	and.b32  	%r1449, %r1448, 255;
	or.b32  	%r134, %r1447, %r1449;
	setp.gt.u32 	%p439, %r134, 220;
	@%p439 bra 	$L__BB0_455;
	mul.lo.s32 	%r1450, %r133, 3584;
	mad.lo.s32 	%r1451, %r1, 1120, %r1450;
	add.s32 	%r1452, %r1451, %r134;
	mad.lo.s32 	%r1453, %r13, 224, %r1452;
	add.s32 	%r1454, %r1453, -221;
	mul.wide.s32 	%rd169, %r1454, 4;
	add.s64 	%rd170, %rd2, %rd169;
	ld.global.nc.f32 	%f2650, [%rd170];
$L__BB0_455:
	st.shared.f32 	[%r9+4], %f2650;
$L__BB0_456:
	setp.gt.u32 	%p440, %r19, 14;
	@%p440 bra 	$L__BB0_463;
	setp.gt.u32 	%p441, %r8, 462;
	@%p441 bra 	$L__BB0_463;
	setp.gt.u32 	%p442, %r5, 152;
	setp.gt.u32 	%p443, %r4, 5;
	or.pred  	%p444, %p443, %p442;
	mov.f32 	%f2651, 0f00000000;
	@%p444 bra 	$L__BB0_463;
	mov.u32 	%r135, %ctaid.y;
	shl.b32 	%r1455, %r135, 4;
	add.s32 	%r1456, %r1455, %r2;
	or.b32  	%r1457, %r1456, %r18;
	setp.eq.s32 	%p445, %r1457, 0;
	@%p445 bra 	$L__BB0_462;
	mov.u32 	%r1458, %ctaid.x;
	shl.b32 	%r1459, %r1458, 5;
	mul.lo.s16 	%rs963, %rs296, 9;
	shr.u16 	%rs964, %rs963, 8;
	sub.s16 	%rs965, %rs296, %rs964;
	and.b16  	%rs966, %rs965, 254;
	shr.u16 	%rs967, %rs966, 1;
	add.s16 	%rs968, %rs967, %rs964;
	and.b16  	%rs969, %rs968, 240;
	shr.u16 	%rs970, %rs969, 4;
	mul.lo.s16 	%rs971, %rs970, 31;
	sub.s16 	%rs972, %rs296, %rs971;
	cvt.u32.u16 	%r1460, %rs972;
	and.b32  	%r1461, %r1460, 255;
	or.b32  	%r136, %r1459, %r1461;
	setp.gt.u32 	%p446, %r136, 220;
	@%p446 bra 	$L__BB0_462;
	mul.lo.s32 	%r1462, %r135, 3584;
	mad.lo.s32 	%r1463, %r1, 1120, %r1462;
	add.s32 	%r1464, %r1463, %r136;
	mad.lo.s32 	%r1465, %r18, 224, %r1464;
	add.s32 	%r1466, %r1465, -221;
	mul.wide.s32 	%rd171, %r1466, 4;
	add.s64 	%rd172, %rd2, %rd171;
	ld.global.nc.f32 	%f2651, [%rd172];
$L__BB0_462:
	st.shared.f32 	[%r9+8], %f2651;
$L__BB0_463:
	@%p25 bra 	$L__BB0_465;
	mov.u32 	%r1467, %ctaid.z;
	mul.lo.s32 	%r1468, %r22, 147;
	mad.lo.s32 	%r1469, %r1467, 441, %r1468;
	mul.wide.u32 	%rd173, %r1469, 4;
	add.s64 	%rd174, %rd1, %rd173;
	ld.global.nc.f32 	%f1291, [%rd174+80];
	st.shared.f32 	[%r23], %f1291;
$L__BB0_465:
	setp.gt.u32 	%p448, %r7, 14;
	bar.sync 	0;
	ld.shared.f32 	%f1292, [%r24];
	ld.shared.f32 	%f1293, [%r25];
	fma.rn.f32 	%f167, %f1292, %f1293, %f159;
	ld.shared.f32 	%f1294, [%r24+8];
	fma.rn.f32 	%f168, %f1293, %f1294, %f160;
	bar.sync 	0;
	@%p448 bra 	$L__BB0_471;
	setp.gt.u32 	%p449, %r8, 464;
	@%p449 bra 	$L__BB0_471;
	setp.gt.u32 	%p450, %r5, 154;
	setp.gt.u32 	%p451, %r4, 6;
	or.pred  	%p452, %p451, %p450;
	@%p452 bra 	$L__BB0_471;
	mov.u32 	%r1470, %ctaid.x;
	shl.b32 	%r1471, %r1470, 5;
	cvt.u16.u32 	%rs973, %r5;
	mul.lo.s16 	%rs974, %rs973, 9;
	shr.u16 	%rs975, %rs974, 8;
	sub.s16 	%rs976, %rs973, %rs975;
	and.b16  	%rs977, %rs976, 254;
	shr.u16 	%rs978, %rs977, 1;
	add.s16 	%rs979, %rs978, %rs975;
	and.b16  	%rs980, %rs979, 240;
	shr.u16 	%rs981, %rs980, 4;
	mul.lo.s16 	%rs982, %rs981, 31;
	sub.s16 	%rs983, %rs973, %rs982;
	cvt.u32.u16 	%r1472, %rs983;
	and.b32  	%r1473, %r1472, 255;
	or.b32  	%r137, %r1471, %r1473;
	setp.lt.u32 	%p453, %r137, 3;
	mov.f32 	%f2652, 0f00000000;
	@%p453 bra 	$L__BB0_470;
	mov.u32 	%r1474, %ctaid.y;
	mul.lo.s32 	%r1475, %r1474, 3584;
	mad.lo.s32 	%r1476, %r1, 1120, %r1475;
	add.s32 	%r1477, %r1476, %r137;
	mad.lo.s32 	%r1478, %r6, 224, %r1477;
	add.s32 	%r1479, %r1478, -3;
	mul.wide.s32 	%rd175, %r1479, 4;
	add.s64 	%rd176, %rd2, %rd175;
	ld.global.nc.f32 	%f2652, [%rd176];
$L__BB0_470:
	st.shared.f32 	[%r9], %f2652;
$L__BB0_471:
	setp.gt.u32 	%p454, %r14, 14;
	@%p454 bra 	$L__BB0_477;
	setp.gt.u32 	%p455, %r8, 463;
	@%p455 bra 	$L__BB0_477;
	setp.gt.u32 	%p456, %r5, 153;
	setp.gt.u32 	%p457, %r4, 6;
	or.pred  	%p458, %p457, %p456;
	@%p458 bra 	$L__BB0_477;
	mov.u32 	%r1480, %ctaid.x;
	shl.b32 	%r1481, %r1480, 5;
	mul.lo.s16 	%rs985, %rs279, 9;
	shr.u16 	%rs986, %rs985, 8;
	sub.s16 	%rs987, %rs279, %rs986;
	and.b16  	%rs988, %rs987, 254;
	shr.u16 	%rs989, %rs988, 1;
	add.s16 	%rs990, %rs989, %rs986;
	and.b16  	%rs991, %rs990, 240;
	shr.u16 	%rs992, %rs991, 4;
	mul.lo.s16 	%rs993, %rs992, 31;
	sub.s16 	%rs994, %rs279, %rs993;
	cvt.u32.u16 	%r1482, %rs994;
	and.b32  	%r1483, %r1482, 255;
	or.b32  	%r138, %r1481, %r1483;
	setp.lt.u32 	%p459, %r138, 3;
	mov.f32 	%f2653, 0f00000000;
	@%p459 bra 	$L__BB0_476;
	mov.u32 	%r1484, %ctaid.y;
	mul.lo.s32 	%r1485, %r1484, 3584;
	mad.lo.s32 	%r1486, %r1, 1120, %r1485;
	add.s32 	%r1487, %r1486, %r138;
	mad.lo.s32 	%r1488, %r13, 224, %r1487;
	add.s32 	%r1489, %r1488, -3;
	mul.wide.s32 	%rd177, %r1489, 4;
	add.s64 	%rd178, %rd2, %rd177;
	ld.global.nc.f32 	%f2653, [%rd178];
$L__BB0_476:
	st.shared.f32 	[%r9+4], %f2653;
$L__BB0_477:
	setp.gt.u32 	%p460, %r19, 14;
	@%p460 bra 	$L__BB0_483;
	setp.gt.u32 	%p461, %r8, 462;
	@%p461 bra 	$L__BB0_483;
	setp.gt.u32 	%p462, %r5, 152;
	setp.gt.u32 	%p463, %r4, 5;
	or.pred  	%p464, %p463, %p462;
	@%p464 bra 	$L__BB0_483;
	mov.u32 	%r1490, %ctaid.x;
	shl.b32 	%r1491, %r1490, 5;
	mul.lo.s16 	%rs996, %rs296, 9;
	shr.u16 	%rs997, %rs996, 8;
	sub.s16 	%rs998, %rs296, %rs997;
	and.b16  	%rs999, %rs998, 254;
	shr.u16 	%rs1000, %rs999, 1;
	add.s16 	%rs1001, %rs1000, %rs997;
	and.b16  	%rs1002, %rs1001, 240;
	shr.u16 	%rs1003, %rs1002, 4;
	mul.lo.s16 	%rs1004, %rs1003, 31;
	sub.s16 	%rs1005, %rs296, %rs1004;
	cvt.u32.u16 	%r1492, %rs1005;
	and.b32  	%r1493, %r1492, 255;
	or.b32  	%r139, %r1491, %r1493;
	setp.lt.u32 	%p465, %r139, 3;
	mov.f32 	%f2654, 0f00000000;
	@%p465 bra 	$L__BB0_482;
	mov.u32 	%r1494, %ctaid.y;
	mul.lo.s32 	%r1495, %r1494, 3584;
	mad.lo.s32 	%r1496, %r1, 1120, %r1495;
	add.s32 	%r1497, %r1496, %r139;
	mad.lo.s32 	%r1498, %r18, 224, %r1497;
	add.s32 	%r1499, %r1498, -3;
	mul.wide.s32 	%rd179, %r1499, 4;
	add.s64 	%rd180, %rd2, %rd179;
	ld.global.nc.f32 	%f2654, [%rd180];
$L__BB0_482:
	st.shared.f32 	[%r9+8], %f2654;
$L__BB0_483:
	@%p25 bra 	$L__BB0_485;
	mov.u32 	%r1500, %ctaid.z;
	mul.lo.s32 	%r1501, %r22, 147;
	mad.lo.s32 	%r1502, %r1500, 441, %r1501;
	mul.wide.u32 	%rd181, %r1502, 4;
	add.s64 	%rd182, %rd1, %rd181;
	ld.global.nc.f32 	%f1298, [%rd182+84];
	st.shared.f32 	[%r23], %f1298;
$L__BB0_485:
	setp.gt.u32 	%p467, %r7, 14;
	bar.sync 	0;
	ld.shared.f32 	%f1299, [%r24];
	ld.shared.f32 	%f1300, [%r25];
	fma.rn.f32 	%f175, %f1299, %f1300, %f167;
	ld.shared.f32 	%f1301, [%r24+8];
	fma.rn.f32 	%f176, %f1300, %f1301, %f168;
	bar.sync 	0;
	@%p467 bra 	$L__BB0_491;
	setp.gt.u32 	%p468, %r8, 464;
	@%p468 bra 	$L__BB0_491;
	setp.gt.u32 	%p469, %r5, 154;
	setp.gt.u32 	%p470, %r4, 6;
	or.pred  	%p471, %p470, %p469;
	@%p471 bra 	$L__BB0_491;
	mov.u32 	%r1503, %ctaid.x;
	shl.b32 	%r1504, %r1503, 5;
	cvt.u16.u32 	%rs1006, %r5;
	mul.lo.s16 	%rs1007, %rs1006, 9;
	shr.u16 	%rs1008, %rs1007, 8;
	sub.s16 	%rs1009, %rs1006, %rs1008;
	and.b16  	%rs1010, %rs1009, 254;
	shr.u16 	%rs1011, %rs1010, 1;
	add.s16 	%rs1012, %rs1011, %rs1008;
	and.b16  	%rs1013, %rs1012, 240;
	shr.u16 	%rs1014, %rs1013, 4;
	mul.lo.s16 	%rs1015, %rs1014, 31;
	sub.s16 	%rs1016, %rs1006, %rs1015;
	cvt.u32.u16 	%r1505, %rs1016;
	and.b32  	%r1506, %r1505, 255;
	or.b32  	%r140, %r1504, %r1506;
	setp.lt.u32 	%p472, %r140, 2;
	mov.f32 	%f2655, 0f00000000;
	@%p472 bra 	$L__BB0_490;
	mov.u32 	%r1507, %ctaid.y;
	mul.lo.s32 	%r1508, %r1507, 3584;
	mad.lo.s32 	%r1509, %r1, 1120, %r1508;
	add.s32 	%r1510, %r1509, %r140;
	mad.lo.s32 	%r1511, %r6, 224, %r1510;
	add.s32 	%r1512, %r1511, -2;
	mul.wide.s32 	%rd183, %r1512, 4;
	add.s64 	%rd184, %rd2, %rd183;
	ld.global.nc.f32 	%f2655, [%rd184];
$L__BB0_490:
	st.shared.f32 	[%r9], %f2655;
$L__BB0_491:
	setp.gt.u32 	%p473, %r14, 14;
	@%p473 bra 	$L__BB0_497;
	setp.gt.u32 	%p474, %r8, 463;
	@%p474 bra 	$L__BB0_497;
	setp.gt.u32 	%p475, %r5, 153;
	setp.gt.u32 	%p476, %r4, 6;
	or.pred  	%p477, %p476, %p475;
	@%p477 bra 	$L__BB0_497;
	mov.u32 	%r1513, %ctaid.x;
	shl.b32 	%r1514, %r1513, 5;
	mul.lo.s16 	%rs1018, %rs279, 9;
	shr.u16 	%rs1019, %rs1018, 8;
	sub.s16 	%rs1020, %rs279, %rs1019;
	and.b16  	%rs1021, %rs1020, 254;
	shr.u16 	%rs1022, %rs1021, 1;
	add.s16 	%rs1023, %rs1022, %rs1019;
	and.b16  	%rs1024, %rs1023, 240;
	shr.u16 	%rs1025, %rs1024, 4;
	mul.lo.s16 	%rs1026, %rs1025, 31;
	sub.s16 	%rs1027, %rs279, %rs1026;
	cvt.u32.u16 	%r1515, %rs1027;
	and.b32  	%r1516, %r1515, 255;
	or.b32  	%r141, %r1514, %r1516;
	setp.lt.u32 	%p478, %r141, 2;
	mov.f32 	%f2656, 0f00000000;
	@%p478 bra 	$L__BB0_496;
	mov.u32 	%r1517, %ctaid.y;
	mul.lo.s32 	%r1518, %r1517, 3584;
	mad.lo.s32 	%r1519, %r1, 1120, %r1518;
	add.s32 	%r1520, %r1519, %r141;
	mad.lo.s32 	%r1521, %r13, 224, %r1520;
	add.s32 	%r1522, %r1521, -2;
	mul.wide.s32 	%rd185, %r1522, 4;
	add.s64 	%rd186, %rd2, %rd185;
	ld.global.nc.f32 	%f2656, [%rd186];
$L__BB0_496:
	st.shared.f32 	[%r9+4], %f2656;
$L__BB0_497:
	setp.gt.u32 	%p479, %r19, 14;
	@%p479 bra 	$L__BB0_503;
	setp.gt.u32 	%p480, %r8, 462;
	@%p480 bra 	$L__BB0_503;
	setp.gt.u32 	%p481, %r5, 152;
	setp.gt.u32 	%p482, %r4, 5;
	or.pred  	%p483, %p482, %p481;
	@%p483 bra 	$L__BB0_503;
	mov.u32 	%r1523, %ctaid.x;
	shl.b32 	%r1524, %r1523, 5;
	mul.lo.s16 	%rs1029, %rs296, 9;
	shr.u16 	%rs1030, %rs1029, 8;
	sub.s16 	%rs1031, %rs296, %rs1030;
	and.b16  	%rs1032, %rs1031, 254;
	shr.u16 	%rs1033, %rs1032, 1;
	add.s16 	%rs1034, %rs1033, %rs1030;
	and.b16  	%rs1035, %rs1034, 240;
	shr.u16 	%rs1036, %rs1035, 4;
	mul.lo.s16 	%rs1037, %rs1036, 31;
	sub.s16 	%rs1038, %rs296, %rs1037;
	cvt.u32.u16 	%r1525, %rs1038;
	and.b32  	%r1526, %r1525, 255;
	or.b32  	%r142, %r1524, %r1526;
	setp.lt.u32 	%p484, %r142, 2;
	mov.f32 	%f2657, 0f00000000;
	@%p484 bra 	$L__BB0_502;
	mov.u32 	%r1527, %ctaid.y;
	mul.lo.s32 	%r1528, %r1527, 3584;
	mad.lo.s32 	%r1529, %r1, 1120, %r1528;
	add.s32 	%r1530, %r1529, %r142;
	mad.lo.s32 	%r1531, %r18, 224, %r1530;
	add.s32 	%r1532, %r1531, -2;
	mul.wide.s32 	%rd187, %r1532, 4;
	add.s64 	%rd188, %rd2, %rd187;
	ld.global.nc.f32 	%f2657, [%rd188];
$L__BB0_502:
	st.shared.f32 	[%r9+8], %f2657;
$L__BB0_503:
	@%p25 bra 	$L__BB0_505;
	mov.u32 	%r1533, %ctaid.z;
	mul.lo.s32 	%r1534, %r22, 147;
	mad.lo.s32 	%r1535, %r1533, 441, %r1534;
	mul.wide.u32 	%rd189, %r1535, 4;
	add.s64 	%rd190, %rd1, %rd189;
	ld.global.nc.f32 	%f1305, [%rd190+88];
	st.shared.f32 	[%r23], %f1305;
$L__BB0_505:
	setp.gt.u32 	%p486, %r7, 14;
	bar.sync 	0;
	ld.shared.f32 	%f1306, [%r24];
	ld.shared.f32 	%f1307, [%r25];
	fma.rn.f32 	%f183, %f1306, %f1307, %f175;
	ld.shared.f32 	%f1308, [%r24+8];
	fma.rn.f32 	%f184, %f1307, %f1308, %f176;
	bar.sync 	0;
	@%p486 bra 	$L__BB0_511;
	setp.gt.u32 	%p487, %r8, 464;
	@%p487 bra 	$L__BB0_511;
	setp.gt.u32 	%p488, %r5, 154;
	setp.gt.u32 	%p489, %r4, 6;
	or.pred  	%p490, %p489, %p488;
	@%p490 bra 	$L__BB0_511;
	mov.u32 	%r1536, %ctaid.x;
	shl.b32 	%r143, %r1536, 5;
	cvt.u16.u32 	%rs1039, %r5;
	mul.lo.s16 	%rs1040, %rs1039, 9;
	shr.u16 	%rs1041, %rs1040, 8;
	sub.s16 	%rs1042, %rs1039, %rs1041;
	and.b16  	%rs1043, %rs1042, 254;
	shr.u16 	%rs1044, %rs1043, 1;
	add.s16 	%rs1045, %rs1044, %rs1041;
	and.b16  	%rs1046, %rs1045, 240;
	shr.u16 	%rs1047, %rs1046, 4;
	mul.lo.s16 	%rs1048, %rs1047, 31;
	sub.s16 	%rs1049, %rs1039, %rs1048;
	cvt.u32.u16 	%r1537, %rs1049;
	and.b32  	%r144, %r1537, 255;
	or.b32  	%r1538, %r143, %r144;
	setp.eq.s32 	%p491, %r1538, 0;
	mov.f32 	%f2658, 0f00000000;
	@%p491 bra 	$L__BB0_510;
	mov.u32 	%r1539, %ctaid.y;
	mul.lo.s32 	%r1540, %r1539, 3584;
	mad.lo.s32 	%r1541, %r1, 1120, %r1540;
	add.s32 	%r1542, %r1541, %r143;
	add.s32 	%r1543, %r1542, %r144;
	mad.lo.s32 	%r1544, %r6, 224, %r1543;
	add.s32 	%r1545, %r1544, -1;
	mul.wide.s32 	%rd191, %r1545, 4;
	add.s64 	%rd192, %rd2, %rd191;
	ld.global.nc.f32 	%f2658, [%rd192];
$L__BB0_510:
	st.shared.f32 	[%r9], %f2658;
$L__BB0_511:
	setp.gt.u32 	%p492, %r14, 14;
	@%p492 bra 	$L__BB0_517;
	setp.gt.u32 	%p493, %r8, 463;
	@%p493 bra 	$L__BB0_517;
	setp.gt.u32 	%p494, %r5, 153;
	setp.gt.u32 	%p495, %r4, 6;
	or.pred  	%p496, %p495, %p494;
	@%p496 bra 	$L__BB0_517;
	mov.u32 	%r1546, %ctaid.x;
	shl.b32 	%r145, %r1546, 5;
	mul.lo.s16 	%rs1051, %rs279, 9;
	shr.u16 	%rs1052, %rs1051, 8;
	sub.s16 	%rs1053, %rs279, %rs1052;
	and.b16  	%rs1054, %rs1053, 254;
	shr.u16 	%rs1055, %rs1054, 1;
	add.s16 	%rs1056, %rs1055, %rs1052;
	and.b16  	%rs1057, %rs1056, 240;
	shr.u16 	%rs1058, %rs1057, 4;
	mul.lo.s16 	%rs1059, %rs1058, 31;
	sub.s16 	%rs1060, %rs279, %rs1059;
	cvt.u32.u16 	%r1547, %rs1060;
	and.b32  	%r146, %r1547, 255;
	or.b32  	%r1548, %r145, %r146;
	setp.eq.s32 	%p497, %r1548, 0;
	mov.f32 	%f2659, 0f00000000;
	@%p497 bra 	$L__BB0_516;
	mov.u32 	%r1549, %ctaid.y;
	mul.lo.s32 	%r1550, %r1549, 3584;
	mad.lo.s32 	%r1551, %r1, 1120, %r1550;
	add.s32 	%r1552, %r1551, %r145;
	add.s32 	%r1553, %r1552, %r146;
	mad.lo.s32 	%r1554, %r13, 224, %r1553;
	add.s32 	%r1555, %r1554, -1;
	mul.wide.s32 	%rd193, %r1555, 4;
	add.s64 	%rd194, %rd2, %rd193;
	ld.global.nc.f32 	%f2659, [%rd194];
$L__BB0_516:
	st.shared.f32 	[%r9+4], %f2659;
$L__BB0_517:
	setp.gt.u32 	%p498, %r19, 14;
	@%p498 bra 	$L__BB0_523;
	setp.gt.u32 	%p499, %r8, 462;
	@%p499 bra 	$L__BB0_523;
	setp.gt.u32 	%p500, %r5, 152;
	setp.gt.u32 	%p501, %r4, 5;
	or.pred  	%p502, %p501, %p500;
	@%p502 bra 	$L__BB0_523;
	mov.u32 	%r1556, %ctaid.x;
	shl.b32 	%r147, %r1556, 5;
	mul.lo.s16 	%rs1062, %rs296, 9;
	shr.u16 	%rs1063, %rs1062, 8;
	sub.s16 	%rs1064, %rs296, %rs1063;
	and.b16  	%rs1065, %rs1064, 254;
	shr.u16 	%rs1066, %rs1065, 1;
	add.s16 	%rs1067, %rs1066, %rs1063;
	and.b16  	%rs1068, %rs1067, 240;
	shr.u16 	%rs1069, %rs1068, 4;
	mul.lo.s16 	%rs1070, %rs1069, 31;
	sub.s16 	%rs1071, %rs296, %rs1070;
	cvt.u32.u16 	%r1557, %rs1071;
	and.b32  	%r148, %r1557, 255;
	or.b32  	%r1558, %r147, %r148;
	setp.eq.s32 	%p503, %r1558, 0;
	mov.f32 	%f2660, 0f00000000;
	@%p503 bra 	$L__BB0_522;
	mov.u32 	%r1559, %ctaid.y;
	mul.lo.s32 	%r1560, %r1559, 3584;
	mad.lo.s32 	%r1561, %r1, 1120, %r1560;
	add.s32 	%r1562, %r1561, %r147;
	add.s32 	%r1563, %r1562, %r148;
	mad.lo.s32 	%r1564, %r18, 224, %r1563;
	add.s32 	%r1565, %r1564, -1;
	mul.wide.s32 	%rd195, %r1565, 4;
	add.s64 	%rd196, %rd2, %rd195;
	ld.global.nc.f32 	%f2660, [%rd196];
$L__BB0_522:
	st.shared.f32 	[%r9+8], %f2660;
$L__BB0_523:
	@%p25 bra 	$L__BB0_525;
	mov.u32 	%r1566, %ctaid.z;
	mul.lo.s32 	%r1567, %r22, 147;
	mad.lo.s32 	%r1568, %r1566, 441, %r1567;
	mul.wide.u32 	%rd197, %r1568, 4;
	add.s64 	%rd198, %rd1, %rd197;
	ld.global.nc.f32 	%f1312, [%rd198+92];
	st.shared.f32 	[%r23], %f1312;
$L__BB0_525:
	setp.gt.u32 	%p505, %r7, 14;
	bar.sync 	0;
	ld.shared.f32 	%f1313, [%r24];
	ld.shared.f32 	%f1314, [%r25];
	fma.rn.f32 	%f191, %f1313, %f1314, %f183;
	ld.shared.f32 	%f1315, [%r24+8];
	fma.rn.f32 	%f192, %f1314, %f1315, %f184;
	bar.sync 	0;
	@%p505 bra 	$L__BB0_529;
	setp.gt.u32 	%p506, %r8, 464;
	@%p506 bra 	$L__BB0_529;
	setp.gt.u32 	%p507, %r5, 154;
	setp.gt.u32 	%p508, %r4, 6;
	or.pred  	%p509, %p508, %p507;
	@%p509 bra 	$L__BB0_529;
	mov.u32 	%r1569, %ctaid.y;
	mul.lo.s32 	%r1570, %r1, 1120;
	mad.lo.s32 	%r1571, %r1569, 3584, %r1570;
	mov.u32 	%r1572, %ctaid.x;
	shl.b32 	%r1573, %r1572, 5;
	cvt.u16.u32 	%rs1072, %r5;
	mul.lo.s16 	%rs1073, %rs1072, 9;
	shr.u16 	%rs1074, %rs1073, 8;
	sub.s16 	%rs1075, %rs1072, %rs1074;
	and.b16  	%rs1076, %rs1075, 254;
	shr.u16 	%rs1077, %rs1076, 1;
	add.s16 	%rs1078, %rs1077, %rs1074;
	and.b16  	%rs1079, %rs1078, 240;
	shr.u16 	%rs1080, %rs1079, 4;
	mul.lo.s16 	%rs1081, %rs1080, 31;
	sub.s16 	%rs1082, %rs1072, %rs1081;
	cvt.u32.u16 	%r1574, %rs1082;
	and.b32  	%r1575, %r1574, 255;
	add.s32 	%r1576, %r1571, %r1573;
	or.b32  	%r1577, %r1576, %r1575;
	mad.lo.s32 	%r1578, %r6, 224, %r1577;
	mul.wide.u32 	%rd199, %r1578, 4;
	add.s64 	%rd200, %rd2, %rd199;
	ld.global.nc.f32 	%f1316, [%rd200];
	st.shared.f32 	[%r9], %f1316;
$L__BB0_529:
	setp.gt.u32 	%p510, %r14, 14;
	@%p510 bra 	$L__BB0_533;
	setp.gt.u32 	%p511, %r8, 463;
	@%p511 bra 	$L__BB0_533;
	setp.gt.u32 	%p512, %r5, 153;
	setp.gt.u32 	%p513, %r4, 6;
	or.pred  	%p514, %p513, %p512;
	@%p514 bra 	$L__BB0_533;
	mov.u32 	%r1579, %ctaid.y;
	mul.lo.s32 	%r1580, %r1, 1120;
	mad.lo.s32 	%r1581, %r1579, 3584, %r1580;
	mov.u32 	%r1582, %ctaid.x;
	shl.b32 	%r1583, %r1582, 5;
	mul.lo.s16 	%rs1084, %rs279, 9;
	shr.u16 	%rs1085, %rs1084, 8;
	sub.s16 	%rs1086, %rs279, %rs1085;
	and.b16  	%rs1087, %rs1086, 254;
	shr.u16 	%rs1088, %rs1087, 1;
	add.s16 	%rs1089, %rs1088, %rs1085;
	and.b16  	%rs1090, %rs1089, 240;
	shr.u16 	%rs1091, %rs1090, 4;
	mul.lo.s16 	%rs1092, %rs1091, 31;
	sub.s16 	%rs1093, %rs279, %rs1092;
	cvt.u32.u16 	%r1584, %rs1093;
	and.b32  	%r1585, %r1584, 255;
	add.s32 	%r1586, %r1581, %r1583;
	or.b32  	%r1587, %r1586, %r1585;
	mad.lo.s32 	%r1588, %r13, 224, %r1587;
	mul.wide.u32 	%rd201, %r1588, 4;
	add.s64 	%rd202, %rd2, %rd201;
	ld.global.nc.f32 	%f1317, [%rd202];
	st.shared.f32 	[%r9+4], %f1317;
$L__BB0_533:
	setp.gt.u32 	%p515, %r19, 14;
	@%p515 bra 	$L__BB0_537;
	setp.gt.u32 	%p516, %r8, 462;
	@%p516 bra 	$L__BB0_537;
	setp.gt.u32 	%p517, %r5, 152;
	setp.gt.u32 	%p518, %r4, 5;
	or.pred  	%p519, %p518, %p517;
	@%p519 bra 	$L__BB0_537;
	mov.u32 	%r1589, %ctaid.y;
	mul.lo.s32 	%r1590, %r1, 1120;
	mad.lo.s32 	%r1591, %r1589, 3584, %r1590;
	mov.u32 	%r1592, %ctaid.x;
	shl.b32 	%r1593, %r1592, 5;
	mul.lo.s16 	%rs1095, %rs296, 9;
	shr.u16 	%rs1096, %rs1095, 8;
	sub.s16 	%rs1097, %rs296, %rs1096;
	and.b16  	%rs1098, %rs1097, 254;
	shr.u16 	%rs1099, %rs1098, 1;
	add.s16 	%rs1100, %rs1099, %rs1096;
	and.b16  	%rs1101, %rs1100, 240;
	shr.u16 	%rs1102, %rs1101, 4;
	mul.lo.s16 	%rs1103, %rs1102, 31;
	sub.s16 	%rs1104, %rs296, %rs1103;
	cvt.u32.u16 	%r1594, %rs1104;
	and.b32  	%r1595, %r1594, 255;
	add.s32 	%r1596, %r1591, %r1593;
	or.b32  	%r1597, %r1596, %r1595;
	mad.lo.s32 	%r1598, %r18, 224, %r1597;
	mul.wide.u32 	%rd203, %r1598, 4;
	add.s64 	%rd204, %rd2, %rd203;
	ld.global.nc.f32 	%f1318, [%rd204];
	st.shared.f32 	[%r9+8], %f1318;
$L__BB0_537:
	@%p25 bra 	$L__BB0_539;
	mov.u32 	%r1599, %ctaid.z;
	mul.lo.s32 	%r1600, %r22, 147;
	mad.lo.s32 	%r1601, %r1599, 441, %r1600;
	mul.wide.u32 	%rd205, %r1601, 4;
	add.s64 	%rd206, %rd1, %rd205;
	ld.global.nc.f32 	%f1319, [%rd206+96];
	st.shared.f32 	[%r23], %f1319;
$L__BB0_539:
	setp.gt.u32 	%p521, %r7, 14;
	bar.sync 	0;
	ld.shared.f32 	%f1320, [%r24];
	ld.shared.f32 	%f1321, [%r25];
	fma.rn.f32 	%f193, %f1320, %f1321, %f191;
	ld.shared.f32 	%f1322, [%r24+8];
	fma.rn.f32 	%f194, %f1321, %f1322, %f192;
	bar.sync 	0;
	@%p521 bra 	$L__BB0_543;
	setp.gt.u32 	%p522, %r8, 464;
	@%p522 bra 	$L__BB0_543;
	setp.gt.u32 	%p523, %r5, 154;
	setp.gt.u32 	%p524, %r4, 6;
	or.pred  	%p525, %p524, %p523;
	@%p525 bra 	$L__BB0_543;
	mov.u32 	%r1602, %ctaid.y;
	mul.lo.s32 	%r1603, %r1602, 3584;
	mul.lo.s32 	%r1604, %r6, 224;
	mov.u32 	%r1605, %ctaid.x;
	shl.b32 	%r1606, %r1605, 5;
	cvt.u16.u32 	%rs1105, %r5;
	mul.lo.s16 	%rs1106, %rs1105, 9;
	shr.u16 	%rs1107, %rs1106, 8;
	sub.s16 	%rs1108, %rs1105, %rs1107;
	and.b16  	%rs1109, %rs1108, 254;
	shr.u16 	%rs1110, %rs1109, 1;
	add.s16 	%rs1111, %rs1110, %rs1107;
	and.b16  	%rs1112, %rs1111, 240;
	shr.u16 	%rs1113, %rs1112, 4;
	mul.lo.s16 	%rs1114, %rs1113, 31;
	sub.s16 	%rs1115, %rs1105, %rs1114;
	cvt.u64.u32 	%rd207, %r1604;
	cvt.u64.u16 	%rd208, %rs1115;
	and.b64  	%rd209, %rd208, 255;
	mad.lo.s32 	%r1607, %r1, 1120, %r1603;
	add.s32 	%r1608, %r1607, %r1606;
	cvt.u64.u32 	%rd210, %r1608;
	or.b64  	%rd211, %rd210, %rd209;
	add.s64 	%rd212, %rd211, %rd207;
	shl.b64 	%rd213, %rd212, 2;
	add.s64 	%rd214, %rd2, %rd213;
	ld.global.nc.f32 	%f1323, [%rd214+4];
	st.shared.f32 	[%r9], %f1323;
$L__BB0_543:
	setp.gt.u32 	%p526, %r14, 14;
	@%p526 bra 	$L__BB0_547;
	setp.gt.u32 	%p527, %r8, 463;
	@%p527 bra 	$L__BB0_547;
	setp.gt.u32 	%p528, %r5, 153;
	setp.gt.u32 	%p529, %r4, 6;
	or.pred  	%p530, %p529, %p528;
	@%p530 bra 	$L__BB0_547;
	mov.u32 	%r1609, %ctaid.y;
	mul.lo.s32 	%r1610, %r1609, 3584;
	mul.lo.s32 	%r1611, %r13, 224;
	mov.u32 	%r1612, %ctaid.x;
	shl.b32 	%r1613, %r1612, 5;
	mul.lo.s16 	%rs1117, %rs279, 9;
	shr.u16 	%rs1118, %rs1117, 8;
	sub.s16 	%rs1119, %rs279, %rs1118;
	and.b16  	%rs1120, %rs1119, 254;
	shr.u16 	%rs1121, %rs1120, 1;
	add.s16 	%rs1122, %rs1121, %rs1118;
	and.b16  	%rs1123, %rs1122, 240;
	shr.u16 	%rs1124, %rs1123, 4;
	mul.lo.s16 	%rs1125, %rs1124, 31;
	sub.s16 	%rs1126, %rs279, %rs1125;
	cvt.u64.u32 	%rd215, %r1611;
	cvt.u64.u16 	%rd216, %rs1126;
	and.b64  	%rd217, %rd216, 255;
	mad.lo.s32 	%r1614, %r1, 1120, %r1610;
	add.s32 	%r1615, %r1614, %r1613;
	cvt.u64.u32 	%rd218, %r1615;
	or.b64  	%rd219, %rd218, %rd217;
	add.s64 	%rd220, %rd219, %rd215;
	shl.b64 	%rd221, %rd220, 2;
	add.s64 	%rd222, %rd2, %rd221;
	ld.global.nc.f32 	%f1324, [%rd222+4];
	st.shared.f32 	[%r9+4], %f1324;
$L__BB0_547:
	setp.gt.u32 	%p531, %r19, 14;
	@%p531 bra 	$L__BB0_551;
	setp.gt.u32 	%p532, %r8, 462;
	@%p532 bra 	$L__BB0_551;
	setp.gt.u32 	%p533, %r5, 152;
	setp.gt.u32 	%p534, %r4, 5;
	or.pred  	%p535, %p534, %p533;
	@%p535 bra 	$L__BB0_551;
	mov.u32 	%r1616, %ctaid.y;
	mul.lo.s32 	%r1617, %r1616, 3584;
	mul.lo.s32 	%r1618, %r18, 224;
	mov.u32 	%r1619, %ctaid.x;
	shl.b32 	%r1620, %r1619, 5;
	mul.lo.s16 	%rs1128, %rs296, 9;
	shr.u16 	%rs1129, %rs1128, 8;
	sub.s16 	%rs1130, %rs296, %rs1129;
	and.b16  	%rs1131, %rs1130, 254;
	shr.u16 	%rs1132, %rs1131, 1;
	add.s16 	%rs1133, %rs1132, %rs1129;
	and.b16  	%rs1134, %rs1133, 240;
	shr.u16 	%rs1135, %rs1134, 4;
	mul.lo.s16 	%rs1136, %rs1135, 31;
	sub.s16 	%rs1137, %rs296, %rs1136;
	cvt.u64.u32 	%rd223, %r1618;
	cvt.u64.u16 	%rd224, %rs1137;
	and.b64  	%rd225, %rd224, 255;
	mad.lo.s32 	%r1621, %r1, 1120, %r1617;
	add.s32 	%r1622, %r1621, %r1620;
	cvt.u64.u32 	%rd226, %r1622;
	or.b64  	%rd227, %rd226, %rd225;
	add.s64 	%rd228, %rd227, %rd223;
	shl.b64 	%rd229, %rd228, 2;
	add.s64 	%rd230, %rd2, %rd229;
	ld.global.nc.f32 	%f1325, [%rd230+4];
	st.shared.f32 	[%r9+8], %f1325;
$L__BB0_551:
	@%p25 bra 	$L__BB0_553;
	mov.u32 	%r1623, %ctaid.z;
	mul.lo.s32 	%r1624, %r22, 147;
	mad.lo.s32 	%r1625, %r1623, 441, %r1624;
	mul.wide.u32 	%rd231, %r1625, 4;
	add.s64 	%rd232, %rd1, %rd231;
	ld.global.nc.f32 	%f1326, [%rd232+100];
	st.shared.f32 	[%r23], %f1326;
$L__BB0_553:
	setp.gt.u32 	%p537, %r7, 14;
	bar.sync 	0;
	ld.shared.f32 	%f1327, [%r24];
	ld.shared.f32 	%f1328, [%r25];
	fma.rn.f32 	%f195, %f1327, %f1328, %f193;
	ld.shared.f32 	%f1329, [%r24+8];
	fma.rn.f32 	%f196, %f1328, %f1329, %f194;
	bar.sync 	0;
	@%p537 bra 	$L__BB0_559;
	setp.gt.u32 	%p538, %r8, 464;
	@%p538 bra 	$L__BB0_559;
	setp.gt.u32 	%p539, %r5, 154;
	setp.gt.u32 	%p540, %r4, 6;
	or.pred  	%p541, %p540, %p539;
	@%p541 bra 	$L__BB0_559;
	mov.u32 	%r1626, %ctaid.x;
	shl.b32 	%r149, %r1626, 5;
	cvt.u16.u32 	%rs1138, %r5;
	mul.lo.s16 	%rs1139, %rs1138, 9;
	shr.u16 	%rs1140, %rs1139, 8;
	sub.s16 	%rs1141, %rs1138, %rs1140;
	and.b16  	%rs1142, %rs1141, 254;
	shr.u16 	%rs1143, %rs1142, 1;
	add.s16 	%rs1144, %rs1143, %rs1140;
	and.b16  	%rs1145, %rs1144, 240;
	shr.u16 	%rs1146, %rs1145, 4;
	mul.lo.s16 	%rs1147, %rs1146, 31;
	sub.s16 	%rs1, %rs1138, %rs1147;
	cvt.u32.u16 	%r1627, %rs1;
	and.b32  	%r1628, %r1627, 255;
	or.b32  	%r1629, %r149, %r1628;
	setp.gt.u32 	%p542, %r1629, 221;
	mov.f32 	%f2661, 0f00000000;
	@%p542 bra 	$L__BB0_558;
	mov.u32 	%r1630, %ctaid.y;
	mul.lo.s32 	%r1631, %r1630, 3584;
	mul.lo.s32 	%r1632, %r6, 224;
	cvt.u64.u32 	%rd233, %r1632;
	cvt.u64.u16 	%rd234, %rs1;
	and.b64  	%rd235, %rd234, 255;
	mad.lo.s32 	%r1633, %r1, 1120, %r1631;
	add.s32 	%r1634, %r1633, %r149;
	cvt.u64.u32 	%rd236, %r1634;
	add.s64 	%rd237, %rd236, %rd235;
	add.s64 	%rd238, %rd237, %rd233;
	shl.b64 	%rd239, %rd238, 2;
	add.s64 	%rd240, %rd2, %rd239;
	ld.global.nc.f32 	%f2661, [%rd240+8];
$L__BB0_558:
	st.shared.f32 	[%r9], %f2661;
$L__BB0_559:
	setp.gt.u32 	%p543, %r14, 14;
	@%p543 bra 	$L__BB0_565;
	setp.gt.u32 	%p544, %r8, 463;
	@%p544 bra 	$L__BB0_565;
	setp.gt.u32 	%p545, %r5, 153;
	setp.gt.u32 	%p546, %r4, 6;
	or.pred  	%p547, %p546, %p545;
	@%p547 bra 	$L__BB0_565;
	mov.u32 	%r1635, %ctaid.x;
	shl.b32 	%r150, %r1635, 5;
	mul.lo.s16 	%rs1149, %rs279, 9;
	shr.u16 	%rs1150, %rs1149, 8;
	sub.s16 	%rs1151, %rs279, %rs1150;
	and.b16  	%rs1152, %rs1151, 254;
	shr.u16 	%rs1153, %rs1152, 1;
	add.s16 	%rs1154, %rs1153, %rs1150;
	and.b16  	%rs1155, %rs1154, 240;
	shr.u16 	%rs1156, %rs1155, 4;
	mul.lo.s16 	%rs1157, %rs1156, 31;
	sub.s16 	%rs2, %rs279, %rs1157;
	cvt.u32.u16 	%r1636, %rs2;
	and.b32  	%r1637, %r1636, 255;
	or.b32  	%r1638, %r150, %r1637;
	setp.gt.u32 	%p548, %r1638, 221;
	mov.f32 	%f2662, 0f00000000;
	@%p548 bra 	$L__BB0_564;
	mov.u32 	%r1639, %ctaid.y;
	mul.lo.s32 	%r1640, %r1639, 3584;
	mul.lo.s32 	%r1641, %r13, 224;
	cvt.u64.u32 	%rd241, %r1641;
	cvt.u64.u16 	%rd242, %rs2;
	and.b64  	%rd243, %rd242, 255;
	mad.lo.s32 	%r1642, %r1, 1120, %r1640;
	add.s32 	%r1643, %r1642, %r150;
	cvt.u64.u32 	%rd244, %r1643;
	add.s64 	%rd245, %rd244, %rd243;
	add.s64 	%rd246, %rd245, %rd241;
	shl.b64 	%rd247, %rd246, 2;
	add.s64 	%rd248, %rd2, %rd247;
	ld.global.nc.f32 	%f2662, [%rd248+8];
$L__BB0_564:
	st.shared.f32 	[%r9+4], %f2662;
$L__BB0_565:
	setp.gt.u32 	%p549, %r19, 14;
	@%p549 bra 	$L__BB0_571;
	setp.gt.u32 	%p550, %r8, 462;
	@%p550 bra 	$L__BB0_571;
	setp.gt.u32 	%p551, %r5, 152;
	setp.gt.u32 	%p552, %r4, 5;
	or.pred  	%p553, %p552, %p551;
	@%p553 bra 	$L__BB0_571;
	mov.u32 	%r1644, %ctaid.x;
	shl.b32 	%r151, %r1644, 5;
	mul.lo.s16 	%rs1159, %rs296, 9;
	shr.u16 	%rs1160, %rs1159, 8;
	sub.s16 	%rs1161, %rs296, %rs1160;
	and.b16  	%rs1162, %rs1161, 254;
	shr.u16 	%rs1163, %rs1162, 1;
	add.s16 	%rs1164, %rs1163, %rs1160;
	and.b16  	%rs1165, %rs1164, 240;
	shr.u16 	%rs1166, %rs1165, 4;
	mul.lo.s16 	%rs1167, %rs1166, 31;
	sub.s16 	%rs3, %rs296, %rs1167;
	cvt.u32.u16 	%r1645, %rs3;
	and.b32  	%r1646, %r1645, 255;
	or.b32  	%r1647, %r151, %r1646;
	setp.gt.u32 	%p554, %r1647, 221;
	mov.f32 	%f2663, 0f00000000;
	@%p554 bra 	$L__BB0_570;
	mov.u32 	%r1648, %ctaid.y;
	mul.lo.s32 	%r1649, %r1648, 3584;
	mul.lo.s32 	%r1650, %r18, 224;
	cvt.u64.u32 	%rd249, %r1650;
	cvt.u64.u16 	%rd250, %rs3;
	and.b64  	%rd251, %rd250, 255;
	mad.lo.s32 	%r1651, %r1, 1120, %r1649;
	add.s32 	%r1652, %r1651, %r151;
	cvt.u64.u32 	%rd252, %r1652;
	add.s64 	%rd253, %rd252, %rd251;
	add.s64 	%rd254, %rd253, %rd249;
	shl.b64 	%rd255, %rd254, 2;
	add.s64 	%rd256, %rd2, %rd255;
	ld.global.nc.f32 	%f2663, [%rd256+8];
$L__BB0_570:
	st.shared.f32 	[%r9+8], %f2663;
$L__BB0_571:
	@%p25 bra 	$L__BB0_573;
	mov.u32 	%r1653, %ctaid.z;
	mul.lo.s32 	%r1654, %r22, 147;
	mad.lo.s32 	%r1655, %r1653, 441, %r1654;
	mul.wide.u32 	%rd257, %r1655, 4;
	add.s64 	%rd258, %rd1, %rd257;
	ld.global.nc.f32 	%f1333, [%rd258+104];
	st.shared.f32 	[%r23], %f1333;
$L__BB0_573:
	setp.gt.u32 	%p556, %r7, 14;
	bar.sync 	0;
	ld.shared.f32 	%f1334, [%r24];
	ld.shared.f32 	%f1335, [%r25];
	fma.rn.f32 	%f203, %f1334, %f1335, %f195;
	ld.shared.f32 	%f1336, [%r24+8];
	fma.rn.f32 	%f204, %f1335, %f1336, %f196;
	bar.sync 	0;
	@%p556 bra 	$L__BB0_579;
	setp.gt.u32 	%p557, %r8, 464;
	@%p557 bra 	$L__BB0_579;
	setp.gt.u32 	%p558, %r5, 154;
	setp.gt.u32 	%p559, %r4, 6;
	or.pred  	%p560, %p559, %p558;
	@%p560 bra 	$L__BB0_579;
	mov.u32 	%r1656, %ctaid.x;
	shl.b32 	%r152, %r1656, 5;
	cvt.u16.u32 	%rs1168, %r5;
	mul.lo.s16 	%rs1169, %rs1168, 9;
	shr.u16 	%rs1170, %rs1169, 8;
	sub.s16 	%rs1171, %rs1168, %rs1170;
	and.b16  	%rs1172, %rs1171, 254;
	shr.u16 	%rs1173, %rs1172, 1;
	add.s16 	%rs1174, %rs1173, %rs1170;
	and.b16  	%rs1175, %rs1174, 240;
	shr.u16 	%rs1176, %rs1175, 4;
	mul.lo.s16 	%rs1177, %rs1176, 31;
	sub.s16 	%rs4, %rs1168, %rs1177;
	cvt.u32.u16 	%r1657, %rs4;
	and.b32  	%r1658, %r1657, 255;
	or.b32  	%r1659, %r152, %r1658;
	setp.gt.u32 	%p561, %r1659, 220;
	mov.f32 	%f2664, 0f00000000;
	@%p561 bra 	$L__BB0_578;
	mov.u32 	%r1660, %ctaid.y;
	mul.lo.s32 	%r1661, %r1660, 3584;
	mul.lo.s32 	%r1662, %r6, 224;
	cvt.u64.u32 	%rd259, %r1662;
	cvt.u64.u16 	%rd260, %rs4;
	and.b64  	%rd261, %rd260, 255;
	mad.lo.s32 	%r1663, %r1, 1120, %r1661;
	add.s32 	%r1664, %r1663, %r152;
	cvt.u64.u32 	%rd262, %r1664;
	add.s64 	%rd263, %rd262, %rd261;
	add.s64 	%rd264, %rd263, %rd259;
	shl.b64 	%rd265, %rd264, 2;
	add.s64 	%rd266, %rd2, %rd265;
	ld.global.nc.f32 	%f2664, [%rd266+12];
$L__BB0_578:
	st.shared.f32 	[%r9], %f2664;
$L__BB0_579:
	setp.gt.u32 	%p562, %r14, 14;
	@%p562 bra 	$L__BB0_585;
	setp.gt.u32 	%p563, %r8, 463;
	@%p563 bra 	$L__BB0_585;
	setp.gt.u32 	%p564, %r5, 153;
	setp.gt.u32 	%p565, %r4, 6;
	or.pred  	%p566, %p565, %p564;
	@%p566 bra 	$L__BB0_585;
	mov.u32 	%r1665, %ctaid.x;
	shl.b32 	%r153, %r1665, 5;
	mul.lo.s16 	%rs1179, %rs279, 9;
	shr.u16 	%rs1180, %rs1179, 8;
	sub.s16 	%rs1181, %rs279, %rs1180;
	and.b16  	%rs1182, %rs1181, 254;
	shr.u16 	%rs1183, %rs1182, 1;
	add.s16 	%rs1184, %rs1183, %rs1180;
	and.b16  	%rs1185, %rs1184, 240;
	shr.u16 	%rs1186, %rs1185, 4;
	mul.lo.s16 	%rs1187, %rs1186, 31;
	sub.s16 	%rs5, %rs279, %rs1187;
	cvt.u32.u16 	%r1666, %rs5;
	and.b32  	%r1667, %r1666, 255;
	or.b32  	%r1668, %r153, %r1667;
	setp.gt.u32 	%p567, %r1668, 220;
	mov.f32 	%f2665, 0f00000000;
	@%p567 bra 	$L__BB0_584;
	mov.u32 	%r1669, %ctaid.y;
	mul.lo.s32 	%r1670, %r1669, 3584;
	mul.lo.s32 	%r1671, %r13, 224;
	cvt.u64.u32 	%rd267, %r1671;
	cvt.u64.u16 	%rd268, %rs5;
	and.b64  	%rd269, %rd268, 255;
	mad.lo.s32 	%r1672, %r1, 1120, %r1670;
	add.s32 	%r1673, %r1672, %r153;
	cvt.u64.u32 	%rd270, %r1673;
	add.s64 	%rd271, %rd270, %rd269;
	add.s64 	%rd272, %rd271, %rd267;
	shl.b64 	%rd273, %rd272, 2;
	add.s64 	%rd274, %rd2, %rd273;
	ld.global.nc.f32 	%f2665, [%rd274+12];
$L__BB0_584:
	st.shared.f32 	[%r9+4], %f2665;
$L__BB0_585:
	setp.gt.u32 	%p568, %r19, 14;
	@%p568 bra 	$L__BB0_591;
	setp.gt.u32 	%p569, %r8, 462;
	@%p569 bra 	$L__BB0_591;
	setp.gt.u32 	%p570, %r5, 152;
	setp.gt.u32 	%p571, %r4, 5;
	or.pred  	%p572, %p571, %p570;
	@%p572 bra 	$L__BB0_591;
	mov.u32 	%r1674, %ctaid.x;
	shl.b32 	%r154, %r1674, 5;
	mul.lo.s16 	%rs1189, %rs296, 9;
	shr.u16 	%rs1190, %rs1189, 8;
	sub.s16 	%rs1191, %rs296, %rs1190;
	and.b16  	%rs1192, %rs1191, 254;
	shr.u16 	%rs1193, %rs1192, 1;
	add.s16 	%rs1194, %rs1193, %rs1190;
	and.b16  	%rs1195, %rs1194, 240;
	shr.u16 	%rs1196, %rs1195, 4;
	mul.lo.s16 	%rs1197, %rs1196, 31;
	sub.s16 	%rs6, %rs296, %rs1197;
	cvt.u32.u16 	%r1675, %rs6;
	and.b32  	%r1676, %r1675, 255;
	or.b32  	%r1677, %r154, %r1676;
	setp.gt.u32 	%p573, %r1677, 220;
	mov.f32 	%f2666, 0f00000000;
	@%p573 bra 	$L__BB0_590;
	mov.u32 	%r1678, %ctaid.y;
	mul.lo.s32 	%r1679, %r1678, 3584;
	mul.lo.s32 	%r1680, %r18, 224;
	cvt.u64.u32 	%rd275, %r1680;
	cvt.u64.u16 	%rd276, %rs6;
	and.b64  	%rd277, %rd276, 255;
	mad.lo.s32 	%r1681, %r1, 1120, %r1679;
	add.s32 	%r1682, %r1681, %r154;
	cvt.u64.u32 	%rd278, %r1682;
	add.s64 	%rd279, %rd278, %rd277;
	add.s64 	%rd280, %rd279, %rd275;
	shl.b64 	%rd281, %rd280, 2;
	add.s64 	%rd282, %rd2, %rd281;
	ld.global.nc.f32 	%f2666, [%rd282+12];
$L__BB0_590:
	st.shared.f32 	[%r9+8], %f2666;
$L__BB0_591:
	@%p25 bra 	$L__BB0_593;
	mov.u32 	%r1683, %ctaid.z;
	mul.lo.s32 	%r1684, %r22, 147;
	mad.lo.s32 	%r1685, %r1683, 441, %r1684;
	mul.wide.u32 	%rd283, %r1685, 4;
	add.s64 	%rd284, %rd1, %rd283;
	ld.global.nc.f32 	%f1340, [%rd284+108];
	st.shared.f32 	[%r23], %f1340;
$L__BB0_593:
	setp.gt.u32 	%p575, %r7, 14;
	bar.sync 	0;
	ld.shared.f32 	%f1341, [%r24];
	ld.shared.f32 	%f1342, [%r25];
	fma.rn.f32 	%f211, %f1341, %f1342, %f203;
	ld.shared.f32 	%f1343, [%r24+8];
	fma.rn.f32 	%f212, %f1342, %f1343, %f204;
	bar.sync 	0;
	@%p575 bra 	$L__BB0_599;
	setp.gt.u32 	%p576, %r8, 464;
	@%p576 bra 	$L__BB0_599;
	setp.gt.u32 	%p577, %r5, 154;
	setp.gt.u32 	%p578, %r4, 6;
	or.pred  	%p579, %p578, %p577;
	@%p579 bra 	$L__BB0_599;
	mov.u32 	%r1686, %ctaid.x;
	shl.b32 	%r155, %r1686, 5;
	cvt.u16.u32 	%rs1198, %r5;
	mul.lo.s16 	%rs1199, %rs1198, 9;
	shr.u16 	%rs1200, %rs1199, 8;
	sub.s16 	%rs1201, %rs1198, %rs1200;
	and.b16  	%rs1202, %rs1201, 254;
	shr.u16 	%rs1203, %rs1202, 1;
	add.s16 	%rs1204, %rs1203, %rs1200;
	and.b16  	%rs1205, %rs1204, 240;
	shr.u16 	%rs1206, %rs1205, 4;
	mul.lo.s16 	%rs1207, %rs1206, 31;
	sub.s16 	%rs7, %rs1198, %rs1207;
	cvt.u32.u16 	%r1687, %rs7;
	and.b32  	%r1688, %r1687, 255;
	or.b32  	%r1689, %r155, %r1688;
	setp.lt.u32 	%p580, %r1689, 3;
	mov.f32 	%f2667, 0f00000000;
	@%p580 bra 	$L__BB0_598;
	mov.u32 	%r1690, %ctaid.y;
	mul.lo.s32 	%r1691, %r1690, 3584;
	mul.lo.s32 	%r1692, %r6, 224;
	cvt.u64.u32 	%rd285, %r1692;
	cvt.u64.u16 	%rd286, %rs7;
	and.b64  	%rd287, %rd286, 255;
	mad.lo.s32 	%r1693, %r1, 1120, %r1691;
	add.s32 	%r1694, %r1693, %r155;
	cvt.u64.u32 	%rd288, %r1694;
	add.s64 	%rd289, %rd288, %rd287;
	add.s64 	%rd290, %rd289, %rd285;
	shl.b64 	%rd291, %rd290, 2;
	add.s64 	%rd292, %rd2, %rd291;
	ld.global.nc.f32 	%f2667, [%rd292+884];
$L__BB0_598:
	st.shared.f32 	[%r9], %f2667;
$L__BB0_599:
	setp.gt.u32 	%p581, %r14, 14;
	@%p581 bra 	$L__BB0_605;
	setp.gt.u32 	%p582, %r8, 463;
	@%p582 bra 	$L__BB0_605;
	setp.gt.u32 	%p583, %r5, 153;
	setp.gt.u32 	%p584, %r4, 6;
	or.pred  	%p585, %p584, %p583;
	@%p585 bra 	$L__BB0_605;
	mov.u32 	%r1695, %ctaid.x;
	shl.b32 	%r156, %r1695, 5;
	mul.lo.s16 	%rs1209, %rs279, 9;
	shr.u16 	%rs1210, %rs1209, 8;
	sub.s16 	%rs1211, %rs279, %rs1210;
	and.b16  	%rs1212, %rs1211, 254;
	shr.u16 	%rs1213, %rs1212, 1;
	add.s16 	%rs1214, %rs1213, %rs1210;
	and.b16  	%rs1215, %rs1214, 240;
	shr.u16 	%rs1216, %rs1215, 4;
	mul.lo.s16 	%rs1217, %rs1216, 31;
	sub.s16 	%rs8, %rs279, %rs1217;
	cvt.u32.u16 	%r1696, %rs8;
	and.b32  	%r1697, %r1696, 255;
	or.b32  	%r1698, %r156, %r1697;
	setp.lt.u32 	%p586, %r1698, 3;
	mov.f32 	%f2668, 0f00000000;
	@%p586 bra 	$L__BB0_604;
	mov.u32 	%r1699, %ctaid.y;
	mul.lo.s32 	%r1700, %r1699, 3584;
	mul.lo.s32 	%r1701, %r13, 224;
	cvt.u64.u32 	%rd293, %r1701;
	cvt.u64.u16 	%rd294, %rs8;
	and.b64  	%rd295, %rd294, 255;
	mad.lo.s32 	%r1702, %r1, 1120, %r1700;
	add.s32 	%r1703, %r1702, %r156;
	cvt.u64.u32 	%rd296, %r1703;
	add.s64 	%rd297, %rd296, %rd295;
	add.s64 	%rd298, %rd297, %rd293;
	shl.b64 	%rd299, %rd298, 2;
	add.s64 	%rd300, %rd2, %rd299;
	ld.global.nc.f32 	%f2668, [%rd300+884];
$L__BB0_604:
	st.shared.f32 	[%r9+4], %f2668;
$L__BB0_605:
	setp.gt.u32 	%p587, %r19, 14;
	@%p587 bra 	$L__BB0_611;
	setp.gt.u32 	%p588, %r8, 462;
	@%p588 bra 	$L__BB0_611;
	setp.gt.u32 	%p589, %r5, 152;
	setp.gt.u32 	%p590, %r4, 5;
	or.pred  	%p591, %p590, %p589;
	@%p591 bra 	$L__BB0_611;
	mov.u32 	%r1704, %ctaid.x;
	shl.b32 	%r157, %r1704, 5;
	mul.lo.s16 	%rs1219, %rs296, 9;
	shr.u16 	%rs1220, %rs1219, 8;
	sub.s16 	%rs1221, %rs296, %rs1220;
	and.b16  	%rs1222, %rs1221, 254;
	shr.u16 	%rs1223, %rs1222, 1;
	add.s16 	%rs1224, %rs1223, %rs1220;
	and.b16  	%rs1225, %rs1224, 240;
	shr.u16 	%rs1226, %rs1225, 4;
	mul.lo.s16 	%rs1227, %rs1226, 31;
	sub.s16 	%rs9, %rs296, %rs1227;
	cvt.u32.u16 	%r1705, %rs9;
	and.b32  	%r1706, %r1705, 255;
	or.b32  	%r1707, %r157, %r1706;
	setp.lt.u32 	%p592, %r1707, 3;
	mov.f32 	%f2669, 0f00000000;
	@%p592 bra 	$L__BB0_610;
	mov.u32 	%r1708, %ctaid.y;
	mul.lo.s32 	%r1709, %r1708, 3584;
	mul.lo.s32 	%r1710, %r18, 224;
	cvt.u64.u32 	%rd301, %r1710;
	cvt.u64.u16 	%rd302, %rs9;
	and.b64  	%rd303, %rd302, 255;
	mad.lo.s32 	%r1711, %r1, 1120, %r1709;
	add.s32 	%r1712, %r1711, %r157;
	cvt.u64.u32 	%rd304, %r1712;
	add.s64 	%rd305, %rd304, %rd303;
	add.s64 	%rd306, %rd305, %rd301;
	shl.b64 	%rd307, %rd306, 2;
	add.s64 	%rd308, %rd2, %rd307;
	ld.global.nc.f32 	%f2669, [%rd308+884];
$L__BB0_610:
	st.shared.f32 	[%r9+8], %f2669;
$L__BB0_611:
	@%p25 bra 	$L__BB0_613;
	mov.u32 	%r1713, %ctaid.z;
	mul.lo.s32 	%r1714, %r22, 147;
	mad.lo.s32 	%r1715, %r1713, 441, %r1714;
	mul.wide.u32 	%rd309, %r1715, 4;
	add.s64 	%rd310, %rd1, %rd309;
	ld.global.nc.f32 	%f1347, [%rd310+112];
	st.shared.f32 	[%r23], %f1347;
$L__BB0_613:
	setp.gt.u32 	%p594, %r7, 14;
	bar.sync 	0;
	ld.shared.f32 	%f1348, [%r24];
	ld.shared.f32 	%f1349, [%r25];
	fma.rn.f32 	%f219, %f1348, %f1349, %f211;
	ld.shared.f32 	%f1350, [%r24+8];
	fma.rn.f32 	%f220, %f1349, %f1350, %f212;
	bar.sync 	0;
	@%p594 bra 	$L__BB0_619;
	setp.gt.u32 	%p595, %r8, 464;
	@%p595 bra 	$L__BB0_619;
	setp.gt.u32 	%p596, %r5, 154;
	setp.gt.u32 	%p597, %r4, 6;
	or.pred  	%p598, %p597, %p596;
	@%p598 bra 	$L__BB0_619;
	mov.u32 	%r1716, %ctaid.x;
	shl.b32 	%r158, %r1716, 5;
	cvt.u16.u32 	%rs1228, %r5;
	mul.lo.s16 	%rs1229, %rs1228, 9;
	shr.u16 	%rs1230, %rs1229, 8;
	sub.s16 	%rs1231, %rs1228, %rs1230;
	and.b16  	%rs1232, %rs1231, 254;
	shr.u16 	%rs1233, %rs1232, 1;
	add.s16 	%rs1234, %rs1233, %rs1230;
	and.b16  	%rs1235, %rs1234, 240;
	shr.u16 	%rs1236, %rs1235, 4;
	mul.lo.s16 	%rs1237, %rs1236, 31;
	sub.s16 	%rs10, %rs1228, %rs1237;
	cvt.u32.u16 	%r1717, %rs10;
	and.b32  	%r1718, %r1717, 255;
	or.b32  	%r1719, %r158, %r1718;
	setp.lt.u32 	%p599, %r1719, 2;
	mov.f32 	%f2670, 0f00000000;
	@%p599 bra 	$L__BB0_618;
	mov.u32 	%r1720, %ctaid.y;
	mul.lo.s32 	%r1721, %r1720, 3584;
	mul.lo.s32 	%r1722, %r6, 224;
	cvt.u64.u32 	%rd311, %r1722;
	cvt.u64.u16 	%rd312, %rs10;
	and.b64  	%rd313, %rd312, 255;
	mad.lo.s32 	%r1723, %r1, 1120, %r1721;
	add.s32 	%r1724, %r1723, %r158;
	cvt.u64.u32 	%rd314, %r1724;
	add.s64 	%rd315, %rd314, %rd313;
	add.s64 	%rd316, %rd315, %rd311;
	shl.b64 	%rd317, %rd316, 2;
	add.s64 	%rd318, %rd2, %rd317;
	ld.global.nc.f32 	%f2670, [%rd318+888];
$L__BB0_618:
	st.shared.f32 	[%r9], %f2670;
$L__BB0_619:
	setp.gt.u32 	%p600, %r14, 14;
	@%p600 bra 	$L__BB0_625;
	setp.gt.u32 	%p601, %r8, 463;
	@%p601 bra 	$L__BB0_625;
	setp.gt.u32 	%p602, %r5, 153;
	setp.gt.u32 	%p603, %r4, 6;
	or.pred  	%p604, %p603, %p602;
	@%p604 bra 	$L__BB0_625;
	mov.u32 	%r1725, %ctaid.x;
	shl.b32 	%r159, %r1725, 5;
	mul.lo.s16 	%rs1239, %rs279, 9;
	shr.u16 	%rs1240, %rs1239, 8;
	sub.s16 	%rs1241, %rs279, %rs1240;
	and.b16  	%rs1242, %rs1241, 254;
	shr.u16 	%rs1243, %rs1242, 1;
	add.s16 	%rs1244, %rs1243, %rs1240;
	and.b16  	%rs1245, %rs1244, 240;
	shr.u16 	%rs1246, %rs1245, 4;
	mul.lo.s16 	%rs1247, %rs1246, 31;
	sub.s16 	%rs11, %rs279, %rs1247;
	cvt.u32.u16 	%r1726, %rs11;
	and.b32  	%r1727, %r1726, 255;
	or.b32  	%r1728, %r159, %r1727;
	setp.lt.u32 	%p605, %r1728, 2;
	mov.f32 	%f2671, 0f00000000;
	@%p605 bra 	$L__BB0_624;
	mov.u32 	%r1729, %ctaid.y;
	mul.lo.s32 	%r1730, %r1729, 3584;
	mul.lo.s32 	%r1731, %r13, 224;
	cvt.u64.u32 	%rd319, %r1731;
	cvt.u64.u16 	%rd320, %rs11;
	and.b64  	%rd321, %rd320, 255;
	mad.lo.s32 	%r1732, %r1, 1120, %r1730;
	add.s32 	%r1733, %r1732, %r159;
	cvt.u64.u32 	%rd322, %r1733;
	add.s64 	%rd323, %rd322, %rd321;
	add.s64 	%rd324, %rd323, %rd319;
	shl.b64 	%rd325, %rd324, 2;
	add.s64 	%rd326, %rd2, %rd325;
	ld.global.nc.f32 	%f2671, [%rd326+888];
$L__BB0_624:
	st.shared.f32 	[%r9+4], %f2671;
$L__BB0_625:
	setp.gt.u32 	%p606, %r19, 14;
	@%p606 bra 	$L__BB0_631;
	setp.gt.u32 	%p607, %r8, 462;
	@%p607 bra 	$L__BB0_631;
	setp.gt.u32 	%p608, %r5, 152;
	setp.gt.u32 	%p609, %r4, 5;
	or.pred  	%p610, %p609, %p608;
	@%p610 bra 	$L__BB0_631;
	mov.u32 	%r1734, %ctaid.x;
	shl.b32 	%r160, %r1734, 5;
	mul.lo.s16 	%rs1249, %rs296, 9;
	shr.u16 	%rs1250, %rs1249, 8;
	sub.s16 	%rs1251, %rs296, %rs1250;
	and.b16  	%rs1252, %rs1251, 254;
	shr.u16 	%rs1253, %rs1252, 1;
	add.s16 	%rs1254, %rs1253, %rs1250;
	and.b16  	%rs1255, %rs1254, 240;
	shr.u16 	%rs1256, %rs1255, 4;
	mul.lo.s16 	%rs1257, %rs1256, 31;
	sub.s16 	%rs12, %rs296, %rs1257;
	cvt.u32.u16 	%r1735, %rs12;
	and.b32  	%r1736, %r1735, 255;
	or.b32  	%r1737, %r160, %r1736;
	setp.lt.u32 	%p611, %r1737, 2;
	mov.f32 	%f2672, 0f00000000;
	@%p611 bra 	$L__BB0_630;
	mov.u32 	%r1738, %ctaid.y;
	mul.lo.s32 	%r1739, %r1738, 3584;
	mul.lo.s32 	%r1740, %r18, 224;
	cvt.u64.u32 	%rd327, %r1740;
	cvt.u64.u16 	%rd328, %rs12;
	and.b64  	%rd329, %rd328, 255;
	mad.lo.s32 	%r1741, %r1, 1120, %r1739;
	add.s32 	%r1742, %r1741, %r160;
	cvt.u64.u32 	%rd330, %r1742;
	add.s64 	%rd331, %rd330, %rd329;
	add.s64 	%rd332, %rd331, %rd327;
	shl.b64 	%rd333, %rd332, 2;
	add.s64 	%rd334, %rd2, %rd333;
	ld.global.nc.f32 	%f2672, [%rd334+888];
$L__BB0_630:
	st.shared.f32 	[%r9+8], %f2672;
$L__BB0_631:
	@%p25 bra 	$L__BB0_633;
	mov.u32 	%r1743, %ctaid.z;
	mul.lo.s32 	%r1744, %r22, 147;
	mad.lo.s32 	%r1745, %r1743, 441, %r1744;
	mul.wide.u32 	%rd335, %r1745, 4;
	add.s64 	%rd336, %rd1, %rd335;
	ld.global.nc.f32 	%f1354, [%rd336+116];
	st.shared.f32 	[%r23], %f1354;
$L__BB0_633:
	setp.gt.u32 	%p613, %r7, 14;
	bar.sync 	0;
	ld.shared.f32 	%f1355, [%r24];
	ld.shared.f32 	%f1356, [%r25];
	fma.rn.f32 	%f227, %f1355, %f1356, %f219;
	ld.shared.f32 	%f1357, [%r24+8];
	fma.rn.f32 	%f228, %f1356, %f1357, %f220;
	bar.sync 	0;
	@%p613 bra 	$L__BB0_639;
	setp.gt.u32 	%p614, %r8, 464;
	@%p614 bra 	$L__BB0_639;
	setp.gt.u32 	%p615, %r5, 154;
	setp.gt.u32 	%p616, %r4, 6;
	or.pred  	%p617, %p616, %p615;
	@%p617 bra 	$L__BB0_639;
	mov.u32 	%r1746, %ctaid.x;
	shl.b32 	%r161, %r1746, 5;
	cvt.u16.u32 	%rs1258, %r5;
	mul.lo.s16 	%rs1259, %rs1258, 9;
	shr.u16 	%rs1260, %rs1259, 8;
	sub.s16 	%rs1261, %rs1258, %rs1260;
	and.b16  	%rs1262, %rs1261, 254;
	shr.u16 	%rs1263, %rs1262, 1;
	add.s16 	%rs1264, %rs1263, %rs1260;
	and.b16  	%rs1265, %rs1264, 240;
	shr.u16 	%rs1266, %rs1265, 4;
	mul.lo.s16 	%rs1267, %rs1266, 31;
	sub.s16 	%rs13, %rs1258, %rs1267;
	cvt.u32.u16 	%r1747, %rs13;
	and.b32  	%r1748, %r1747, 255;
	or.b32  	%r1749, %r161, %r1748;
	setp.eq.s32 	%p618, %r1749, 0;
	mov.f32 	%f2673, 0f00000000;
	@%p618 bra 	$L__BB0_638;
	mov.u32 	%r1750, %ctaid.y;
	mul.lo.s32 	%r1751, %r1750, 3584;
	mul.lo.s32 	%r1752, %r6, 224;
	cvt.u64.u32 	%rd337, %r1752;
	cvt.u64.u16 	%rd338, %rs13;
	and.b64  	%rd339, %rd338, 255;
	mad.lo.s32 	%r1753, %r1, 1120, %r1751;
	add.s32 	%r1754, %r1753, %r161;
	cvt.u64.u32 	%rd340, %r1754;
	add.s64 	%rd341, %rd340, %rd339;
	add.s64 	%rd342, %rd341, %rd337;
	shl.b64 	%rd343, %rd342, 2;
	add.s64 	%rd344, %rd2, %rd343;
	ld.global.nc.f32 	%f2673, [%rd344+892];
$L__BB0_638:
	st.shared.f32 	[%r9], %f2673;
$L__BB0_639:
	setp.gt.u32 	%p619, %r14, 14;
	@%p619 bra 	$L__BB0_645;
	setp.gt.u32 	%p620, %r8, 463;
	@%p620 bra 	$L__BB0_645;
	setp.gt.u32 	%p621, %r5, 153;
	setp.gt.u32 	%p622, %r4, 6;
	or.pred  	%p623, %p622, %p621;
	@%p623 bra 	$L__BB0_645;
	mov.u32 	%r1755, %ctaid.x;
	shl.b32 	%r162, %r1755, 5;
	mul.lo.s16 	%rs1269, %rs279, 9;
	shr.u16 	%rs1270, %rs1269, 8;
	sub.s16 	%rs1271, %rs279, %rs1270;
	and.b16  	%rs1272, %rs1271, 254;
	shr.u16 	%rs1273, %rs1272, 1;
	add.s16 	%rs1274, %rs1273, %rs1270;
	and.b16  	%rs1275, %rs1274, 240;
	shr.u16 	%rs1276, %rs1275, 4;
	mul.lo.s16 	%rs1277, %rs1276, 31;
	sub.s16 	%rs14, %rs279, %rs1277;
	cvt.u32.u16 	%r1756, %rs14;
	and.b32  	%r1757, %r1756, 255;
	or.b32  	%r1758, %r162, %r1757;
	setp.eq.s32 	%p624, %r1758, 0;
	mov.f32 	%f2674, 0f00000000;
	@%p624 bra 	$L__BB0_644;
	mov.u32 	%r1759, %ctaid.y;
	mul.lo.s32 	%r1760, %r1759, 3584;
	mul.lo.s32 	%r1761, %r13, 224;
	cvt.u64.u32 	%rd345, %r1761;
	cvt.u64.u16 	%rd346, %rs14;
	and.b64  	%rd347, %rd346, 255;
	mad.lo.s32 	%r1762, %r1, 1120, %r1760;
	add.s32 	%r1763, %r1762, %r162;
	cvt.u64.u32 	%rd348, %r1763;
	add.s64 	%rd349, %rd348, %rd347;
	add.s64 	%rd350, %rd349, %rd345;
	shl.b64 	%rd351, %rd350, 2;
	add.s64 	%rd352, %rd2, %rd351;
	ld.global.nc.f32 	%f2674, [%rd352+892];
$L__BB0_644:
	st.shared.f32 	[%r9+4], %f2674;
$L__BB0_645:
	setp.gt.u32 	%p625, %r19, 14;
	@%p625 bra 	$L__BB0_651;
	setp.gt.u32 	%p626, %r8, 462;
	@%p626 bra 	$L__BB0_651;
	setp.gt.u32 	%p627, %r5, 152;
	setp.gt.u32 	%p628, %r4, 5;
	or.pred  	%p629, %p628, %p627;
	@%p629 bra 	$L__BB0_651;
	mov.u32 	%r1764, %ctaid.x;
	shl.b32 	%r163, %r1764, 5;
	mul.lo.s16 	%rs1279, %rs296, 9;
	shr.u16 	%rs1280, %rs1279, 8;
	sub.s16 	%rs1281, %rs296, %rs1280;
	and.b16  	%rs1282, %rs1281, 254;
	shr.u16 	%rs1283, %rs1282, 1;
	add.s16 	%rs1284, %rs1283, %rs1280;
	and.b16  	%rs1285, %rs1284, 240;
	shr.u16 	%rs1286, %rs1285, 4;
	mul.lo.s16 	%rs1287, %rs1286, 31;
	sub.s16 	%rs15, %rs296, %rs1287;
	cvt.u32.u16 	%r1765, %rs15;
	and.b32  	%r1766, %r1765, 255;
	or.b32  	%r1767, %r163, %r1766;
	setp.eq.s32 	%p630, %r1767, 0;
	mov.f32 	%f2675, 0f00000000;
	@%p630 bra 	$L__BB0_650;
	mov.u32 	%r1768, %ctaid.y;
	mul.lo.s32 	%r1769, %r1768, 3584;
	mul.lo.s32 	%r1770, %r18, 224;
	cvt.u64.u32 	%rd353, %r1770;
	cvt.u64.u16 	%rd354, %rs15;
	and.b64  	%rd355, %rd354, 255;
	mad.lo.s32 	%r1771, %r1, 1120, %r1769;
	add.s32 	%r1772, %r1771, %r163;
	cvt.u64.u32 	%rd356, %r1772;
	add.s64 	%rd357, %rd356, %rd355;
	add.s64 	%rd358, %rd357, %rd353;
	shl.b64 	%rd359, %rd358, 2;
	add.s64 	%rd360, %rd2, %rd359;
	ld.global.nc.f32 	%f2675, [%rd360+892];
$L__BB0_650:
	st.shared.f32 	[%r9+8], %f2675;
$L__BB0_651:
	@%p25 bra 	$L__BB0_653;
	mov.u32 	%r1773, %ctaid.z;
	mul.lo.s32 	%r1774, %r22, 147;
	mad.lo.s32 	%r1775, %r1773, 441, %r1774;
	mul.wide.u32 	%rd361, %r1775, 4;
	add.s64 	%rd362, %rd1, %rd361;
	ld.global.nc.f32 	%f1361, [%rd362+120];
	st.shared.f32 	[%r23], %f1361;
$L__BB0_653:
	setp.gt.u32 	%p632, %r7, 14;
	bar.sync 	0;
	ld.shared.f32 	%f1362, [%r24];
	ld.shared.f32 	%f1363, [%r25];
	fma.rn.f32 	%f235, %f1362, %f1363, %f227;
	ld.shared.f32 	%f1364, [%r24+8];
	fma.rn.f32 	%f236, %f1363, %f1364, %f228;
	bar.sync 	0;
	@%p632 bra 	$L__BB0_657;
	setp.gt.u32 	%p633, %r8, 464;
	@%p633 bra 	$L__BB0_657;
	setp.gt.u32 	%p634, %r5, 154;
	setp.gt.u32 	%p635, %r4, 6;
	or.pred  	%p636, %p635, %p634;
	@%p636 bra 	$L__BB0_657;
	mov.u32 	%r1776, %ctaid.y;
	mul.lo.s32 	%r1777, %r1776, 3584;
	mul.lo.s32 	%r1778, %r6, 224;
	mov.u32 	%r1779, %ctaid.x;
	shl.b32 	%r1780, %r1779, 5;
	cvt.u16.u32 	%rs1288, %r5;
	mul.lo.s16 	%rs1289, %rs1288, 9;
	shr.u16 	%rs1290, %rs1289, 8;
	sub.s16 	%rs1291, %rs1288, %rs1290;
	and.b16  	%rs1292, %rs1291, 254;
	shr.u16 	%rs1293, %rs1292, 1;
	add.s16 	%rs1294, %rs1293, %rs1290;
	and.b16  	%rs1295, %rs1294, 240;
	shr.u16 	%rs1296, %rs1295, 4;
	mul.lo.s16 	%rs1297, %rs1296, 31;
	sub.s16 	%rs1298, %rs1288, %rs1297;
	cvt.u64.u32 	%rd363, %r1778;
	cvt.u64.u16 	%rd364, %rs1298;
	and.b64  	%rd365, %rd364, 255;
	mad.lo.s32 	%r1781, %r1, 1120, %r1777;
	add.s32 	%r1782, %r1781, %r1780;
	cvt.u64.u32 	%rd366, %r1782;
	or.b64  	%rd367, %rd366, %rd365;
	add.s64 	%rd368, %rd367, %rd363;
	shl.b64 	%rd369, %rd368, 2;
	add.s64 	%rd370, %rd2, %rd369;
	ld.global.nc.f32 	%f1365, [%rd370+896];
	st.shared.f32 	[%r9], %f1365;
$L__BB0_657:
	setp.gt.u32 	%p637, %r14, 14;
	@%p637 bra 	$L__BB0_661;
	setp.gt.u32 	%p638, %r8, 463;
	@%p638 bra 	$L__BB0_661;
	setp.gt.u32 	%p639, %r5, 153;
	setp.gt.u32 	%p640, %r4, 6;
	or.pred  	%p641, %p640, %p639;
	@%p641 bra 	$L__BB0_661;
	mov.u32 	%r1783, %ctaid.y;
	mul.lo.s32 	%r1784, %r1783, 3584;
	mul.lo.s32 	%r1785, %r13, 224;
	mov.u32 	%r1786, %ctaid.x;
	shl.b32 	%r1787, %r1786, 5;
	mul.lo.s16 	%rs1300, %rs279, 9;
	shr.u16 	%rs1301, %rs1300, 8;
	sub.s16 	%rs1302, %rs279, %rs1301;
	and.b16  	%rs1303, %rs1302, 254;
	shr.u16 	%rs1304, %rs1303, 1;
	add.s16 	%rs1305, %rs1304, %rs1301;
	and.b16  	%rs1306, %rs1305, 240;
	shr.u16 	%rs1307, %rs1306, 4;
	mul.lo.s16 	%rs1308, %rs1307, 31;
	sub.s16 	%rs1309, %rs279, %rs1308;
	cvt.u64.u32 	%rd371, %r1785;
	cvt.u64.u16 	%rd372, %rs1309;
	and.b64  	%rd373, %rd372, 255;
	mad.lo.s32 	%r1788, %r1, 1120, %r1784;
	add.s32 	%r1789, %r1788, %r1787;
	cvt.u64.u32 	%rd374, %r1789;
	or.b64  	%rd375, %rd374, %rd373;
	add.s64 	%rd376, %rd375, %rd371;
	shl.b64 	%rd377, %rd376, 2;
	add.s64 	%rd378, %rd2, %rd377;
	ld.global.nc.f32 	%f1366, [%rd378+896];
	st.shared.f32 	[%r9+4], %f1366;
$L__BB0_661:
	setp.gt.u32 	%p642, %r19, 14;
	@%p642 bra 	$L__BB0_665;
	setp.gt.u32 	%p643, %r8, 462;
	@%p643 bra 	$L__BB0_665;
	setp.gt.u32 	%p644, %r5, 152;
	setp.gt.u32 	%p645, %r4, 5;
	or.pred  	%p646, %p645, %p644;
	@%p646 bra 	$L__BB0_665;
	mov.u32 	%r1790, %ctaid.y;
	mul.lo.s32 	%r1791, %r1790, 3584;
	mul.lo.s32 	%r1792, %r18, 224;
	mov.u32 	%r1793, %ctaid.x;
	shl.b32 	%r1794, %r1793, 5;
	mul.lo.s16 	%rs1311, %rs296, 9;
	shr.u16 	%rs1312, %rs1311, 8;
	sub.s16 	%rs1313, %rs296, %rs1312;
	and.b16  	%rs1314, %rs1313, 254;
	shr.u16 	%rs1315, %rs1314, 1;
	add.s16 	%rs1316, %rs1315, %rs1312;
	and.b16  	%rs1317, %rs1316, 240;
	shr.u16 	%rs1318, %rs1317, 4;
	mul.lo.s16 	%rs1319, %rs1318, 31;
	sub.s16 	%rs1320, %rs296, %rs1319;
	cvt.u64.u32 	%rd379, %r1792;
	cvt.u64.u16 	%rd380, %rs1320;
	and.b64  	%rd381, %rd380, 255;
	mad.lo.s32 	%r1795, %r1, 1120, %r1791;
	add.s32 	%r1796, %r1795, %r1794;
	cvt.u64.u32 	%rd382, %r1796;
	or.b64  	%rd383, %rd382, %rd381;
	add.s64 	%rd384, %rd383, %rd379;
	shl.b64 	%rd385, %rd384, 2;
	add.s64 	%rd386, %rd2, %rd385;
	ld.global.nc.f32 	%f1367, [%rd386+896];
	st.shared.f32 	[%r9+8], %f1367;
$L__BB0_665:
	@%p25 bra 	$L__BB0_667;
	mov.u32 	%r1797, %ctaid.z;
	mul.lo.s32 	%r1798, %r22, 147;
	mad.lo.s32 	%r1799, %r1797, 441, %r1798;
	mul.wide.u32 	%rd387, %r1799, 4;
	add.s64 	%rd388, %rd1, %rd387;
	ld.global.nc.f32 	%f1368, [%rd388+124];
	st.shared.f32 	[%r23], %f1368;
$L__BB0_667:
	setp.gt.u32 	%p648, %r7, 14;
	bar.sync 	0;
	ld.shared.f32 	%f1369, [%r24];
	ld.shared.f32 	%f1370, [%r25];
	fma.rn.f32 	%f237, %f1369, %f1370, %f235;
	ld.shared.f32 	%f1371, [%r24+8];
	fma.rn.f32 	%f238, %f1370, %f1371, %f236;
	bar.sync 	0;
	@%p648 bra 	$L__BB0_671;
	setp.gt.u32 	%p649, %r8, 464;
	@%p649 bra 	$L__BB0_671;
	setp.gt.u32 	%p650, %r5, 154;
	setp.gt.u32 	%p651, %r4, 6;
	or.pred  	%p652, %p651, %p650;
	@%p652 bra 	$L__BB0_671;
	mov.u32 	%r1800, %ctaid.y;
	mul.lo.s32 	%r1801, %r1800, 3584;
	mul.lo.s32 	%r1802, %r6, 224;
	mov.u32 	%r1803, %ctaid.x;
	shl.b32 	%r1804, %r1803, 5;
	cvt.u16.u32 	%rs1321, %r5;
	mul.lo.s16 	%rs1322, %rs1321, 9;
	shr.u16 	%rs1323, %rs1322, 8;
	sub.s16 	%rs1324, %rs1321, %rs1323;
	and.b16  	%rs1325, %rs1324, 254;
	shr.u16 	%rs1326, %rs1325, 1;
	add.s16 	%rs1327, %rs1326, %rs1323;
	and.b16  	%rs1328, %rs1327, 240;
	shr.u16 	%rs1329, %rs1328, 4;
	mul.lo.s16 	%rs1330, %rs1329, 31;
	sub.s16 	%rs1331, %rs1321, %rs1330;
	cvt.u64.u32 	%rd389, %r1802;
	cvt.u64.u16 	%rd390, %rs1331;
	and.b64  	%rd391, %rd390, 255;
	mad.lo.s32 	%r1805, %r1, 1120, %r1801;
	add.s32 	%r1806, %r1805, %r1804;
	cvt.u64.u32 	%rd392, %r1806;
	or.b64  	%rd393, %rd392, %rd391;
	add.s64 	%rd394, %rd393, %rd389;
	shl.b64 	%rd395, %rd394, 2;
	add.s64 	%rd396, %rd2, %rd395;
	ld.global.nc.f32 	%f1372, [%rd396+900];
	st.shared.f32 	[%r9], %f1372;
$L__BB0_671:
	setp.gt.u32 	%p653, %r14, 14;
	@%p653 bra 	$L__BB0_675;
	setp.gt.u32 	%p654, %r8, 463;
	@%p654 bra 	$L__BB0_675;
	setp.gt.u32 	%p655, %r5, 153;
	setp.gt.u32 	%p656, %r4, 6;
	or.pred  	%p657, %p656, %p655;
	@%p657 bra 	$L__BB0_675;
	mov.u32 	%r1807, %ctaid.y;
	mul.lo.s32 	%r1808, %r1807, 3584;
	mul.lo.s32 	%r1809, %r13, 224;
	mov.u32 	%r1810, %ctaid.x;
	shl.b32 	%r1811, %r1810, 5;
	mul.lo.s16 	%rs1333, %rs279, 9;
	shr.u16 	%rs1334, %rs1333, 8;
	sub.s16 	%rs1335, %rs279, %rs1334;
	and.b16  	%rs1336, %rs1335, 254;
	shr.u16 	%rs1337, %rs1336, 1;
	add.s16 	%rs1338, %rs1337, %rs1334;
	and.b16  	%rs1339, %rs1338, 240;
	shr.u16 	%rs1340, %rs1339, 4;
	mul.lo.s16 	%rs1341, %rs1340, 31;
	sub.s16 	%rs1342, %rs279, %rs1341;
	cvt.u64.u32 	%rd397, %r1809;
	cvt.u64.u16 	%rd398, %rs1342;
	and.b64  	%rd399, %rd398, 255;
	mad.lo.s32 	%r1812, %r1, 1120, %r1808;
	add.s32 	%r1813, %r1812, %r1811;
	cvt.u64.u32 	%rd400, %r1813;
	or.b64  	%rd401, %rd400, %rd399;
	add.s64 	%rd402, %rd401, %rd397;
	shl.b64 	%rd403, %rd402, 2;
	add.s64 	%rd404, %rd2, %rd403;
	ld.global.nc.f32 	%f1373, [%rd404+900];
	st.shared.f32 	[%r9+4], %f1373;
$L__BB0_675:
	setp.gt.u32 	%p658, %r19, 14;
	@%p658 bra 	$L__BB0_679;
	setp.gt.u32 	%p659, %r8, 462;
	@%p659 bra 	$L__BB0_679;
	setp.gt.u32 	%p660, %r5, 152;
	setp.gt.u32 	%p661, %r4, 5;
	or.pred  	%p662, %p661, %p660;
	@%p662 bra 	$L__BB0_679;
	mov.u32 	%r1814, %ctaid.y;
	mul.lo.s32 	%r1815, %r1814, 3584;
	mul.lo.s32 	%r1816, %r18, 224;
	mov.u32 	%r1817, %ctaid.x;
	shl.b32 	%r1818, %r1817, 5;
	mul.lo.s16 	%rs1344, %rs296, 9;
	shr.u16 	%rs1345, %rs1344, 8;
	sub.s16 	%rs1346, %rs296, %rs1345;
	and.b16  	%rs1347, %rs1346, 254;
	shr.u16 	%rs1348, %rs1347, 1;
	add.s16 	%rs1349, %rs1348, %rs1345;
	and.b16  	%rs1350, %rs1349, 240;
	shr.u16 	%rs1351, %rs1350, 4;
	mul.lo.s16 	%rs1352, %rs1351, 31;
	sub.s16 	%rs1353, %rs296, %rs1352;
	cvt.u64.u32 	%rd405, %r1816;
	cvt.u64.u16 	%rd406, %rs1353;
	and.b64  	%rd407, %rd406, 255;
	mad.lo.s32 	%r1819, %r1, 1120, %r1815;
	add.s32 	%r1820, %r1819, %r1818;
	cvt.u64.u32 	%rd408, %r1820;
	or.b64  	%rd409, %rd408, %rd407;
	add.s64 	%rd410, %rd409, %rd405;
	shl.b64 	%rd411, %rd410, 2;
	add.s64 	%rd412, %rd2, %rd411;
	ld.global.nc.f32 	%f1374, [%rd412+900];
	st.shared.f32 	[%r9+8], %f1374;
$L__BB0_679:
	@%p25 bra 	$L__BB0_681;
	mov.u32 	%r1821, %ctaid.z;
	mul.lo.s32 	%r1822, %r22, 147;
	mad.lo.s32 	%r1823, %r1821, 441, %r1822;
	mul.wide.u32 	%rd413, %r1823, 4;
	add.s64 	%rd414, %rd1, %rd413;
	ld.global.nc.f32 	%f1375, [%rd414+128];
	st.shared.f32 	[%r23], %f1375;
$L__BB0_681:
	setp.gt.u32 	%p664, %r7, 14;
	bar.sync 	0;
	ld.shared.f32 	%f1376, [%r24];
	ld.shared.f32 	%f1377, [%r25];
	fma.rn.f32 	%f239, %f1376, %f1377, %f237;
	ld.shared.f32 	%f1378, [%r24+8];
	fma.rn.f32 	%f240, %f1377, %f1378, %f238;
	bar.sync 	0;
	@%p664 bra 	$L__BB0_687;
	setp.gt.u32 	%p665, %r8, 464;
	@%p665 bra 	$L__BB0_687;
	setp.gt.u32 	%p666, %r5, 154;
	setp.gt.u32 	%p667, %r4, 6;
	or.pred  	%p668, %p667, %p666;
	@%p668 bra 	$L__BB0_687;
	mov.u32 	%r1824, %ctaid.x;
	shl.b32 	%r164, %r1824, 5;
	cvt.u16.u32 	%rs1354, %r5;
	mul.lo.s16 	%rs1355, %rs1354, 9;
	shr.u16 	%rs1356, %rs1355, 8;
	sub.s16 	%rs1357, %rs1354, %rs1356;
	and.b16  	%rs1358, %rs1357, 254;
	shr.u16 	%rs1359, %rs1358, 1;
	add.s16 	%rs1360, %rs1359, %rs1356;
	and.b16  	%rs1361, %rs1360, 240;
	shr.u16 	%rs1362, %rs1361, 4;
	mul.lo.s16 	%rs1363, %rs1362, 31;
	sub.s16 	%rs16, %rs1354, %rs1363;
	cvt.u32.u16 	%r1825, %rs16;
	and.b32  	%r1826, %r1825, 255;
	or.b32  	%r1827, %r164, %r1826;
	setp.gt.u32 	%p669, %r1827, 221;
	mov.f32 	%f2676, 0f00000000;
	@%p669 bra 	$L__BB0_686;
	mov.u32 	%r1828, %ctaid.y;
	mul.lo.s32 	%r1829, %r1828, 3584;
	mul.lo.s32 	%r1830, %r6, 224;
	cvt.u64.u32 	%rd415, %r1830;
	cvt.u64.u16 	%rd416, %rs16;
	and.b64  	%rd417, %rd416, 255;
	mad.lo.s32 	%r1831, %r1, 1120, %r1829;
	add.s32 	%r1832, %r1831, %r164;
	cvt.u64.u32 	%rd418, %r1832;
	add.s64 	%rd419, %rd418, %rd417;
	add.s64 	%rd420, %rd419, %rd415;
	shl.b64 	%rd421, %rd420, 2;
	add.s64 	%rd422, %rd2, %rd421;
	ld.global.nc.f32 	%f2676, [%rd422+904];
$L__BB0_686:
	st.shared.f32 	[%r9], %f2676;
$L__BB0_687:
	setp.gt.u32 	%p670, %r14, 14;
	@%p670 bra 	$L__BB0_693;
	setp.gt.u32 	%p671, %r8, 463;
	@%p671 bra 	$L__BB0_693;
	setp.gt.u32 	%p672, %r5, 153;
	setp.gt.u32 	%p673, %r4, 6;
	or.pred  	%p674, %p673, %p672;
	@%p674 bra 	$L__BB0_693;
	mov.u32 	%r1833, %ctaid.x;
	shl.b32 	%r165, %r1833, 5;
	mul.lo.s16 	%rs1365, %rs279, 9;
	shr.u16 	%rs1366, %rs1365, 8;
	sub.s16 	%rs1367, %rs279, %rs1366;
	and.b16  	%rs1368, %rs1367, 254;
	shr.u16 	%rs1369, %rs1368, 1;
	add.s16 	%rs1370, %rs1369, %rs1366;
	and.b16  	%rs1371, %rs1370, 240;
	shr.u16 	%rs1372, %rs1371, 4;
	mul.lo.s16 	%rs1373, %rs1372, 31;
	sub.s16 	%rs17, %rs279, %rs1373;
	cvt.u32.u16 	%r1834, %rs17;
	and.b32  	%r1835, %r1834, 255;
	or.b32  	%r1836, %r165, %r1835;
	setp.gt.u32 	%p675, %r1836, 221;
	mov.f32 	%f2677, 0f00000000;
	@%p675 bra 	$L__BB0_692;
	mov.u32 	%r1837, %ctaid.y;
	mul.lo.s32 	%r1838, %r1837, 3584;
	mul.lo.s32 	%r1839, %r13, 224;
	cvt.u64.u32 	%rd423, %r1839;
	cvt.u64.u16 	%rd424, %rs17;
	and.b64  	%rd425, %rd424, 255;
	mad.lo.s32 	%r1840, %r1, 1120, %r1838;
	add.s32 	%r1841, %r1840, %r165;
	cvt.u64.u32 	%rd426, %r1841;
	add.s64 	%rd427, %rd426, %rd425;
	add.s64 	%rd428, %rd427, %rd423;
	shl.b64 	%rd429, %rd428, 2;
	add.s64 	%rd430, %rd2, %rd429;
	ld.global.nc.f32 	%f2677, [%rd430+904];
$L__BB0_692:
	st.shared.f32 	[%r9+4], %f2677;
$L__BB0_693:
	setp.gt.u32 	%p676, %r19, 14;
	@%p676 bra 	$L__BB0_699;
	setp.gt.u32 	%p677, %r8, 462;
	@%p677 bra 	$L__BB0_699;
	setp.gt.u32 	%p678, %r5, 152;
	setp.gt.u32 	%p679, %r4, 5;
	or.pred  	%p680, %p679, %p678;
	@%p680 bra 	$L__BB0_699;
	mov.u32 	%r1842, %ctaid.x;
	shl.b32 	%r166, %r1842, 5;
	mul.lo.s16 	%rs1375, %rs296, 9;
	shr.u16 	%rs1376, %rs1375, 8;
	sub.s16 	%rs1377, %rs296, %rs1376;
	and.b16  	%rs1378, %rs1377, 254;
	shr.u16 	%rs1379, %rs1378, 1;
	add.s16 	%rs1380, %rs1379, %rs1376;
	and.b16  	%rs1381, %rs1380, 240;
	shr.u16 	%rs1382, %rs1381, 4;
	mul.lo.s16 	%rs1383, %rs1382, 31;
	sub.s16 	%rs18, %rs296, %rs1383;
	cvt.u32.u16 	%r1843, %rs18;
	and.b32  	%r1844, %r1843, 255;
	or.b32  	%r1845, %r166, %r1844;
	setp.gt.u32 	%p681, %r1845, 221;
	mov.f32 	%f2678, 0f00000000;
	@%p681 bra 	$L__BB0_698;
	mov.u32 	%r1846, %ctaid.y;
	mul.lo.s32 	%r1847, %r1846, 3584;
	mul.lo.s32 	%r1848, %r18, 224;
	cvt.u64.u32 	%rd431, %r1848;
	cvt.u64.u16 	%rd432, %rs18;
	and.b64  	%rd433, %rd432, 255;
	mad.lo.s32 	%r1849, %r1, 1120, %r1847;
	add.s32 	%r1850, %r1849, %r166;
	cvt.u64.u32 	%rd434, %r1850;
	add.s64 	%rd435, %rd434, %rd433;
	add.s64 	%rd436, %rd435, %rd431;
	shl.b64 	%rd437, %rd436, 2;
	add.s64 	%rd438, %rd2, %rd437;
	ld.global.nc.f32 	%f2678, [%rd438+904];
$L__BB0_698:
	st.shared.f32 	[%r9+8], %f2678;
$L__BB0_699:
	@%p25 bra 	$L__BB0_701;
	mov.u32 	%r1851, %ctaid.z;
	mul.lo.s32 	%r1852, %r22, 147;
	mad.lo.s32 	%r1853, %r1851, 441, %r1852;
	mul.wide.u32 	%rd439, %r1853, 4;
	add.s64 	%rd440, %rd1, %rd439;
	ld.global.nc.f32 	%f1382, [%rd440+132];
	st.shared.f32 	[%r23], %f1382;
$L__BB0_701:
	setp.gt.u32 	%p683, %r7, 14;
	bar.sync 	0;
	ld.shared.f32 	%f1383, [%r24];
	ld.shared.f32 	%f1384, [%r25];
	fma.rn.f32 	%f247, %f1383, %f1384, %f239;
	ld.shared.f32 	%f1385, [%r24+8];
	fma.rn.f32 	%f248, %f1384, %f1385, %f240;
	bar.sync 	0;
	@%p683 bra 	$L__BB0_707;
	setp.gt.u32 	%p684, %r8, 464;
	@%p684 bra 	$L__BB0_707;
	setp.gt.u32 	%p685, %r5, 154;
	setp.gt.u32 	%p686, %r4, 6;
	or.pred  	%p687, %p686, %p685;
	@%p687 bra 	$L__BB0_707;
	mov.u32 	%r1854, %ctaid.x;
	shl.b32 	%r167, %r1854, 5;
	cvt.u16.u32 	%rs1384, %r5;
	mul.lo.s16 	%rs1385, %rs1384, 9;
	shr.u16 	%rs1386, %rs1385, 8;
	sub.s16 	%rs1387, %rs1384, %rs1386;
	and.b16  	%rs1388, %rs1387, 254;
	shr.u16 	%rs1389, %rs1388, 1;
	add.s16 	%rs1390, %rs1389, %rs1386;
	and.b16  	%rs1391, %rs1390, 240;
	shr.u16 	%rs1392, %rs1391, 4;
	mul.lo.s16 	%rs1393, %rs1392, 31;
	sub.s16 	%rs19, %rs1384, %rs1393;
	cvt.u32.u16 	%r1855, %rs19;
	and.b32  	%r1856, %r1855, 255;
	or.b32  	%r1857, %r167, %r1856;
	setp.gt.u32 	%p688, %r1857, 220;
	mov.f32 	%f2679, 0f00000000;
	@%p688 bra 	$L__BB0_706;
	mov.u32 	%r1858, %ctaid.y;
	mul.lo.s32 	%r1859, %r1858, 3584;
	mul.lo.s32 	%r1860, %r6, 224;
	cvt.u64.u32 	%rd441, %r1860;
	cvt.u64.u16 	%rd442, %rs19;
	and.b64  	%rd443, %rd442, 255;
	mad.lo.s32 	%r1861, %r1, 1120, %r1859;
	add.s32 	%r1862, %r1861, %r167;
	cvt.u64.u32 	%rd444, %r1862;
	add.s64 	%rd445, %rd444, %rd443;
	add.s64 	%rd446, %rd445, %rd441;
	shl.b64 	%rd447, %rd446, 2;
	add.s64 	%rd448, %rd2, %rd447;
	ld.global.nc.f32 	%f2679, [%rd448+908];
$L__BB0_706:
	st.shared.f32 	[%r9], %f2679;
$L__BB0_707:
	setp.gt.u32 	%p689, %r14, 14;
	@%p689 bra 	$L__BB0_713;
	setp.gt.u32 	%p690, %r8, 463;
	@%p690 bra 	$L__BB0_713;
	setp.gt.u32 	%p691, %r5, 153;
	setp.gt.u32 	%p692, %r4, 6;
	or.pred  	%p693, %p692, %p691;
	@%p693 bra 	$L__BB0_713;
	mov.u32 	%r1863, %ctaid.x;
	shl.b32 	%r168, %r1863, 5;
	mul.lo.s16 	%rs1395, %rs279, 9;
	shr.u16 	%rs1396, %rs1395, 8;
	sub.s16 	%rs1397, %rs279, %rs1396;
	and.b16  	%rs1398, %rs1397, 254;
	shr.u16 	%rs1399, %rs1398, 1;
	add.s16 	%rs1400, %rs1399, %rs1396;
	and.b16  	%rs1401, %rs1400, 240;
	shr.u16 	%rs1402, %rs1401, 4;
	mul.lo.s16 	%rs1403, %rs1402, 31;
	sub.s16 	%rs20, %rs279, %rs1403;
	cvt.u32.u16 	%r1864, %rs20;
	and.b32  	%r1865, %r1864, 255;
	or.b32  	%r1866, %r168, %r1865;
	setp.gt.u32 	%p694, %r1866, 220;
	mov.f32 	%f2680, 0f00000000;
	@%p694 bra 	$L__BB0_712;
	mov.u32 	%r1867, %ctaid.y;
	mul.lo.s32 	%r1868, %r1867, 3584;
	mul.lo.s32 	%r1869, %r13, 224;
	cvt.u64.u32 	%rd449, %r1869;
	cvt.u64.u16 	%rd450, %rs20;
	and.b64  	%rd451, %rd450, 255;
	mad.lo.s32 	%r1870, %r1, 1120, %r1868;
	add.s32 	%r1871, %r1870, %r168;
	cvt.u64.u32 	%rd452, %r1871;
	add.s64 	%rd453, %rd452, %rd451;
	add.s64 	%rd454, %rd453, %rd449;
	shl.b64 	%rd455, %rd454, 2;
	add.s64 	%rd456, %rd2, %rd455;
	ld.global.nc.f32 	%f2680, [%rd456+908];
$L__BB0_712:
	st.shared.f32 	[%r9+4], %f2680;
$L__BB0_713:
	setp.gt.u32 	%p695, %r19, 14;
	@%p695 bra 	$L__BB0_719;
	setp.gt.u32 	%p696, %r8, 462;
	@%p696 bra 	$L__BB0_719;
	setp.gt.u32 	%p697, %r5, 152;
	setp.gt.u32 	%p698, %r4, 5;
	or.pred  	%p699, %p698, %p697;
	@%p699 bra 	$L__BB0_719;
	mov.u32 	%r1872, %ctaid.x;
	shl.b32 	%r169, %r1872, 5;
	mul.lo.s16 	%rs1405, %rs296, 9;
	shr.u16 	%rs1406, %rs1405, 8;
	sub.s16 	%rs1407, %rs296, %rs1406;
	and.b16  	%rs1408, %rs1407, 254;
	shr.u16 	%rs1409, %rs1408, 1;
	add.s16 	%rs1410, %rs1409, %rs1406;
	and.b16  	%rs1411, %rs1410, 240;
	shr.u16 	%rs1412, %rs1411, 4;
	mul.lo.s16 	%rs1413, %rs1412, 31;
	sub.s16 	%rs21, %rs296, %rs1413;
	cvt.u32.u16 	%r1873, %rs21;
	and.b32  	%r1874, %r1873, 255;
	or.b32  	%r1875, %r169, %r1874;
	setp.gt.u32 	%p700, %r1875, 220;
	mov.f32 	%f2681, 0f00000000;
	@%p700 bra 	$L__BB0_718;
	mov.u32 	%r1876, %ctaid.y;
	mul.lo.s32 	%r1877, %r1876, 3584;
	mul.lo.s32 	%r1878, %r18, 224;
	cvt.u64.u32 	%rd457, %r1878;
	cvt.u64.u16 	%rd458, %rs21;
	and.b64  	%rd459, %rd458, 255;
	mad.lo.s32 	%r1879, %r1, 1120, %r1877;
	add.s32 	%r1880, %r1879, %r169;
	cvt.u64.u32 	%rd460, %r1880;
	add.s64 	%rd461, %rd460, %rd459;
	add.s64 	%rd462, %rd461, %rd457;
	shl.b64 	%rd463, %rd462, 2;
	add.s64 	%rd464, %rd2, %rd463;
	ld.global.nc.f32 	%f2681, [%rd464+908];
$L__BB0_718:
	st.shared.f32 	[%r9+8], %f2681;
$L__BB0_719:
	@%p25 bra 	$L__BB0_721;
	mov.u32 	%r1881, %ctaid.z;
	mul.lo.s32 	%r1882, %r22, 147;
	mad.lo.s32 	%r1883, %r1881, 441, %r1882;
	mul.wide.u32 	%rd465, %r1883, 4;
	add.s64 	%rd466, %rd1, %rd465;
	ld.global.nc.f32 	%f1389, [%rd466+136];
	st.shared.f32 	[%r23], %f1389;
$L__BB0_721:
	setp.gt.u32 	%p702, %r7, 14;
	bar.sync 	0;
	ld.shared.f32 	%f1390, [%r24];
	ld.shared.f32 	%f1391, [%r25];
	fma.rn.f32 	%f255, %f1390, %f1391, %f247;
	ld.shared.f32 	%f1392, [%r24+8];
	fma.rn.f32 	%f256, %f1391, %f1392, %f248;
	bar.sync 	0;
	@%p702 bra 	$L__BB0_728;
	setp.gt.u32 	%p703, %r8, 464;
	@%p703 bra 	$L__BB0_728;
	setp.gt.u32 	%p704, %r5, 154;
	setp.gt.u32 	%p705, %r4, 6;
	or.pred  	%p706, %p705, %p704;
	mov.f32 	%f2682, 0f00000000;
	@%p706 bra 	$L__BB0_728;
	mov.u32 	%r170, %ctaid.y;
	shl.b32 	%r1884, %r170, 4;
	add.s32 	%r1885, %r7, %r1884;
	setp.gt.u32 	%p707, %r1885, 221;
	@%p707 bra 	$L__BB0_727;
	mov.u32 	%r1886, %ctaid.x;
	shl.b32 	%r171, %r1886, 5;
	cvt.u16.u32 	%rs1414, %r5;
	mul.lo.s16 	%rs1415, %rs1414, 9;
	shr.u16 	%rs1416, %rs1415, 8;
	sub.s16 	%rs1417, %rs1414, %rs1416;
	and.b16  	%rs1418, %rs1417, 254;
	shr.u16 	%rs1419, %rs1418, 1;
	add.s16 	%rs1420, %rs1419, %rs1416;
	and.b16  	%rs1421, %rs1420, 240;
	shr.u16 	%rs1422, %rs1421, 4;
	mul.lo.s16 	%rs1423, %rs1422, 31;
	sub.s16 	%rs22, %rs1414, %rs1423;
	cvt.u32.u16 	%r1887, %rs22;
	and.b32  	%r1888, %r1887, 255;
	or.b32  	%r1889, %r171, %r1888;
	setp.lt.u32 	%p708, %r1889, 3;
	@%p708 bra 	$L__BB0_727;
	mul.lo.s32 	%r1890, %r170, 3584;
	mul.lo.s32 	%r1891, %r6, 224;
	cvt.u64.u32 	%rd467, %r1891;
	cvt.u64.u16 	%rd468, %rs22;
	and.b64  	%rd469, %rd468, 255;
	mad.lo.s32 	%r1892, %r1, 1120, %r1890;
	add.s32 	%r1893, %r1892, %r171;
	cvt.u64.u32 	%rd470, %r1893;
	add.s64 	%rd471, %rd470, %rd469;
	add.s64 	%rd472, %rd471, %rd467;
	shl.b64 	%rd473, %rd472, 2;
	add.s64 	%rd474, %rd2, %rd473;
	ld.global.nc.f32 	%f2682, [%rd474+1780];
$L__BB0_727:
	st.shared.f32 	[%r9], %f2682;
$L__BB0_728:
	setp.gt.u32 	%p709, %r14, 14;
	@%p709 bra 	$L__BB0_735;
	setp.gt.u32 	%p710, %r8, 463;
	@%p710 bra 	$L__BB0_735;
	setp.gt.u32 	%p711, %r5, 153;
	setp.gt.u32 	%p712, %r4, 6;
	or.pred  	%p713, %p712, %p711;
	mov.f32 	%f2683, 0f00000000;
	@%p713 bra 	$L__BB0_735;
	mov.u32 	%r172, %ctaid.y;
	shl.b32 	%r1894, %r172, 4;
	add.s32 	%r1895, %r14, %r1894;
	setp.gt.u32 	%p714, %r1895, 221;
	@%p714 bra 	$L__BB0_734;
	mov.u32 	%r1896, %ctaid.x;
	shl.b32 	%r173, %r1896, 5;
	mul.lo.s16 	%rs1425, %rs279, 9;
	shr.u16 	%rs1426, %rs1425, 8;
	sub.s16 	%rs1427, %rs279, %rs1426;
	and.b16  	%rs1428, %rs1427, 254;
	shr.u16 	%rs1429, %rs1428, 1;
	add.s16 	%rs1430, %rs1429, %rs1426;
	and.b16  	%rs1431, %rs1430, 240;
	shr.u16 	%rs1432, %rs1431, 4;
	mul.lo.s16 	%rs1433, %rs1432, 31;
	sub.s16 	%rs23, %rs279, %rs1433;
	cvt.u32.u16 	%r1897, %rs23;
	and.b32  	%r1898, %r1897, 255;
	or.b32  	%r1899, %r173, %r1898;
	setp.lt.u32 	%p715, %r1899, 3;
	@%p715 bra 	$L__BB0_734;
	mul.lo.s32 	%r1900, %r172, 3584;
	mul.lo.s32 	%r1901, %r13, 224;
	cvt.u64.u32 	%rd475, %r1901;
	cvt.u64.u16 	%rd476, %rs23;
	and.b64  	%rd477, %rd476, 255;
	mad.lo.s32 	%r1902, %r1, 1120, %r1900;
	add.s32 	%r1903, %r1902, %r173;
	cvt.u64.u32 	%rd478, %r1903;
	add.s64 	%rd479, %rd478, %rd477;
	add.s64 	%rd480, %rd479, %rd475;
	shl.b64 	%rd481, %rd480, 2;
	add.s64 	%rd482, %rd2, %rd481;
	ld.global.nc.f32 	%f2683, [%rd482+1780];
$L__BB0_734:
	st.shared.f32 	[%r9+4], %f2683;
$L__BB0_735:
	setp.gt.u32 	%p716, %r19, 14;
	@%p716 bra 	$L__BB0_742;
	setp.gt.u32 	%p717, %r8, 462;
	@%p717 bra 	$L__BB0_742;
	setp.gt.u32 	%p718, %r5, 152;
	setp.gt.u32 	%p719, %r4, 5;
	or.pred  	%p720, %p719, %p718;
	mov.f32 	%f2684, 0f00000000;
	@%p720 bra 	$L__BB0_742;
	mov.u32 	%r174, %ctaid.y;
	shl.b32 	%r1904, %r174, 4;
	add.s32 	%r1905, %r19, %r1904;
	setp.gt.u32 	%p721, %r1905, 221;
	@%p721 bra 	$L__BB0_741;
	mov.u32 	%r1906, %ctaid.x;
	shl.b32 	%r175, %r1906, 5;
	mul.lo.s16 	%rs1435, %rs296, 9;
	shr.u16 	%rs1436, %rs1435, 8;
	sub.s16 	%rs1437, %rs296, %rs1436;
	and.b16  	%rs1438, %rs1437, 254;
	shr.u16 	%rs1439, %rs1438, 1;
	add.s16 	%rs1440, %rs1439, %rs1436;
	and.b16  	%rs1441, %rs1440, 240;
	shr.u16 	%rs1442, %rs1441, 4;
	mul.lo.s16 	%rs1443, %rs1442, 31;
	sub.s16 	%rs24, %rs296, %rs1443;
	cvt.u32.u16 	%r1907, %rs24;
	and.b32  	%r1908, %r1907, 255;
	or.b32  	%r1909, %r175, %r1908;
	setp.lt.u32 	%p722, %r1909, 3;
	@%p722 bra 	$L__BB0_741;
	mul.lo.s32 	%r1910, %r174, 3584;
	mul.lo.s32 	%r1911, %r18, 224;
	cvt.u64.u32 	%rd483, %r1911;
	cvt.u64.u16 	%rd484, %rs24;
	and.b64  	%rd485, %rd484, 255;
	mad.lo.s32 	%r1912, %r1, 1120, %r1910;
	add.s32 	%r1913, %r1912, %r175;
	cvt.u64.u32 	%rd486, %r1913;
	add.s64 	%rd487, %rd486, %rd485;
	add.s64 	%rd488, %rd487, %rd483;
	shl.b64 	%rd489, %rd488, 2;
	add.s64 	%rd490, %rd2, %rd489;
	ld.global.nc.f32 	%f2684, [%rd490+1780];
$L__BB0_741:
	st.shared.f32 	[%r9+8], %f2684;
$L__BB0_742:
	@%p25 bra 	$L__BB0_744;
	mov.u32 	%r1914, %ctaid.z;
	mul.lo.s32 	%r1915, %r22, 147;
	mad.lo.s32 	%r1916, %r1914, 441, %r1915;
	mul.wide.u32 	%rd491, %r1916, 4;
	add.s64 	%rd492, %rd1, %rd491;
	ld.global.nc.f32 	%f1399, [%rd492+140];
	st.shared.f32 	[%r23], %f1399;
$L__BB0_744:
	setp.gt.u32 	%p724, %r7, 14;
	bar.sync 	0;
	ld.shared.f32 	%f1400, [%r24];
	ld.shared.f32 	%f1401, [%r25];
	fma.rn.f32 	%f263, %f1400, %f1401, %f255;
	ld.shared.f32 	%f1402, [%r24+8];
	fma.rn.f32 	%f264, %f1401, %f1402, %f256;
	bar.sync 	0;
	@%p724 bra 	$L__BB0_751;
	setp.gt.u32 	%p725, %r8, 464;
	@%p725 bra 	$L__BB0_751;
	setp.gt.u32 	%p726, %r5, 154;
	setp.gt.u32 	%p727, %r4, 6;
	or.pred  	%p728, %p727, %p726;
	mov.f32 	%f2685, 0f00000000;
	@%p728 bra 	$L__BB0_751;
	mov.u32 	%r176, %ctaid.y;
	shl.b32 	%r1917, %r176, 4;
	add.s32 	%r1918, %r7, %r1917;
	setp.gt.u32 	%p729, %r1918, 221;
	@%p729 bra 	$L__BB0_750;
	mov.u32 	%r1919, %ctaid.x;
	shl.b32 	%r177, %r1919, 5;
	cvt.u16.u32 	%rs1444, %r5;
	mul.lo.s16 	%rs1445, %rs1444, 9;
	shr.u16 	%rs1446, %rs1445, 8;
	sub.s16 	%rs1447, %rs1444, %rs1446;
	and.b16  	%rs1448, %rs1447, 254;
	shr.u16 	%rs1449, %rs1448, 1;
	add.s16 	%rs1450, %rs1449, %rs1446;
	and.b16  	%rs1451, %rs1450, 240;
	shr.u16 	%rs1452, %rs1451, 4;
	mul.lo.s16 	%rs1453, %rs1452, 31;
	sub.s16 	%rs25, %rs1444, %rs1453;
	cvt.u32.u16 	%r1920, %rs25;
	and.b32  	%r1921, %r1920, 255;
	or.b32  	%r1922, %r177, %r1921;
	setp.lt.u32 	%p730, %r1922, 2;
	@%p730 bra 	$L__BB0_750;
	mul.lo.s32 	%r1923, %r176, 3584;
	mul.lo.s32 	%r1924, %r6, 224;
	cvt.u64.u32 	%rd493, %r1924;
	cvt.u64.u16 	%rd494, %rs25;
	and.b64  	%rd495, %rd494, 255;
	mad.lo.s32 	%r1925, %r1, 1120, %r1923;
	add.s32 	%r1926, %r1925, %r177;
	cvt.u64.u32 	%rd496, %r1926;
	add.s64 	%rd497, %rd496, %rd495;
	add.s64 	%rd498, %rd497, %rd493;
	shl.b64 	%rd499, %rd498, 2;
	add.s64 	%rd500, %rd2, %rd499;
	ld.global.nc.f32 	%f2685, [%rd500+1784];
$L__BB0_750:
	st.shared.f32 	[%r9], %f2685;
$L__BB0_751:
	setp.gt.u32 	%p731, %r14, 14;
	@%p731 bra 	$L__BB0_758;
	setp.gt.u32 	%p732, %r8, 463;
	@%p732 bra 	$L__BB0_758;
	setp.gt.u32 	%p733, %r5, 153;
	setp.gt.u32 	%p734, %r4, 6;
	or.pred  	%p735, %p734, %p733;
	mov.f32 	%f2686, 0f00000000;
	@%p735 bra 	$L__BB0_758;
	mov.u32 	%r178, %ctaid.y;
	shl.b32 	%r1927, %r178, 4;
	add.s32 	%r1928, %r14, %r1927;
	setp.gt.u32 	%p736, %r1928, 221;
	@%p736 bra 	$L__BB0_757;
	mov.u32 	%r1929, %ctaid.x;
	shl.b32 	%r179, %r1929, 5;
	mul.lo.s16 	%rs1455, %rs279, 9;
	shr.u16 	%rs1456, %rs1455, 8;
	sub.s16 	%rs1457, %rs279, %rs1456;
	and.b16  	%rs1458, %rs1457, 254;
	shr.u16 	%rs1459, %rs1458, 1;
	add.s16 	%rs1460, %rs1459, %rs1456;
	and.b16  	%rs1461, %rs1460, 240;
	shr.u16 	%rs1462, %rs1461, 4;
	mul.lo.s16 	%rs1463, %rs1462, 31;
	sub.s16 	%rs26, %rs279, %rs1463;
	cvt.u32.u16 	%r1930, %rs26;
	and.b32  	%r1931, %r1930, 255;
	or.b32  	%r1932, %r179, %r1931;
	setp.lt.u32 	%p737, %r1932, 2;
	@%p737 bra 	$L__BB0_757;
	mul.lo.s32 	%r1933, %r178, 3584;
	mul.lo.s32 	%r1934, %r13, 224;
	cvt.u64.u32 	%rd501, %r1934;
	cvt.u64.u16 	%rd502, %rs26;
	and.b64  	%rd503, %rd502, 255;
	mad.lo.s32 	%r1935, %r1, 1120, %r1933;
	add.s32 	%r1936, %r1935, %r179;
	cvt.u64.u32 	%rd504, %r1936;
	add.s64 	%rd505, %rd504, %rd503;
	add.s64 	%rd506, %rd505, %rd501;
	shl.b64 	%rd507, %rd506, 2;
	add.s64 	%rd508, %rd2, %rd507;
	ld.global.nc.f32 	%f2686, [%rd508+1784];
$L__BB0_757:
	st.shared.f32 	[%r9+4], %f2686;
$L__BB0_758:
	setp.gt.u32 	%p738, %r19, 14;
	@%p738 bra 	$L__BB0_765;
	setp.gt.u32 	%p739, %r8, 462;
	@%p739 bra 	$L__BB0_765;
	setp.gt.u32 	%p740, %r5, 152;
	setp.gt.u32 	%p741, %r4, 5;
	or.pred  	%p742, %p741, %p740;
	mov.f32 	%f2687, 0f00000000;
	@%p742 bra 	$L__BB0_765;
	mov.u32 	%r180, %ctaid.y;
	shl.b32 	%r1937, %r180, 4;
	add.s32 	%r1938, %r19, %r1937;
	setp.gt.u32 	%p743, %r1938, 221;
	@%p743 bra 	$L__BB0_764;
	mov.u32 	%r1939, %ctaid.x;
	shl.b32 	%r181, %r1939, 5;
	mul.lo.s16 	%rs1465, %rs296, 9;
	shr.u16 	%rs1466, %rs1465, 8;
	sub.s16 	%rs1467, %rs296, %rs1466;
	and.b16  	%rs1468, %rs1467, 254;
	shr.u16 	%rs1469, %rs1468, 1;
	add.s16 	%rs1470, %rs1469, %rs1466;
	and.b16  	%rs1471, %rs1470, 240;
	shr.u16 	%rs1472, %rs1471, 4;
	mul.lo.s16 	%rs1473, %rs1472, 31;
	sub.s16 	%rs27, %rs296, %rs1473;
	cvt.u32.u16 	%r1940, %rs27;
	and.b32  	%r1941, %r1940, 255;
	or.b32  	%r1942, %r181, %r1941;
	setp.lt.u32 	%p744, %r1942, 2;
	@%p744 bra 	$L__BB0_764;
	mul.lo.s32 	%r1943, %r180, 3584;
	mul.lo.s32 	%r1944, %r18, 224;
	cvt.u64.u32 	%rd509, %r1944;
	cvt.u64.u16 	%rd510, %rs27;
	and.b64  	%rd511, %rd510, 255;
	mad.lo.s32 	%r1945, %r1, 1120, %r1943;
	add.s32 	%r1946, %r1945, %r181;
	cvt.u64.u32 	%rd512, %r1946;
	add.s64 	%rd513, %rd512, %rd511;
	add.s64 	%rd514, %rd513, %rd509;
	shl.b64 	%rd515, %rd514, 2;
	add.s64 	%rd516, %rd2, %rd515;
	ld.global.nc.f32 	%f2687, [%rd516+1784];
$L__BB0_764:
	st.shared.f32 	[%r9+8], %f2687;
$L__BB0_765:
	@%p25 bra 	$L__BB0_767;
	mov.u32 	%r1947, %ctaid.z;
	mul.lo.s32 	%r1948, %r22, 147;
	mad.lo.s32 	%r1949, %r1947, 441, %r1948;
	mul.wide.u32 	%rd517, %r1949, 4;
	add.s64 	%rd518, %rd1, %rd517;
	ld.global.nc.f32 	%f1409, [%rd518+144];
	st.shared.f32 	[%r23], %f1409;
$L__BB0_767:
	setp.gt.u32 	%p746, %r7, 14;
	bar.sync 	0;
	ld.shared.f32 	%f1410, [%r24];
	ld.shared.f32 	%f1411, [%r25];
	fma.rn.f32 	%f271, %f1410, %f1411, %f263;
	ld.shared.f32 	%f1412, [%r24+8];
	fma.rn.f32 	%f272, %f1411, %f1412, %f264;
	bar.sync 	0;
	@%p746 bra 	$L__BB0_774;
	setp.gt.u32 	%p747, %r8, 464;
	@%p747 bra 	$L__BB0_774;
	setp.gt.u32 	%p748, %r5, 154;
	setp.gt.u32 	%p749, %r4, 6;
	or.pred  	%p750, %p749, %p748;
	mov.f32 	%f2688, 0f00000000;
	@%p750 bra 	$L__BB0_774;
	mov.u32 	%r182, %ctaid.y;
	shl.b32 	%r1950, %r182, 4;
	add.s32 	%r1951, %r7, %r1950;
	setp.gt.u32 	%p751, %r1951, 221;
	@%p751 bra 	$L__BB0_773;
	mov.u32 	%r1952, %ctaid.x;
	shl.b32 	%r183, %r1952, 5;
	cvt.u16.u32 	%rs1474, %r5;
	mul.lo.s16 	%rs1475, %rs1474, 9;
	shr.u16 	%rs1476, %rs1475, 8;
	sub.s16 	%rs1477, %rs1474, %rs1476;
	and.b16  	%rs1478, %rs1477, 254;
	shr.u16 	%rs1479, %rs1478, 1;
	add.s16 	%rs1480, %rs1479, %rs1476;
	and.b16  	%rs1481, %rs1480, 240;
	shr.u16 	%rs1482, %rs1481, 4;
	mul.lo.s16 	%rs1483, %rs1482, 31;
	sub.s16 	%rs28, %rs1474, %rs1483;
	cvt.u32.u16 	%r1953, %rs28;
	and.b32  	%r1954, %r1953, 255;
	or.b32  	%r1955, %r183, %r1954;
	setp.eq.s32 	%p752, %r1955, 0;
	@%p752 bra 	$L__BB0_773;
	mul.lo.s32 	%r1956, %r182, 3584;
	mul.lo.s32 	%r1957, %r6, 224;
	cvt.u64.u32 	%rd519, %r1957;
	cvt.u64.u16 	%rd520, %rs28;
	and.b64  	%rd521, %rd520, 255;
	mad.lo.s32 	%r1958, %r1, 1120, %r1956;
	add.s32 	%r1959, %r1958, %r183;
	cvt.u64.u32 	%rd522, %r1959;
	add.s64 	%rd523, %rd522, %rd521;
	add.s64 	%rd524, %rd523, %rd519;
	shl.b64 	%rd525, %rd524, 2;
	add.s64 	%rd526, %rd2, %rd525;
	ld.global.nc.f32 	%f2688, [%rd526+1788];
$L__BB0_773:
	st.shared.f32 	[%r9], %f2688;
$L__BB0_774:
	setp.gt.u32 	%p753, %r14, 14;
	@%p753 bra 	$L__BB0_781;
	setp.gt.u32 	%p754, %r8, 463;
	@%p754 bra 	$L__BB0_781;
	setp.gt.u32 	%p755, %r5, 153;
	setp.gt.u32 	%p756, %r4, 6;
	or.pred  	%p757, %p756, %p755;
	mov.f32 	%f2689, 0f00000000;
	@%p757 bra 	$L__BB0_781;
	mov.u32 	%r184, %ctaid.y;
	shl.b32 	%r1960, %r184, 4;
	add.s32 	%r1961, %r14, %r1960;
	setp.gt.u32 	%p758, %r1961, 221;
	@%p758 bra 	$L__BB0_780;
	mov.u32 	%r1962, %ctaid.x;
	shl.b32 	%r185, %r1962, 5;
	mul.lo.s16 	%rs1485, %rs279, 9;
	shr.u16 	%rs1486, %rs1485, 8;
	sub.s16 	%rs1487, %rs279, %rs1486;
	and.b16  	%rs1488, %rs1487, 254;
	shr.u16 	%rs1489, %rs1488, 1;
	add.s16 	%rs1490, %rs1489, %rs1486;
	and.b16  	%rs1491, %rs1490, 240;
	shr.u16 	%rs1492, %rs1491, 4;
	mul.lo.s16 	%rs1493, %rs1492, 31;
	sub.s16 	%rs29, %rs279, %rs1493;
	cvt.u32.u16 	%r1963, %rs29;
	and.b32  	%r1964, %r1963, 255;
	or.b32  	%r1965, %r185, %r1964;
	setp.eq.s32 	%p759, %r1965, 0;
	@%p759 bra 	$L__BB0_780;
	mul.lo.s32 	%r1966, %r184, 3584;
	mul.lo.s32 	%r1967, %r13, 224;
	cvt.u64.u32 	%rd527, %r1967;
	cvt.u64.u16 	%rd528, %rs29;
	and.b64  	%rd529, %rd528, 255;
	mad.lo.s32 	%r1968, %r1, 1120, %r1966;
	add.s32 	%r1969, %r1968, %r185;
	cvt.u64.u32 	%rd530, %r1969;
	add.s64 	%rd531, %rd530, %rd529;
	add.s64 	%rd532, %rd531, %rd527;
	shl.b64 	%rd533, %rd532, 2;
	add.s64 	%rd534, %rd2, %rd533;
	ld.global.nc.f32 	%f2689, [%rd534+1788];
$L__BB0_780:
	st.shared.f32 	[%r9+4], %f2689;
$L__BB0_781:
	setp.gt.u32 	%p760, %r19, 14;
	@%p760 bra 	$L__BB0_788;
	setp.gt.u32 	%p761, %r8, 462;
	@%p761 bra 	$L__BB0_788;
	setp.gt.u32 	%p762, %r5, 152;
	setp.gt.u32 	%p763, %r4, 5;
	or.pred  	%p764, %p763, %p762;
	mov.f32 	%f2690, 0f00000000;
	@%p764 bra 	$L__BB0_788;
	mov.u32 	%r186, %ctaid.y;
	shl.b32 	%r1970, %r186, 4;
	add.s32 	%r1971, %r19, %r1970;
	setp.gt.u32 	%p765, %r1971, 221;
	@%p765 bra 	$L__BB0_787;
	mov.u32 	%r1972, %ctaid.x;
	shl.b32 	%r187, %r1972, 5;
	mul.lo.s16 	%rs1495, %rs296, 9;
	shr.u16 	%rs1496, %rs1495, 8;
	sub.s16 	%rs1497, %rs296, %rs1496;
	and.b16  	%rs1498, %rs1497, 254;
	shr.u16 	%rs1499, %rs1498, 1;
	add.s16 	%rs1500, %rs1499, %rs1496;
	and.b16  	%rs1501, %rs1500, 240;
	shr.u16 	%rs1502, %rs1501, 4;
	mul.lo.s16 	%rs1503, %rs1502, 31;
	sub.s16 	%rs30, %rs296, %rs1503;
	cvt.u32.u16 	%r1973, %rs30;
	and.b32  	%r1974, %r1973, 255;
	or.b32  	%r1975, %r187, %r1974;
	setp.eq.s32 	%p766, %r1975, 0;
	@%p766 bra 	$L__BB0_787;
	mul.lo.s32 	%r1976, %r186, 3584;
	mul.lo.s32 	%r1977, %r18, 224;
	cvt.u64.u32 	%rd535, %r1977;
	cvt.u64.u16 	%rd536, %rs30;
	and.b64  	%rd537, %rd536, 255;
	mad.lo.s32 	%r1978, %r1, 1120, %r1976;
	add.s32 	%r1979, %r1978, %r187;
	cvt.u64.u32 	%rd538, %r1979;
	add.s64 	%rd539, %rd538, %rd537;
	add.s64 	%rd540, %rd539, %rd535;
	shl.b64 	%rd541, %rd540, 2;
	add.s64 	%rd542, %rd2, %rd541;
	ld.global.nc.f32 	%f2690, [%rd542+1788];
$L__BB0_787:
	st.shared.f32 	[%r9+8], %f2690;
$L__BB0_788:
	@%p25 bra 	$L__BB0_790;
	mov.u32 	%r1980, %ctaid.z;
	mul.lo.s32 	%r1981, %r22, 147;
	mad.lo.s32 	%r1982, %r1980, 441, %r1981;
	mul.wide.u32 	%rd543, %r1982, 4;
	add.s64 	%rd544, %rd1, %rd543;
	ld.global.nc.f32 	%f1419, [%rd544+148];
	st.shared.f32 	[%r23], %f1419;
$L__BB0_790:
	setp.gt.u32 	%p768, %r7, 14;
	bar.sync 	0;
	ld.shared.f32 	%f1420, [%r24];
	ld.shared.f32 	%f1421, [%r25];
	fma.rn.f32 	%f279, %f1420, %f1421, %f271;
	ld.shared.f32 	%f1422, [%r24+8];
	fma.rn.f32 	%f280, %f1421, %f1422, %f272;
	bar.sync 	0;
	@%p768 bra 	$L__BB0_796;
	setp.gt.u32 	%p769, %r8, 464;
	@%p769 bra 	$L__BB0_796;
	setp.gt.u32 	%p770, %r5, 154;
	setp.gt.u32 	%p771, %r4, 6;
	or.pred  	%p772, %p771, %p770;
	@%p772 bra 	$L__BB0_796;
	mov.u32 	%r188, %ctaid.y;
	shl.b32 	%r1983, %r188, 4;
	add.s32 	%r1984, %r7, %r1983;
	setp.gt.u32 	%p773, %r1984, 221;
	mov.f32 	%f2691, 0f00000000;
	@%p773 bra 	$L__BB0_795;
	mul.lo.s32 	%r1985, %r188, 3584;
	mul.lo.s32 	%r1986, %r6, 224;
	mov.u32 	%r1987, %ctaid.x;
	shl.b32 	%r1988, %r1987, 5;
	cvt.u16.u32 	%rs1504, %r5;
	mul.lo.s16 	%rs1505, %rs1504, 9;
	shr.u16 	%rs1506, %rs1505, 8;
	sub.s16 	%rs1507, %rs1504, %rs1506;
	and.b16  	%rs1508, %rs1507, 254;
	shr.u16 	%rs1509, %rs1508, 1;
	add.s16 	%rs1510, %rs1509, %rs1506;
	and.b16  	%rs1511, %rs1510, 240;
	shr.u16 	%rs1512, %rs1511, 4;
	mul.lo.s16 	%rs1513, %rs1512, 31;
	sub.s16 	%rs1514, %rs1504, %rs1513;
	cvt.u64.u32 	%rd545, %r1986;
	cvt.u64.u16 	%rd546, %rs1514;
	and.b64  	%rd547, %rd546, 255;
	mad.lo.s32 	%r1989, %r1, 1120, %r1985;
	add.s32 	%r1990, %r1989, %r1988;
	cvt.u64.u32 	%rd548, %r1990;
	or.b64  	%rd549, %rd548, %rd547;
	add.s64 	%rd550, %rd549, %rd545;
	shl.b64 	%rd551, %rd550, 2;
	add.s64 	%rd552, %rd2, %rd551;
	ld.global.nc.f32 	%f2691, [%rd552+1792];
$L__BB0_795:
	st.shared.f32 	[%r9], %f2691;
$L__BB0_796:
	setp.gt.u32 	%p774, %r14, 14;
	@%p774 bra 	$L__BB0_802;
	setp.gt.u32 	%p775, %r8, 463;
	@%p775 bra 	$L__BB0_802;
	setp.gt.u32 	%p776, %r5, 153;
	setp.gt.u32 	%p777, %r4, 6;
	or.pred  	%p778, %p777, %p776;
	@%p778 bra 	$L__BB0_802;
	mov.u32 	%r189, %ctaid.y;
	shl.b32 	%r1991, %r189, 4;
	add.s32 	%r1992, %r14, %r1991;
	setp.gt.u32 	%p779, %r1992, 221;
	mov.f32 	%f2692, 0f00000000;
	@%p779 bra 	$L__BB0_801;
	mul.lo.s32 	%r1993, %r189, 3584;
	mul.lo.s32 	%r1994, %r13, 224;
	mov.u32 	%r1995, %ctaid.x;
	shl.b32 	%r1996, %r1995, 5;
	mul.lo.s16 	%rs1516, %rs279, 9;
	shr.u16 	%rs1517, %rs1516, 8;
	sub.s16 	%rs1518, %rs279, %rs1517;
	and.b16  	%rs1519, %rs1518, 254;
	shr.u16 	%rs1520, %rs1519, 1;
	add.s16 	%rs1521, %rs1520, %rs1517;
	and.b16  	%rs1522, %rs1521, 240;
	shr.u16 	%rs1523, %rs1522, 4;
	mul.lo.s16 	%rs1524, %rs1523, 31;
	sub.s16 	%rs1525, %rs279, %rs1524;
	cvt.u64.u32 	%rd553, %r1994;
	cvt.u64.u16 	%rd554, %rs1525;
	and.b64  	%rd555, %rd554, 255;
	mad.lo.s32 	%r1997, %r1, 1120, %r1993;
	add.s32 	%r1998, %r1997, %r1996;
	cvt.u64.u32 	%rd556, %r1998;
	or.b64  	%rd557, %rd556, %rd555;
	add.s64 	%rd558, %rd557, %rd553;
	shl.b64 	%rd559, %rd558, 2;
	add.s64 	%rd560, %rd2, %rd559;
	ld.global.nc.f32 	%f2692, [%rd560+1792];
$L__BB0_801:
	st.shared.f32 	[%r9+4], %f2692;
$L__BB0_802:
	setp.gt.u32 	%p780, %r19, 14;
	@%p780 bra 	$L__BB0_808;
	setp.gt.u32 	%p781, %r8, 462;
	@%p781 bra 	$L__BB0_808;
	setp.gt.u32 	%p782, %r5, 152;
	setp.gt.u32 	%p783, %r4, 5;
	or.pred  	%p784, %p783, %p782;
	@%p784 bra 	$L__BB0_808;
	mov.u32 	%r190, %ctaid.y;
	shl.b32 	%r1999, %r190, 4;
	add.s32 	%r2000, %r19, %r1999;
	setp.gt.u32 	%p785, %r2000, 221;
	mov.f32 	%f2693, 0f00000000;
	@%p785 bra 	$L__BB0_807;
	mul.lo.s32 	%r2001, %r190, 3584;
	mul.lo.s32 	%r2002, %r18, 224;
	mov.u32 	%r2003, %ctaid.x;
	shl.b32 	%r2004, %r2003, 5;
	mul.lo.s16 	%rs1527, %rs296, 9;
	shr.u16 	%rs1528, %rs1527, 8;
	sub.s16 	%rs1529, %rs296, %rs1528;
	and.b16  	%rs1530, %rs1529, 254;
	shr.u16 	%rs1531, %rs1530, 1;
	add.s16 	%rs1532, %rs1531, %rs1528;
	and.b16  	%rs1533, %rs1532, 240;
	shr.u16 	%rs1534, %rs1533, 4;
	mul.lo.s16 	%rs1535, %rs1534, 31;
	sub.s16 	%rs1536, %rs296, %rs1535;
	cvt.u64.u32 	%rd561, %r2002;
	cvt.u64.u16 	%rd562, %rs1536;
	and.b64  	%rd563, %rd562, 255;
	mad.lo.s32 	%r2005, %r1, 1120, %r2001;
	add.s32 	%r2006, %r2005, %r2004;
	cvt.u64.u32 	%rd564, %r2006;
	or.b64  	%rd565, %rd564, %rd563;
	add.s64 	%rd566, %rd565, %rd561;
	shl.b64 	%rd567, %rd566, 2;
	add.s64 	%rd568, %rd2, %rd567;
	ld.global.nc.f32 	%f2693, [%rd568+1792];
$L__BB0_807:
	st.shared.f32 	[%r9+8], %f2693;
$L__BB0_808:
	@%p25 bra 	$L__BB0_810;
	mov.u32 	%r2007, %ctaid.z;
	mul.lo.s32 	%r2008, %r22, 147;
	mad.lo.s32 	%r2009, %r2007, 441, %r2008;
	mul.wide.u32 	%rd569, %r2009, 4;
	add.s64 	%rd570, %rd1, %rd569;
	ld.global.nc.f32 	%f1426, [%rd570+152];
	st.shared.f32 	[%r23], %f1426;
$L__BB0_810:
	setp.gt.u32 	%p787, %r7, 14;
	bar.sync 	0;
	ld.shared.f32 	%f1427, [%r24];
	ld.shared.f32 	%f1428, [%r25];
	fma.rn.f32 	%f287, %f1427, %f1428, %f279;
	ld.shared.f32 	%f1429, [%r24+8];
	fma.rn.f32 	%f288, %f1428, %f1429, %f280;
	bar.sync 	0;
	@%p787 bra 	$L__BB0_816;
	setp.gt.u32 	%p788, %r8, 464;
	@%p788 bra 	$L__BB0_816;
	setp.gt.u32 	%p789, %r5, 154;
	setp.gt.u32 	%p790, %r4, 6;
	or.pred  	%p791, %p790, %p789;
	@%p791 bra 	$L__BB0_816;
	mov.u32 	%r191, %ctaid.y;
	shl.b32 	%r2010, %r191, 4;
	add.s32 	%r2011, %r7, %r2010;
	setp.gt.u32 	%p792, %r2011, 221;
	mov.f32 	%f2694, 0f00000000;
	@%p792 bra 	$L__BB0_815;
	mul.lo.s32 	%r2012, %r191, 3584;
	mul.lo.s32 	%r2013, %r6, 224;
	mov.u32 	%r2014, %ctaid.x;
	shl.b32 	%r2015, %r2014, 5;
	cvt.u16.u32 	%rs1537, %r5;
	mul.lo.s16 	%rs1538, %rs1537, 9;
	shr.u16 	%rs1539, %rs1538, 8;
	sub.s16 	%rs1540, %rs1537, %rs1539;
	and.b16  	%rs1541, %rs1540, 254;
	shr.u16 	%rs1542, %rs1541, 1;
	add.s16 	%rs1543, %rs1542, %rs1539;
	and.b16  	%rs1544, %rs1543, 240;
	shr.u16 	%rs1545, %rs1544, 4;
	mul.lo.s16 	%rs1546, %rs1545, 31;
	sub.s16 	%rs1547, %rs1537, %rs1546;
	cvt.u64.u32 	%rd571, %r2013;
	cvt.u64.u16 	%rd572, %rs1547;
	and.b64  	%rd573, %rd572, 255;
	mad.lo.s32 	%r2016, %r1, 1120, %r2012;
	add.s32 	%r2017, %r2016, %r2015;
	cvt.u64.u32 	%rd574, %r2017;
	or.b64  	%rd575, %rd574, %rd573;
	add.s64 	%rd576, %rd575, %rd571;
	shl.b64 	%rd577, %rd576, 2;
	add.s64 	%rd578, %rd2, %rd577;
	ld.global.nc.f32 	%f2694, [%rd578+1796];
$L__BB0_815:
	st.shared.f32 	[%r9], %f2694;
$L__BB0_816:
	setp.gt.u32 	%p793, %r14, 14;
	@%p793 bra 	$L__BB0_822;
	setp.gt.u32 	%p794, %r8, 463;
	@%p794 bra 	$L__BB0_822;
	setp.gt.u32 	%p795, %r5, 153;
	setp.gt.u32 	%p796, %r4, 6;
	or.pred  	%p797, %p796, %p795;
	@%p797 bra 	$L__BB0_822;
	mov.u32 	%r192, %ctaid.y;
	shl.b32 	%r2018, %r192, 4;
	add.s32 	%r2019, %r14, %r2018;
	setp.gt.u32 	%p798, %r2019, 221;
	mov.f32 	%f2695, 0f00000000;
	@%p798 bra 	$L__BB0_821;
	mul.lo.s32 	%r2020, %r192, 3584;
	mul.lo.s32 	%r2021, %r13, 224;
	mov.u32 	%r2022, %ctaid.x;
	shl.b32 	%r2023, %r2022, 5;
	mul.lo.s16 	%rs1549, %rs279, 9;
	shr.u16 	%rs1550, %rs1549, 8;
	sub.s16 	%rs1551, %rs279, %rs1550;
	and.b16  	%rs1552, %rs1551, 254;
	shr.u16 	%rs1553, %rs1552, 1;
	add.s16 	%rs1554, %rs1553, %rs1550;
	and.b16  	%rs1555, %rs1554, 240;
	shr.u16 	%rs1556, %rs1555, 4;
	mul.lo.s16 	%rs1557, %rs1556, 31;
	sub.s16 	%rs1558, %rs279, %rs1557;
	cvt.u64.u32 	%rd579, %r2021;
	cvt.u64.u16 	%rd580, %rs1558;
	and.b64  	%rd581, %rd580, 255;
	mad.lo.s32 	%r2024, %r1, 1120, %r2020;
	add.s32 	%r2025, %r2024, %r2023;
	cvt.u64.u32 	%rd582, %r2025;
	or.b64  	%rd583, %rd582, %rd581;
	add.s64 	%rd584, %rd583, %rd579;
	shl.b64 	%rd585, %rd584, 2;
	add.s64 	%rd586, %rd2, %rd585;
	ld.global.nc.f32 	%f2695, [%rd586+1796];
$L__BB0_821:
	st.shared.f32 	[%r9+4], %f2695;
$L__BB0_822:
	setp.gt.u32 	%p799, %r19, 14;
	@%p799 bra 	$L__BB0_828;
	setp.gt.u32 	%p800, %r8, 462;
	@%p800 bra 	$L__BB0_828;
	setp.gt.u32 	%p801, %r5, 152;
	setp.gt.u32 	%p802, %r4, 5;
	or.pred  	%p803, %p802, %p801;
	@%p803 bra 	$L__BB0_828;
	mov.u32 	%r193, %ctaid.y;
	shl.b32 	%r2026, %r193, 4;
	add.s32 	%r2027, %r19, %r2026;
	setp.gt.u32 	%p804, %r2027, 221;
	mov.f32 	%f2696, 0f00000000;
	@%p804 bra 	$L__BB0_827;
	mul.lo.s32 	%r2028, %r193, 3584;
	mul.lo.s32 	%r2029, %r18, 224;
	mov.u32 	%r2030, %ctaid.x;
	shl.b32 	%r2031, %r2030, 5;
	mul.lo.s16 	%rs1560, %rs296, 9;
	shr.u16 	%rs1561, %rs1560, 8;
	sub.s16 	%rs1562, %rs296, %rs1561;
	and.b16  	%rs1563, %rs1562, 254;
	shr.u16 	%rs1564, %rs1563, 1;
	add.s16 	%rs1565, %rs1564, %rs1561;
	and.b16  	%rs1566, %rs1565, 240;
	shr.u16 	%rs1567, %rs1566, 4;
	mul.lo.s16 	%rs1568, %rs1567, 31;
	sub.s16 	%rs1569, %rs296, %rs1568;
	cvt.u64.u32 	%rd587, %r2029;
	cvt.u64.u16 	%rd588, %rs1569;
	and.b64  	%rd589, %rd588, 255;
	mad.lo.s32 	%r2032, %r1, 1120, %r2028;
	add.s32 	%r2033, %r2032, %r2031;
	cvt.u64.u32 	%rd590, %r2033;
	or.b64  	%rd591, %rd590, %rd589;
	add.s64 	%rd592, %rd591, %rd587;
	shl.b64 	%rd593, %rd592, 2;
	add.s64 	%rd594, %rd2, %rd593;
	ld.global.nc.f32 	%f2696, [%rd594+1796];
$L__BB0_827:
	st.shared.f32 	[%r9+8], %f2696;
$L__BB0_828:
	@%p25 bra 	$L__BB0_830;
	mov.u32 	%r2034, %ctaid.z;
	mul.lo.s32 	%r2035, %r22, 147;
	mad.lo.s32 	%r2036, %r2034, 441, %r2035;
	mul.wide.u32 	%rd595, %r2036, 4;
	add.s64 	%rd596, %rd1, %rd595;
	ld.global.nc.f32 	%f1433, [%rd596+156];
	st.shared.f32 	[%r23], %f1433;
$L__BB0_830:
	setp.gt.u32 	%p806, %r7, 14;
	bar.sync 	0;
	ld.shared.f32 	%f1434, [%r24];
	ld.shared.f32 	%f1435, [%r25];
	fma.rn.f32 	%f295, %f1434, %f1435, %f287;
	ld.shared.f32 	%f1436, [%r24+8];
	fma.rn.f32 	%f296, %f1435, %f1436, %f288;
	bar.sync 	0;
	@%p806 bra 	$L__BB0_837;
	setp.gt.u32 	%p807, %r8, 464;
	@%p807 bra 	$L__BB0_837;
	setp.gt.u32 	%p808, %r5, 154;
	setp.gt.u32 	%p809, %r4, 6;
	or.pred  	%p810, %p809, %p808;
	mov.f32 	%f2697, 0f00000000;
	@%p810 bra 	$L__BB0_837;
	mov.u32 	%r194, %ctaid.y;
	shl.b32 	%r2037, %r194, 4;
	add.s32 	%r2038, %r7, %r2037;
	setp.gt.u32 	%p811, %r2038, 221;
	@%p811 bra 	$L__BB0_836;
	mov.u32 	%r2039, %ctaid.x;
	shl.b32 	%r195, %r2039, 5;
	cvt.u16.u32 	%rs1570, %r5;
	mul.lo.s16 	%rs1571, %rs1570, 9;
	shr.u16 	%rs1572, %rs1571, 8;
	sub.s16 	%rs1573, %rs1570, %rs1572;
	and.b16  	%rs1574, %rs1573, 254;
	shr.u16 	%rs1575, %rs1574, 1;
	add.s16 	%rs1576, %rs1575, %rs1572;
	and.b16  	%rs1577, %rs1576, 240;
	shr.u16 	%rs1578, %rs1577, 4;
	mul.lo.s16 	%rs1579, %rs1578, 31;
	sub.s16 	%rs31, %rs1570, %rs1579;
	cvt.u32.u16 	%r2040, %rs31;
	and.b32  	%r2041, %r2040, 255;
	or.b32  	%r2042, %r195, %r2041;
	setp.gt.u32 	%p812, %r2042, 221;
	@%p812 bra 	$L__BB0_836;
	mul.lo.s32 	%r2043, %r194, 3584;
	mul.lo.s32 	%r2044, %r6, 224;
	cvt.u64.u32 	%rd597, %r2044;
	cvt.u64.u16 	%rd598, %rs31;
	and.b64  	%rd599, %rd598, 255;
	mad.lo.s32 	%r2045, %r1, 1120, %r2043;
	add.s32 	%r2046, %r2045, %r195;
	cvt.u64.u32 	%rd600, %r2046;
	add.s64 	%rd601, %rd600, %rd599;
	add.s64 	%rd602, %rd601, %rd597;
	shl.b64 	%rd603, %rd602, 2;
	add.s64 	%rd604, %rd2, %rd603;
	ld.global.nc.f32 	%f2697, [%rd604+1800];
$L__BB0_836:
	st.shared.f32 	[%r9], %f2697;
$L__BB0_837:
	setp.gt.u32 	%p813, %r14, 14;
	@%p813 bra 	$L__BB0_844;
	setp.gt.u32 	%p814, %r8, 463;
	@%p814 bra 	$L__BB0_844;
	setp.gt.u32 	%p815, %r5, 153;
	setp.gt.u32 	%p816, %r4, 6;
	or.pred  	%p817, %p816, %p815;
	mov.f32 	%f2698, 0f00000000;
	@%p817 bra 	$L__BB0_844;
	mov.u32 	%r196, %ctaid.y;
	shl.b32 	%r2047, %r196, 4;
	add.s32 	%r2048, %r14, %r2047;
	setp.gt.u32 	%p818, %r2048, 221;
	@%p818 bra 	$L__BB0_843;
	mov.u32 	%r2049, %ctaid.x;
	shl.b32 	%r197, %r2049, 5;
	mul.lo.s16 	%rs1581, %rs279, 9;
	shr.u16 	%rs1582, %rs1581, 8;
	sub.s16 	%rs1583, %rs279, %rs1582;
	and.b16  	%rs1584, %rs1583, 254;
	shr.u16 	%rs1585, %rs1584, 1;
	add.s16 	%rs1586, %rs1585, %rs1582;
	and.b16  	%rs1587, %rs1586, 240;
	shr.u16 	%rs1588, %rs1587, 4;
	mul.lo.s16 	%rs1589, %rs1588, 31;
	sub.s16 	%rs32, %rs279, %rs1589;
	cvt.u32.u16 	%r2050, %rs32;
	and.b32  	%r2051, %r2050, 255;
	or.b32  	%r2052, %r197, %r2051;
	setp.gt.u32 	%p819, %r2052, 221;
	@%p819 bra 	$L__BB0_843;
	mul.lo.s32 	%r2053, %r196, 3584;
	mul.lo.s32 	%r2054, %r13, 224;
	cvt.u64.u32 	%rd605, %r2054;
	cvt.u64.u16 	%rd606, %rs32;
	and.b64  	%rd607, %rd606, 255;
	mad.lo.s32 	%r2055, %r1, 1120, %r2053;
	add.s32 	%r2056, %r2055, %r197;
	cvt.u64.u32 	%rd608, %r2056;
	add.s64 	%rd609, %rd608, %rd607;
	add.s64 	%rd610, %rd609, %rd605;
	shl.b64 	%rd611, %rd610, 2;
	add.s64 	%rd612, %rd2, %rd611;
	ld.global.nc.f32 	%f2698, [%rd612+1800];
$L__BB0_843:
	st.shared.f32 	[%r9+4], %f2698;
$L__BB0_844:
	setp.gt.u32 	%p820, %r19, 14;
	@%p820 bra 	$L__BB0_851;
	setp.gt.u32 	%p821, %r8, 462;
	@%p821 bra 	$L__BB0_851;
	setp.gt.u32 	%p822, %r5, 152;
	setp.gt.u32 	%p823, %r4, 5;
	or.pred  	%p824, %p823, %p822;
	mov.f32 	%f2699, 0f00000000;
	@%p824 bra 	$L__BB0_851;
	mov.u32 	%r198, %ctaid.y;
	shl.b32 	%r2057, %r198, 4;
	add.s32 	%r2058, %r19, %r2057;
	setp.gt.u32 	%p825, %r2058, 221;
	@%p825 bra 	$L__BB0_850;
	mov.u32 	%r2059, %ctaid.x;
	shl.b32 	%r199, %r2059, 5;
	mul.lo.s16 	%rs1591, %rs296, 9;
	shr.u16 	%rs1592, %rs1591, 8;
	sub.s16 	%rs1593, %rs296, %rs1592;
	and.b16  	%rs1594, %rs1593, 254;
	shr.u16 	%rs1595, %rs1594, 1;
	add.s16 	%rs1596, %rs1595, %rs1592;
	and.b16  	%rs1597, %rs1596, 240;
	shr.u16 	%rs1598, %rs1597, 4;
	mul.lo.s16 	%rs1599, %rs1598, 31;
	sub.s16 	%rs33, %rs296, %rs1599;
	cvt.u32.u16 	%r2060, %rs33;
	and.b32  	%r2061, %r2060, 255;
	or.b32  	%r2062, %r199, %r2061;
	setp.gt.u32 	%p826, %r2062, 221;
	@%p826 bra 	$L__BB0_850;
	mul.lo.s32 	%r2063, %r198, 3584;
	mul.lo.s32 	%r2064, %r18, 224;
	cvt.u64.u32 	%rd613, %r2064;
	cvt.u64.u16 	%rd614, %rs33;
	and.b64  	%rd615, %rd614, 255;
	mad.lo.s32 	%r2065, %r1, 1120, %r2063;
	add.s32 	%r2066, %r2065, %r199;
	cvt.u64.u32 	%rd616, %r2066;
	add.s64 	%rd617, %rd616, %rd615;
	add.s64 	%rd618, %rd617, %rd613;
	shl.b64 	%rd619, %rd618, 2;
	add.s64 	%rd620, %rd2, %rd619;
	ld.global.nc.f32 	%f2699, [%rd620+1800];
$L__BB0_850:
	st.shared.f32 	[%r9+8], %f2699;
$L__BB0_851:
	@%p25 bra 	$L__BB0_853;
	mov.u32 	%r2067, %ctaid.z;
	mul.lo.s32 	%r2068, %r22, 147;
	mad.lo.s32 	%r2069, %r2067, 441, %r2068;
	mul.wide.u32 	%rd621, %r2069, 4;
	add.s64 	%rd622, %rd1, %rd621;
	ld.global.nc.f32 	%f1443, [%rd622+160];
	st.shared.f32 	[%r23], %f1443;
$L__BB0_853:
	setp.gt.u32 	%p828, %r7, 14;
	bar.sync 	0;
	ld.shared.f32 	%f1444, [%r24];
	ld.shared.f32 	%f1445, [%r25];
	fma.rn.f32 	%f303, %f1444, %f1445, %f295;
	ld.shared.f32 	%f1446, [%r24+8];
	fma.rn.f32 	%f304, %f1445, %f1446, %f296;
	bar.sync 	0;
	@%p828 bra 	$L__BB0_860;
	setp.gt.u32 	%p829, %r8, 464;
	@%p829 bra 	$L__BB0_860;
	setp.gt.u32 	%p830, %r5, 154;
	setp.gt.u32 	%p831, %r4, 6;
	or.pred  	%p832, %p831, %p830;
	mov.f32 	%f2700, 0f00000000;
	@%p832 bra 	$L__BB0_860;
	mov.u32 	%r200, %ctaid.y;
	shl.b32 	%r2070, %r200, 4;
	add.s32 	%r2071, %r7, %r2070;
	setp.gt.u32 	%p833, %r2071, 221;
	@%p833 bra 	$L__BB0_859;
	mov.u32 	%r2072, %ctaid.x;
	shl.b32 	%r201, %r2072, 5;
	cvt.u16.u32 	%rs1600, %r5;
	mul.lo.s16 	%rs1601, %rs1600, 9;
	shr.u16 	%rs1602, %rs1601, 8;
	sub.s16 	%rs1603, %rs1600, %rs1602;
	and.b16  	%rs1604, %rs1603, 254;
	shr.u16 	%rs1605, %rs1604, 1;
	add.s16 	%rs1606, %rs1605, %rs1602;
	and.b16  	%rs1607, %rs1606, 240;
	shr.u16 	%rs1608, %rs1607, 4;
	mul.lo.s16 	%rs1609, %rs1608, 31;
	sub.s16 	%rs34, %rs1600, %rs1609;
	cvt.u32.u16 	%r2073, %rs34;
	and.b32  	%r2074, %r2073, 255;
	or.b32  	%r2075, %r201, %r2074;
	setp.gt.u32 	%p834, %r2075, 220;
	@%p834 bra 	$L__BB0_859;
	mul.lo.s32 	%r2076, %r200, 3584;
	mul.lo.s32 	%r2077, %r6, 224;
	cvt.u64.u32 	%rd623, %r2077;
	cvt.u64.u16 	%rd624, %rs34;
	and.b64  	%rd625, %rd624, 255;
	mad.lo.s32 	%r2078, %r1, 1120, %r2076;
	add.s32 	%r2079, %r2078, %r201;
	cvt.u64.u32 	%rd626, %r2079;
	add.s64 	%rd627, %rd626, %rd625;
	add.s64 	%rd628, %rd627, %rd623;
	shl.b64 	%rd629, %rd628, 2;
	add.s64 	%rd630, %rd2, %rd629;
	ld.global.nc.f32 	%f2700, [%rd630+1804];
$L__BB0_859:
	st.shared.f32 	[%r9], %f2700;
$L__BB0_860:
	setp.gt.u32 	%p835, %r14, 14;
	@%p835 bra 	$L__BB0_867;
	setp.gt.u32 	%p836, %r8, 463;
	@%p836 bra 	$L__BB0_867;
	setp.gt.u32 	%p837, %r5, 153;
	setp.gt.u32 	%p838, %r4, 6;
	or.pred  	%p839, %p838, %p837;
	mov.f32 	%f2701, 0f00000000;
	@%p839 bra 	$L__BB0_867;
	mov.u32 	%r202, %ctaid.y;
	shl.b32 	%r2080, %r202, 4;
	add.s32 	%r2081, %r14, %r2080;
	setp.gt.u32 	%p840, %r2081, 221;
	@%p840 bra 	$L__BB0_866;
	mov.u32 	%r2082, %ctaid.x;
	shl.b32 	%r203, %r2082, 5;
	mul.lo.s16 	%rs1611, %rs279, 9;
	shr.u16 	%rs1612, %rs1611, 8;
	sub.s16 	%rs1613, %rs279, %rs1612;
	and.b16  	%rs1614, %rs1613, 254;
	shr.u16 	%rs1615, %rs1614, 1;
	add.s16 	%rs1616, %rs1615, %rs1612;
	and.b16  	%rs1617, %rs1616, 240;
	shr.u16 	%rs1618, %rs1617, 4;
	mul.lo.s16 	%rs1619, %rs1618, 31;
	sub.s16 	%rs35, %rs279, %rs1619;
	cvt.u32.u16 	%r2083, %rs35;
	and.b32  	%r2084, %r2083, 255;
	or.b32  	%r2085, %r203, %r2084;
	setp.gt.u32 	%p841, %r2085, 220;
	@%p841 bra 	$L__BB0_866;
	mul.lo.s32 	%r2086, %r202, 3584;
	mul.lo.s32 	%r2087, %r13, 224;
	cvt.u64.u32 	%rd631, %r2087;
	cvt.u64.u16 	%rd632, %rs35;
	and.b64  	%rd633, %rd632, 255;
	mad.lo.s32 	%r2088, %r1, 1120, %r2086;
	add.s32 	%r2089, %r2088, %r203;
	cvt.u64.u32 	%rd634, %r2089;
	add.s64 	%rd635, %rd634, %rd633;
	add.s64 	%rd636, %rd635, %rd631;
	shl.b64 	%rd637, %rd636, 2;
	add.s64 	%rd638, %rd2, %rd637;
	ld.global.nc.f32 	%f2701, [%rd638+1804];
$L__BB0_866:
	st.shared.f32 	[%r9+4], %f2701;
$L__BB0_867:
	setp.gt.u32 	%p842, %r19, 14;
	@%p842 bra 	$L__BB0_874;
	setp.gt.u32 	%p843, %r8, 462;
	@%p843 bra 	$L__BB0_874;
	setp.gt.u32 	%p844, %r5, 152;
	setp.gt.u32 	%p845, %r4, 5;
	or.pred  	%p846, %p845, %p844;
	mov.f32 	%f2702, 0f00000000;
	@%p846 bra 	$L__BB0_874;
	mov.u32 	%r204, %ctaid.y;
	shl.b32 	%r2090, %r204, 4;
	add.s32 	%r2091, %r19, %r2090;
	setp.gt.u32 	%p847, %r2091, 221;
	@%p847 bra 	$L__BB0_873;
	mov.u32 	%r2092, %ctaid.x;
	shl.b32 	%r205, %r2092, 5;
	mul.lo.s16 	%rs1621, %rs296, 9;
	shr.u16 	%rs1622, %rs1621, 8;
	sub.s16 	%rs1623, %rs296, %rs1622;
	and.b16  	%rs1624, %rs1623, 254;
	shr.u16 	%rs1625, %rs1624, 1;
	add.s16 	%rs1626, %rs1625, %rs1622;
	and.b16  	%rs1627, %rs1626, 240;
	shr.u16 	%rs1628, %rs1627, 4;
	mul.lo.s16 	%rs1629, %rs1628, 31;
	sub.s16 	%rs36, %rs296, %rs1629;
	cvt.u32.u16 	%r2093, %rs36;
	and.b32  	%r2094, %r2093, 255;
	or.b32  	%r2095, %r205, %r2094;
	setp.gt.u32 	%p848, %r2095, 220;
	@%p848 bra 	$L__BB0_873;
	mul.lo.s32 	%r2096, %r204, 3584;
	mul.lo.s32 	%r2097, %r18, 224;
	cvt.u64.u32 	%rd639, %r2097;
	cvt.u64.u16 	%rd640, %rs36;
	and.b64  	%rd641, %rd640, 255;
	mad.lo.s32 	%r2098, %r1, 1120, %r2096;
	add.s32 	%r2099, %r2098, %r205;
	cvt.u64.u32 	%rd642, %r2099;
	add.s64 	%rd643, %rd642, %rd641;
	add.s64 	%rd644, %rd643, %rd639;
	shl.b64 	%rd645, %rd644, 2;
	add.s64 	%rd646, %rd2, %rd645;
	ld.global.nc.f32 	%f2702, [%rd646+1804];
$L__BB0_873:
	st.shared.f32 	[%r9+8], %f2702;
$L__BB0_874:
	@%p25 bra 	$L__BB0_876;
	mov.u32 	%r2100, %ctaid.z;
	mul.lo.s32 	%r2101, %r22, 147;
	mad.lo.s32 	%r2102, %r2100, 441, %r2101;
	mul.wide.u32 	%rd647, %r2102, 4;
	add.s64 	%rd648, %rd1, %rd647;
	ld.global.nc.f32 	%f1453, [%rd648+164];
	st.shared.f32 	[%r23], %f1453;
$L__BB0_876:
	setp.gt.u32 	%p850, %r7, 14;
	bar.sync 	0;
	ld.shared.f32 	%f1454, [%r24];
	ld.shared.f32 	%f1455, [%r25];
	fma.rn.f32 	%f311, %f1454, %f1455, %f303;
	ld.shared.f32 	%f1456, [%r24+8];
	fma.rn.f32 	%f312, %f1455, %f1456, %f304;
	bar.sync 	0;
	@%p850 bra 	$L__BB0_883;
	setp.gt.u32 	%p851, %r8, 464;
	@%p851 bra 	$L__BB0_883;
	setp.gt.u32 	%p852, %r5, 154;
	setp.gt.u32 	%p853, %r4, 6;
	or.pred  	%p854, %p853, %p852;
	mov.f32 	%f2703, 0f00000000;
	@%p854 bra 	$L__BB0_883;
	mov.u32 	%r206, %ctaid.y;
	shl.b32 	%r2103, %r206, 4;
	add.s32 	%r2104, %r7, %r2103;
	setp.gt.u32 	%p855, %r2104, 220;
	@%p855 bra 	$L__BB0_882;
	mov.u32 	%r2105, %ctaid.x;
	shl.b32 	%r207, %r2105, 5;
	cvt.u16.u32 	%rs1630, %r5;
	mul.lo.s16 	%rs1631, %rs1630, 9;
	shr.u16 	%rs1632, %rs1631, 8;
	sub.s16 	%rs1633, %rs1630, %rs1632;
	and.b16  	%rs1634, %rs1633, 254;
	shr.u16 	%rs1635, %rs1634, 1;
	add.s16 	%rs1636, %rs1635, %rs1632;
	and.b16  	%rs1637, %rs1636, 240;
	shr.u16 	%rs1638, %rs1637, 4;
	mul.lo.s16 	%rs1639, %rs1638, 31;
	sub.s16 	%rs37, %rs1630, %rs1639;
	cvt.u32.u16 	%r2106, %rs37;
	and.b32  	%r2107, %r2106, 255;
	or.b32  	%r2108, %r207, %r2107;
	setp.lt.u32 	%p856, %r2108, 3;
	@%p856 bra 	$L__BB0_882;
	mul.lo.s32 	%r2109, %r206, 3584;
	mul.lo.s32 	%r2110, %r6, 224;
	cvt.u64.u32 	%rd649, %r2110;
	cvt.u64.u16 	%rd650, %rs37;
	and.b64  	%rd651, %rd650, 255;
	mad.lo.s32 	%r2111, %r1, 1120, %r2109;
	add.s32 	%r2112, %r2111, %r207;
	cvt.u64.u32 	%rd652, %r2112;
	add.s64 	%rd653, %rd652, %rd651;
	add.s64 	%rd654, %rd653, %rd649;
	shl.b64 	%rd655, %rd654, 2;
	add.s64 	%rd656, %rd2, %rd655;
	ld.global.nc.f32 	%f2703, [%rd656+2676];
$L__BB0_882:
	st.shared.f32 	[%r9], %f2703;
$L__BB0_883:
	setp.gt.u32 	%p857, %r14, 14;
	@%p857 bra 	$L__BB0_890;
	setp.gt.u32 	%p858, %r8, 463;
	@%p858 bra 	$L__BB0_890;
	setp.gt.u32 	%p859, %r5, 153;
	setp.gt.u32 	%p860, %r4, 6;
	or.pred  	%p861, %p860, %p859;
	mov.f32 	%f2704, 0f00000000;
	@%p861 bra 	$L__BB0_890;
	mov.u32 	%r208, %ctaid.y;
	shl.b32 	%r2113, %r208, 4;
	add.s32 	%r2114, %r14, %r2113;
	setp.gt.u32 	%p862, %r2114, 220;
	@%p862 bra 	$L__BB0_889;
	mov.u32 	%r2115, %ctaid.x;
	shl.b32 	%r209, %r2115, 5;
	mul.lo.s16 	%rs1641, %rs279, 9;
	shr.u16 	%rs1642, %rs1641, 8;
	sub.s16 	%rs1643, %rs279, %rs1642;
	and.b16  	%rs1644, %rs1643, 254;
	shr.u16 	%rs1645, %rs1644, 1;
	add.s16 	%rs1646, %rs1645, %rs1642;
	and.b16  	%rs1647, %rs1646, 240;
	shr.u16 	%rs1648, %rs1647, 4;
	mul.lo.s16 	%rs1649, %rs1648, 31;
	sub.s16 	%rs38, %rs279, %rs1649;
	cvt.u32.u16 	%r2116, %rs38;
	and.b32  	%r2117, %r2116, 255;
	or.b32  	%r2118, %r209, %r2117;
	setp.lt.u32 	%p863, %r2118, 3;
	@%p863 bra 	$L__BB0_889;
	mul.lo.s32 	%r2119, %r208, 3584;
	mul.lo.s32 	%r2120, %r13, 224;
	cvt.u64.u32 	%rd657, %r2120;
	cvt.u64.u16 	%rd658, %rs38;
	and.b64  	%rd659, %rd658, 255;
	mad.lo.s32 	%r2121, %r1, 1120, %r2119;
	add.s32 	%r2122, %r2121, %r209;
	cvt.u64.u32 	%rd660, %r2122;
	add.s64 	%rd661, %rd660, %rd659;
	add.s64 	%rd662, %rd661, %rd657;
	shl.b64 	%rd663, %rd662, 2;
	add.s64 	%rd664, %rd2, %rd663;
	ld.global.nc.f32 	%f2704, [%rd664+2676];
$L__BB0_889:
	st.shared.f32 	[%r9+4], %f2704;
$L__BB0_890:
	setp.gt.u32 	%p864, %r19, 14;
	@%p864 bra 	$L__BB0_897;
	setp.gt.u32 	%p865, %r8, 462;
	@%p865 bra 	$L__BB0_897;
	setp.gt.u32 	%p866, %r5, 152;
	setp.gt.u32 	%p867, %r4, 5;
	or.pred  	%p868, %p867, %p866;
	mov.f32 	%f2705, 0f00000000;
	@%p868 bra 	$L__BB0_897;
	mov.u32 	%r210, %ctaid.y;
	shl.b32 	%r2123, %r210, 4;
	add.s32 	%r2124, %r19, %r2123;
	setp.gt.u32 	%p869, %r2124, 220;
	@%p869 bra 	$L__BB0_896;
	mov.u32 	%r2125, %ctaid.x;
	shl.b32 	%r211, %r2125, 5;
	mul.lo.s16 	%rs1651, %rs296, 9;
	shr.u16 	%rs1652, %rs1651, 8;
	sub.s16 	%rs1653, %rs296, %rs1652;
	and.b16  	%rs1654, %rs1653, 254;
	shr.u16 	%rs1655, %rs1654, 1;
	add.s16 	%rs1656, %rs1655, %rs1652;
	and.b16  	%rs1657, %rs1656, 240;
	shr.u16 	%rs1658, %rs1657, 4;
	mul.lo.s16 	%rs1659, %rs1658, 31;
	sub.s16 	%rs39, %rs296, %rs1659;
	cvt.u32.u16 	%r2126, %rs39;
	and.b32  	%r2127, %r2126, 255;
	or.b32  	%r2128, %r211, %r2127;
	setp.lt.u32 	%p870, %r2128, 3;
	@%p870 bra 	$L__BB0_896;
	mul.lo.s32 	%r2129, %r210, 3584;
	mul.lo.s32 	%r2130, %r18, 224;
	cvt.u64.u32 	%rd665, %r2130;
	cvt.u64.u16 	%rd666, %rs39;
	and.b64  	%rd667, %rd666, 255;
	mad.lo.s32 	%r2131, %r1, 1120, %r2129;
	add.s32 	%r2132, %r2131, %r211;
	cvt.u64.u32 	%rd668, %r2132;
	add.s64 	%rd669, %rd668, %rd667;
	add.s64 	%rd670, %rd669, %rd665;
	shl.b64 	%rd671, %rd670, 2;
	add.s64 	%rd672, %rd2, %rd671;
	ld.global.nc.f32 	%f2705, [%rd672+2676];
$L__BB0_896:
	st.shared.f32 	[%r9+8], %f2705;
$L__BB0_897:
	@%p25 bra 	$L__BB0_899;
	mov.u32 	%r2133, %ctaid.z;
	mul.lo.s32 	%r2134, %r22, 147;
	mad.lo.s32 	%r2135, %r2133, 441, %r2134;
	mul.wide.u32 	%rd673, %r2135, 4;
	add.s64 	%rd674, %rd1, %rd673;
	ld.global.nc.f32 	%f1463, [%rd674+168];
	st.shared.f32 	[%r23], %f1463;
$L__BB0_899:
	setp.gt.u32 	%p872, %r7, 14;
	bar.sync 	0;
	ld.shared.f32 	%f1464, [%r24];
	ld.shared.f32 	%f1465, [%r25];
	fma.rn.f32 	%f319, %f1464, %f1465, %f311;
	ld.shared.f32 	%f1466, [%r24+8];
	fma.rn.f32 	%f320, %f1465, %f1466, %f312;
	bar.sync 	0;
	@%p872 bra 	$L__BB0_906;
	setp.gt.u32 	%p873, %r8, 464;
	@%p873 bra 	$L__BB0_906;
	setp.gt.u32 	%p874, %r5, 154;
	setp.gt.u32 	%p875, %r4, 6;
	or.pred  	%p876, %p875, %p874;
	mov.f32 	%f2706, 0f00000000;
	@%p876 bra 	$L__BB0_906;
	mov.u32 	%r212, %ctaid.y;
	shl.b32 	%r2136, %r212, 4;
	add.s32 	%r2137, %r7, %r2136;
	setp.gt.u32 	%p877, %r2137, 220;
	@%p877 bra 	$L__BB0_905;
	mov.u32 	%r2138, %ctaid.x;
	shl.b32 	%r213, %r2138, 5;
	cvt.u16.u32 	%rs1660, %r5;
	mul.lo.s16 	%rs1661, %rs1660, 9;
	shr.u16 	%rs1662, %rs1661, 8;
	sub.s16 	%rs1663, %rs1660, %rs1662;
	and.b16  	%rs1664, %rs1663, 254;
	shr.u16 	%rs1665, %rs1664, 1;
	add.s16 	%rs1666, %rs1665, %rs1662;
	and.b16  	%rs1667, %rs1666, 240;
	shr.u16 	%rs1668, %rs1667, 4;
	mul.lo.s16 	%rs1669, %rs1668, 31;
	sub.s16 	%rs40, %rs1660, %rs1669;
	cvt.u32.u16 	%r2139, %rs40;
	and.b32  	%r2140, %r2139, 255;
	or.b32  	%r2141, %r213, %r2140;
	setp.lt.u32 	%p878, %r2141, 2;
	@%p878 bra 	$L__BB0_905;
	mul.lo.s32 	%r2142, %r212, 3584;
	mul.lo.s32 	%r2143, %r6, 224;
	cvt.u64.u32 	%rd675, %r2143;
	cvt.u64.u16 	%rd676, %rs40;
	and.b64  	%rd677, %rd676, 255;
	mad.lo.s32 	%r2144, %r1, 1120, %r2142;
	add.s32 	%r2145, %r2144, %r213;
	cvt.u64.u32 	%rd678, %r2145;
	add.s64 	%rd679, %rd678, %rd677;
	add.s64 	%rd680, %rd679, %rd675;
	shl.b64 	%rd681, %rd680, 2;
	add.s64 	%rd682, %rd2, %rd681;
	ld.global.nc.f32 	%f2706, [%rd682+2680];
$L__BB0_905:
	st.shared.f32 	[%r9], %f2706;
$L__BB0_906:
	setp.gt.u32 	%p879, %r14, 14;
	@%p879 bra 	$L__BB0_913;
	setp.gt.u32 	%p880, %r8, 463;
	@%p880 bra 	$L__BB0_913;
	setp.gt.u32 	%p881, %r5, 153;
	setp.gt.u32 	%p882, %r4, 6;
	or.pred  	%p883, %p882, %p881;
	mov.f32 	%f2707, 0f00000000;
	@%p883 bra 	$L__BB0_913;
	mov.u32 	%r214, %ctaid.y;
	shl.b32 	%r2146, %r214, 4;
	add.s32 	%r2147, %r14, %r2146;
	setp.gt.u32 	%p884, %r2147, 220;
	@%p884 bra 	$L__BB0_912;
	mov.u32 	%r2148, %ctaid.x;
	shl.b32 	%r215, %r2148, 5;
	mul.lo.s16 	%rs1671, %rs279, 9;
	shr.u16 	%rs1672, %rs1671, 8;
	sub.s16 	%rs1673, %rs279, %rs1672;
	and.b16  	%rs1674, %rs1673, 254;
	shr.u16 	%rs1675, %rs1674, 1;
	add.s16 	%rs1676, %rs1675, %rs1672;
	and.b16  	%rs1677, %rs1676, 240;
	shr.u16 	%rs1678, %rs1677, 4;
	mul.lo.s16 	%rs1679, %rs1678, 31;
	sub.s16 	%rs41, %rs279, %rs1679;
	cvt.u32.u16 	%r2149, %rs41;
	and.b32  	%r2150, %r2149, 255;
	or.b32  	%r2151, %r215, %r2150;
	setp.lt.u32 	%p885, %r2151, 2;
	@%p885 bra 	$L__BB0_912;
	mul.lo.s32 	%r2152, %r214, 3584;
	mul.lo.s32 	%r2153, %r13, 224;
	cvt.u64.u32 	%rd683, %r2153;
	cvt.u64.u16 	%rd684, %rs41;
	and.b64  	%rd685, %rd684, 255;
	mad.lo.s32 	%r2154, %r1, 1120, %r2152;
	add.s32 	%r2155, %r2154, %r215;
	cvt.u64.u32 	%rd686, %r2155;
	add.s64 	%rd687, %rd686, %rd685;
	add.s64 	%rd688, %rd687, %rd683;
	shl.b64 	%rd689, %rd688, 2;
	add.s64 	%rd690, %rd2, %rd689;
	ld.global.nc.f32 	%f2707, [%rd690+2680];
$L__BB0_912:
	st.shared.f32 	[%r9+4], %f2707;
$L__BB0_913:
	setp.gt.u32 	%p886, %r19, 14;
	@%p886 bra 	$L__BB0_920;
	setp.gt.u32 	%p887, %r8, 462;
	@%p887 bra 	$L__BB0_920;
	setp.gt.u32 	%p888, %r5, 152;
	setp.gt.u32 	%p889, %r4, 5;
	or.pred  	%p890, %p889, %p888;
	mov.f32 	%f2708, 0f00000000;
	@%p890 bra 	$L__BB0_920;
	mov.u32 	%r216, %ctaid.y;
	shl.b32 	%r2156, %r216, 4;
	add.s32 	%r2157, %r19, %r2156;
	setp.gt.u32 	%p891, %r2157, 220;
	@%p891 bra 	$L__BB0_919;
	mov.u32 	%r2158, %ctaid.x;
	shl.b32 	%r217, %r2158, 5;
	mul.lo.s16 	%rs1681, %rs296, 9;
	shr.u16 	%rs1682, %rs1681, 8;
	sub.s16 	%rs1683, %rs296, %rs1682;
	and.b16  	%rs1684, %rs1683, 254;
	shr.u16 	%rs1685, %rs1684, 1;
	add.s16 	%rs1686, %rs1685, %rs1682;
	and.b16  	%rs1687, %rs1686, 240;
	shr.u16 	%rs1688, %rs1687, 4;
	mul.lo.s16 	%rs1689, %rs1688, 31;
	sub.s16 	%rs42, %rs296, %rs1689;
	cvt.u32.u16 	%r2159, %rs42;
	and.b32  	%r2160, %r2159, 255;
	or.b32  	%r2161, %r217, %r2160;
	setp.lt.u32 	%p892, %r2161, 2;
	@%p892 bra 	$L__BB0_919;
	mul.lo.s32 	%r2162, %r216, 3584;
	mul.lo.s32 	%r2163, %r18, 224;
	cvt.u64.u32 	%rd691, %r2163;
	cvt.u64.u16 	%rd692, %rs42;
	and.b64  	%rd693, %rd692, 255;
	mad.lo.s32 	%r2164, %r1, 1120, %r2162;
	add.s32 	%r2165, %r2164, %r217;
	cvt.u64.u32 	%rd694, %r2165;
	add.s64 	%rd695, %rd694, %rd693;
	add.s64 	%rd696, %rd695, %rd691;
	shl.b64 	%rd697, %rd696, 2;
	add.s64 	%rd698, %rd2, %rd697;
	ld.global.nc.f32 	%f2708, [%rd698+2680];
$L__BB0_919:
	st.shared.f32 	[%r9+8], %f2708;
$L__BB0_920:
	@%p25 bra 	$L__BB0_922;
	mov.u32 	%r2166, %ctaid.z;
	mul.lo.s32 	%r2167, %r22, 147;
	mad.lo.s32 	%r2168, %r2166, 441, %r2167;
	mul.wide.u32 	%rd699, %r2168, 4;
	add.s64 	%rd700, %rd1, %rd699;
	ld.global.nc.f32 	%f1473, [%rd700+172];
	st.shared.f32 	[%r23], %f1473;
$L__BB0_922:
	setp.gt.u32 	%p894, %r7, 14;
	bar.sync 	0;
	ld.shared.f32 	%f1474, [%r24];
	ld.shared.f32 	%f1475, [%r25];
	fma.rn.f32 	%f327, %f1474, %f1475, %f319;
	ld.shared.f32 	%f1476, [%r24+8];
	fma.rn.f32 	%f328, %f1475, %f1476, %f320;
	bar.sync 	0;
	@%p894 bra 	$L__BB0_929;
	setp.gt.u32 	%p895, %r8, 464;
	@%p895 bra 	$L__BB0_929;
	setp.gt.u32 	%p896, %r5, 154;
	setp.gt.u32 	%p897, %r4, 6;
	or.pred  	%p898, %p897, %p896;
	mov.f32 	%f2709, 0f00000000;
	@%p898 bra 	$L__BB0_929;
	mov.u32 	%r218, %ctaid.y;
	shl.b32 	%r2169, %r218, 4;
	add.s32 	%r2170, %r7, %r2169;
	setp.gt.u32 	%p899, %r2170, 220;
	@%p899 bra 	$L__BB0_928;
	mov.u32 	%r2171, %ctaid.x;
	shl.b32 	%r219, %r2171, 5;
	cvt.u16.u32 	%rs1690, %r5;
	mul.lo.s16 	%rs1691, %rs1690, 9;
	shr.u16 	%rs1692, %rs1691, 8;
	sub.s16 	%rs1693, %rs1690, %rs1692;
	and.b16  	%rs1694, %rs1693, 254;
	shr.u16 	%rs1695, %rs1694, 1;
	add.s16 	%rs1696, %rs1695, %rs1692;
	and.b16  	%rs1697, %rs1696, 240;
	shr.u16 	%rs1698, %rs1697, 4;
	mul.lo.s16 	%rs1699, %rs1698, 31;
	sub.s16 	%rs43, %rs1690, %rs1699;
	cvt.u32.u16 	%r2172, %rs43;
	and.b32  	%r2173, %r2172, 255;
	or.b32  	%r2174, %r219, %r2173;
	setp.eq.s32 	%p900, %r2174, 0;
	@%p900 bra 	$L__BB0_928;
	mul.lo.s32 	%r2175, %r218, 3584;
	mul.lo.s32 	%r2176, %r6, 224;
	cvt.u64.u32 	%rd701, %r2176;
	cvt.u64.u16 	%rd702, %rs43;
	and.b64  	%rd703, %rd702, 255;
	mad.lo.s32 	%r2177, %r1, 1120, %r2175;
	add.s32 	%r2178, %r2177, %r219;
	cvt.u64.u32 	%rd704, %r2178;
	add.s64 	%rd705, %rd704, %rd703;
	add.s64 	%rd706, %rd705, %rd701;
	shl.b64 	%rd707, %rd706, 2;
	add.s64 	%rd708, %rd2, %rd707;
	ld.global.nc.f32 	%f2709, [%rd708+2684];
$L__BB0_928:
	st.shared.f32 	[%r9], %f2709;
$L__BB0_929:
	setp.gt.u32 	%p901, %r14, 14;
	@%p901 bra 	$L__BB0_936;
	setp.gt.u32 	%p902, %r8, 463;
	@%p902 bra 	$L__BB0_936;
	setp.gt.u32 	%p903, %r5, 153;
	setp.gt.u32 	%p904, %r4, 6;
	or.pred  	%p905, %p904, %p903;
	mov.f32 	%f2710, 0f00000000;
	@%p905 bra 	$L__BB0_936;
	mov.u32 	%r220, %ctaid.y;
	shl.b32 	%r2179, %r220, 4;
	add.s32 	%r2180, %r14, %r2179;
	setp.gt.u32 	%p906, %r2180, 220;
	@%p906 bra 	$L__BB0_935;
	mov.u32 	%r2181, %ctaid.x;
	shl.b32 	%r221, %r2181, 5;
	mul.lo.s16 	%rs1701, %rs279, 9;
	shr.u16 	%rs1702, %rs1701, 8;
	sub.s16 	%rs1703, %rs279, %rs1702;
	and.b16  	%rs1704, %rs1703, 254;
	shr.u16 	%rs1705, %rs1704, 1;
	add.s16 	%rs1706, %rs1705, %rs1702;
	and.b16  	%rs1707, %rs1706, 240;
	shr.u16 	%rs1708, %rs1707, 4;
	mul.lo.s16 	%rs1709, %rs1708, 31;
	sub.s16 	%rs44, %rs279, %rs1709;
	cvt.u32.u16 	%r2182, %rs44;
	and.b32  	%r2183, %r2182, 255;
	or.b32  	%r2184, %r221, %r2183;
	setp.eq.s32 	%p907, %r2184, 0;
	@%p907 bra 	$L__BB0_935;
	mul.lo.s32 	%r2185, %r220, 3584;
	mul.lo.s32 	%r2186, %r13, 224;
	cvt.u64.u32 	%rd709, %r2186;
	cvt.u64.u16 	%rd710, %rs44;
	and.b64  	%rd711, %rd710, 255;
	mad.lo.s32 	%r2187, %r1, 1120, %r2185;
	add.s32 	%r2188, %r2187, %r221;
	cvt.u64.u32 	%rd712, %r2188;
	add.s64 	%rd713, %rd712, %rd711;
	add.s64 	%rd714, %rd713, %rd709;
	shl.b64 	%rd715, %rd714, 2;
	add.s64 	%rd716, %rd2, %rd715;
	ld.global.nc.f32 	%f2710, [%rd716+2684];
$L__BB0_935:
	st.shared.f32 	[%r9+4], %f2710;
$L__BB0_936:
	setp.gt.u32 	%p908, %r19, 14;
	@%p908 bra 	$L__BB0_943;
	setp.gt.u32 	%p909, %r8, 462;
	@%p909 bra 	$L__BB0_943;
	setp.gt.u32 	%p910, %r5, 152;
	setp.gt.u32 	%p911, %r4, 5;
	or.pred  	%p912, %p911, %p910;
	mov.f32 	%f2711, 0f00000000;
	@%p912 bra 	$L__BB0_943;
	mov.u32 	%r222, %ctaid.y;
	shl.b32 	%r2189, %r222, 4;
	add.s32 	%r2190, %r19, %r2189;
	setp.gt.u32 	%p913, %r2190, 220;
	@%p913 bra 	$L__BB0_942;
	mov.u32 	%r2191, %ctaid.x;
	shl.b32 	%r223, %r2191, 5;
	mul.lo.s16 	%rs1711, %rs296, 9;
	shr.u16 	%rs1712, %rs1711, 8;
	sub.s16 	%rs1713, %rs296, %rs1712;
	and.b16  	%rs1714, %rs1713, 254;
	shr.u16 	%rs1715, %rs1714, 1;
	add.s16 	%rs1716, %rs1715, %rs1712;
	and.b16  	%rs1717, %rs1716, 240;
	shr.u16 	%rs1718, %rs1717, 4;
	mul.lo.s16 	%rs1719, %rs1718, 31;
	sub.s16 	%rs45, %rs296, %rs1719;
	cvt.u32.u16 	%r2192, %rs45;
	and.b32  	%r2193, %r2192, 255;
	or.b32  	%r2194, %r223, %r2193;
	setp.eq.s32 	%p914, %r2194, 0;
	@%p914 bra 	$L__BB0_942;
	mul.lo.s32 	%r2195, %r222, 3584;
	mul.lo.s32 	%r2196, %r18, 224;
	cvt.u64.u32 	%rd717, %r2196;
	cvt.u64.u16 	%rd718, %rs45;
	and.b64  	%rd719, %rd718, 255;
	mad.lo.s32 	%r2197, %r1, 1120, %r2195;
	add.s32 	%r2198, %r2197, %r223;
	cvt.u64.u32 	%rd720, %r2198;
	add.s64 	%rd721, %rd720, %rd719;
	add.s64 	%rd722, %rd721, %rd717;
	shl.b64 	%rd723, %rd722, 2;
	add.s64 	%rd724, %rd2, %rd723;
	ld.global.nc.f32 	%f2711, [%rd724+2684];
$L__BB0_942:
	st.shared.f32 	[%r9+8], %f2711;
$L__BB0_943:
	@%p25 bra 	$L__BB0_945;
	mov.u32 	%r2199, %ctaid.z;
	mul.lo.s32 	%r2200, %r22, 147;
	mad.lo.s32 	%r2201, %r2199, 441, %r2200;
	mul.wide.u32 	%rd725, %r2201, 4;
	add.s64 	%rd726, %rd1, %rd725;
	ld.global.nc.f32 	%f1483, [%rd726+176];
	st.shared.f32 	[%r23], %f1483;
$L__BB0_945:
	setp.gt.u32 	%p916, %r7, 14;
	bar.sync 	0;
	ld.shared.f32 	%f1484, [%r24];
	ld.shared.f32 	%f1485, [%r25];
	fma.rn.f32 	%f335, %f1484, %f1485, %f327;
	ld.shared.f32 	%f1486, [%r24+8];
	fma.rn.f32 	%f336, %f1485, %f1486, %f328;
	bar.sync 	0;
	@%p916 bra 	$L__BB0_951;
	setp.gt.u32 	%p917, %r8, 464;
	@%p917 bra 	$L__BB0_951;
	setp.gt.u32 	%p918, %r5, 154;
	setp.gt.u32 	%p919, %r4, 6;
	or.pred  	%p920, %p919, %p918;
	@%p920 bra 	$L__BB0_951;
	mov.u32 	%r224, %ctaid.y;
	shl.b32 	%r2202, %r224, 4;
	add.s32 	%r2203, %r7, %r2202;
	setp.gt.u32 	%p921, %r2203, 220;
	mov.f32 	%f2712, 0f00000000;
	@%p921 bra 	$L__BB0_950;
	mul.lo.s32 	%r2204, %r224, 3584;
	mul.lo.s32 	%r2205, %r6, 224;
	mov.u32 	%r2206, %ctaid.x;
	shl.b32 	%r2207, %r2206, 5;
	cvt.u16.u32 	%rs1720, %r5;
	mul.lo.s16 	%rs1721, %rs1720, 9;
	shr.u16 	%rs1722, %rs1721, 8;
	sub.s16 	%rs1723, %rs1720, %rs1722;
	and.b16  	%rs1724, %rs1723, 254;
	shr.u16 	%rs1725, %rs1724, 1;
	add.s16 	%rs1726, %rs1725, %rs1722;
	and.b16  	%rs1727, %rs1726, 240;
	shr.u16 	%rs1728, %rs1727, 4;
	mul.lo.s16 	%rs1729, %rs1728, 31;
	sub.s16 	%rs1730, %rs1720, %rs1729;
	cvt.u64.u32 	%rd727, %r2205;
	cvt.u64.u16 	%rd728, %rs1730;
	and.b64  	%rd729, %rd728, 255;
	mad.lo.s32 	%r2208, %r1, 1120, %r2204;
	add.s32 	%r2209, %r2208, %r2207;
	cvt.u64.u32 	%rd730, %r2209;
	or.b64  	%rd731, %rd730, %rd729;
	add.s64 	%rd732, %rd731, %rd727;
	shl.b64 	%rd733, %rd732, 2;
	add.s64 	%rd734, %rd2, %rd733;
	ld.global.nc.f32 	%f2712, [%rd734+2688];
$L__BB0_950:
	st.shared.f32 	[%r9], %f2712;
$L__BB0_951:
	setp.gt.u32 	%p922, %r14, 14;
	@%p922 bra 	$L__BB0_957;
	setp.gt.u32 	%p923, %r8, 463;
	@%p923 bra 	$L__BB0_957;
	setp.gt.u32 	%p924, %r5, 153;
	setp.gt.u32 	%p925, %r4, 6;
	or.pred  	%p926, %p925, %p924;
	@%p926 bra 	$L__BB0_957;
	mov.u32 	%r225, %ctaid.y;
	shl.b32 	%r2210, %r225, 4;
	add.s32 	%r2211, %r14, %r2210;
	setp.gt.u32 	%p927, %r2211, 220;
	mov.f32 	%f2713, 0f00000000;
	@%p927 bra 	$L__BB0_956;
	mul.lo.s32 	%r2212, %r225, 3584;
	mul.lo.s32 	%r2213, %r13, 224;
	mov.u32 	%r2214, %ctaid.x;
	shl.b32 	%r2215, %r2214, 5;
	mul.lo.s16 	%rs1732, %rs279, 9;
	shr.u16 	%rs1733, %rs1732, 8;
	sub.s16 	%rs1734, %rs279, %rs1733;
	and.b16  	%rs1735, %rs1734, 254;
	shr.u16 	%rs1736, %rs1735, 1;
	add.s16 	%rs1737, %rs1736, %rs1733;
	and.b16  	%rs1738, %rs1737, 240;
	shr.u16 	%rs1739, %rs1738, 4;
	mul.lo.s16 	%rs1740, %rs1739, 31;
	sub.s16 	%rs1741, %rs279, %rs1740;
	cvt.u64.u32 	%rd735, %r2213;
	cvt.u64.u16 	%rd736, %rs1741;
	and.b64  	%rd737, %rd736, 255;
	mad.lo.s32 	%r2216, %r1, 1120, %r2212;
	add.s32 	%r2217, %r2216, %r2215;
	cvt.u64.u32 	%rd738, %r2217;
	or.b64  	%rd739, %rd738, %rd737;
	add.s64 	%rd740, %rd739, %rd735;
	shl.b64 	%rd741, %rd740, 2;
	add.s64 	%rd742, %rd2, %rd741;
	ld.global.nc.f32 	%f2713, [%rd742+2688];
$L__BB0_956:
	st.shared.f32 	[%r9+4], %f2713;
$L__BB0_957:
	setp.gt.u32 	%p928, %r19, 14;
	@%p928 bra 	$L__BB0_963;
	setp.gt.u32 	%p929, %r8, 462;
	@%p929 bra 	$L__BB0_963;
	setp.gt.u32 	%p930, %r5, 152;
	setp.gt.u32 	%p931, %r4, 5;
	or.pred  	%p932, %p931, %p930;
	@%p932 bra 	$L__BB0_963;
	mov.u32 	%r226, %ctaid.y;
	shl.b32 	%r2218, %r226, 4;
	add.s32 	%r2219, %r19, %r2218;
	setp.gt.u32 	%p933, %r2219, 220;
	mov.f32 	%f2714, 0f00000000;
	@%p933 bra 	$L__BB0_962;
	mul.lo.s32 	%r2220, %r226, 3584;
	mul.lo.s32 	%r2221, %r18, 224;
	mov.u32 	%r2222, %ctaid.x;
	shl.b32 	%r2223, %r2222, 5;
	mul.lo.s16 	%rs1743, %rs296, 9;
	shr.u16 	%rs1744, %rs1743, 8;
	sub.s16 	%rs1745, %rs296, %rs1744;
	and.b16  	%rs1746, %rs1745, 254;
	shr.u16 	%rs1747, %rs1746, 1;
	add.s16 	%rs1748, %rs1747, %rs1744;
	and.b16  	%rs1749, %rs1748, 240;
	shr.u16 	%rs1750, %rs1749, 4;
	mul.lo.s16 	%rs1751, %rs1750, 31;
	sub.s16 	%rs1752, %rs296, %rs1751;
	cvt.u64.u32 	%rd743, %r2221;
	cvt.u64.u16 	%rd744, %rs1752;
	and.b64  	%rd745, %rd744, 255;
	mad.lo.s32 	%r2224, %r1, 1120, %r2220;
	add.s32 	%r2225, %r2224, %r2223;
	cvt.u64.u32 	%rd746, %r2225;
	or.b64  	%rd747, %rd746, %rd745;
	add.s64 	%rd748, %rd747, %rd743;
	shl.b64 	%rd749, %rd748, 2;
	add.s64 	%rd750, %rd2, %rd749;
	ld.global.nc.f32 	%f2714, [%rd750+2688];
$L__BB0_962:
	st.shared.f32 	[%r9+8], %f2714;
$L__BB0_963:
	@%p25 bra 	$L__BB0_965;
	mov.u32 	%r2226, %ctaid.z;
	mul.lo.s32 	%r2227, %r22, 147;
	mad.lo.s32 	%r2228, %r2226, 441, %r2227;
	mul.wide.u32 	%rd751, %r2228, 4;
	add.s64 	%rd752, %rd1, %rd751;
	ld.global.nc.f32 	%f1490, [%rd752+180];
	st.shared.f32 	[%r23], %f1490;
$L__BB0_965:
	setp.gt.u32 	%p935, %r7, 14;
	bar.sync 	0;
	ld.shared.f32 	%f1491, [%r24];
	ld.shared.f32 	%f1492, [%r25];
	fma.rn.f32 	%f343, %f1491, %f1492, %f335;
	ld.shared.f32 	%f1493, [%r24+8];
	fma.rn.f32 	%f344, %f1492, %f1493, %f336;
	bar.sync 	0;
	@%p935 bra 	$L__BB0_971;
	setp.gt.u32 	%p936, %r8, 464;
	@%p936 bra 	$L__BB0_971;
	setp.gt.u32 	%p937, %r5, 154;
	setp.gt.u32 	%p938, %r4, 6;
	or.pred  	%p939, %p938, %p937;
	@%p939 bra 	$L__BB0_971;
	mov.u32 	%r227, %ctaid.y;
	shl.b32 	%r2229, %r227, 4;
	add.s32 	%r2230, %r7, %r2229;
	setp.gt.u32 	%p940, %r2230, 220;
	mov.f32 	%f2715, 0f00000000;
	@%p940 bra 	$L__BB0_970;
	mul.lo.s32 	%r2231, %r227, 3584;
	mul.lo.s32 	%r2232, %r6, 224;
	mov.u32 	%r2233, %ctaid.x;
	shl.b32 	%r2234, %r2233, 5;
	cvt.u16.u32 	%rs1753, %r5;
	mul.lo.s16 	%rs1754, %rs1753, 9;
	shr.u16 	%rs1755, %rs1754, 8;
	sub.s16 	%rs1756, %rs1753, %rs1755;
	and.b16  	%rs1757, %rs1756, 254;
	shr.u16 	%rs1758, %rs1757, 1;
	add.s16 	%rs1759, %rs1758, %rs1755;
	and.b16  	%rs1760, %rs1759, 240;
	shr.u16 	%rs1761, %rs1760, 4;
	mul.lo.s16 	%rs1762, %rs1761, 31;
	sub.s16 	%rs1763, %rs1753, %rs1762;
	cvt.u64.u32 	%rd753, %r2232;
	cvt.u64.u16 	%rd754, %rs1763;
	and.b64  	%rd755, %rd754, 255;
	mad.lo.s32 	%r2235, %r1, 1120, %r2231;
	add.s32 	%r2236, %r2235, %r2234;
	cvt.u64.u32 	%rd756, %r2236;
	or.b64  	%rd757, %rd756, %rd755;
	add.s64 	%rd758, %rd757, %rd753;
	shl.b64 	%rd759, %rd758, 2;
	add.s64 	%rd760, %rd2, %rd759;
	ld.global.nc.f32 	%f2715, [%rd760+2692];
$L__BB0_970:
	st.shared.f32 	[%r9], %f2715;
$L__BB0_971:
	setp.gt.u32 	%p941, %r14, 14;
	@%p941 bra 	$L__BB0_977;
	setp.gt.u32 	%p942, %r8, 463;
	@%p942 bra 	$L__BB0_977;
	setp.gt.u32 	%p943, %r5, 153;
	setp.gt.u32 	%p944, %r4, 6;
	or.pred  	%p945, %p944, %p943;
	@%p945 bra 	$L__BB0_977;
	mov.u32 	%r228, %ctaid.y;
	shl.b32 	%r2237, %r228, 4;
	add.s32 	%r2238, %r14, %r2237;
	setp.gt.u32 	%p946, %r2238, 220;
	mov.f32 	%f2716, 0f00000000;
	@%p946 bra 	$L__BB0_976;
	mul.lo.s32 	%r2239, %r228, 3584;
	mul.lo.s32 	%r2240, %r13, 224;
	mov.u32 	%r2241, %ctaid.x;
	shl.b32 	%r2242, %r2241, 5;
	mul.lo.s16 	%rs1765, %rs279, 9;
	shr.u16 	%rs1766, %rs1765, 8;
	sub.s16 	%rs1767, %rs279, %rs1766;
	and.b16  	%rs1768, %rs1767, 254;
	shr.u16 	%rs1769, %rs1768, 1;
	add.s16 	%rs1770, %rs1769, %rs1766;
	and.b16  	%rs1771, %rs1770, 240;
	shr.u16 	%rs1772, %rs1771, 4;
	mul.lo.s16 	%rs1773, %rs1772, 31;
	sub.s16 	%rs1774, %rs279, %rs1773;
	cvt.u64.u32 	%rd761, %r2240;
	cvt.u64.u16 	%rd762, %rs1774;
	and.b64  	%rd763, %rd762, 255;
	mad.lo.s32 	%r2243, %r1, 1120, %r2239;
	add.s32 	%r2244, %r2243, %r2242;
	cvt.u64.u32 	%rd764, %r2244;
	or.b64  	%rd765, %rd764, %rd763;
	add.s64 	%rd766, %rd765, %rd761;
	shl.b64 	%rd767, %rd766, 2;
	add.s64 	%rd768, %rd2, %rd767;
	ld.global.nc.f32 	%f2716, [%rd768+2692];
$L__BB0_976:
	st.shared.f32 	[%r9+4], %f2716;
$L__BB0_977:
	setp.gt.u32 	%p947, %r19, 14;
	@%p947 bra 	$L__BB0_983;
	setp.gt.u32 	%p948, %r8, 462;
	@%p948 bra 	$L__BB0_983;
	setp.gt.u32 	%p949, %r5, 152;
	setp.gt.u32 	%p950, %r4, 5;
	or.pred  	%p951, %p950, %p949;
	@%p951 bra 	$L__BB0_983;
	mov.u32 	%r229, %ctaid.y;
	shl.b32 	%r2245, %r229, 4;
	add.s32 	%r2246, %r19, %r2245;
	setp.gt.u32 	%p952, %r2246, 220;
	mov.f32 	%f2717, 0f00000000;
	@%p952 bra 	$L__BB0_982;
	mul.lo.s32 	%r2247, %r229, 3584;
	mul.lo.s32 	%r2248, %r18, 224;
	mov.u32 	%r2249, %ctaid.x;
	shl.b32 	%r2250, %r2249, 5;
	mul.lo.s16 	%rs1776, %rs296, 9;
	shr.u16 	%rs1777, %rs1776, 8;
	sub.s16 	%rs1778, %rs296, %rs1777;
	and.b16  	%rs1779, %rs1778, 254;
	shr.u16 	%rs1780, %rs1779, 1;
	add.s16 	%rs1781, %rs1780, %rs1777;
	and.b16  	%rs1782, %rs1781, 240;
	shr.u16 	%rs1783, %rs1782, 4;
	mul.lo.s16 	%rs1784, %rs1783, 31;
	sub.s16 	%rs1785, %rs296, %rs1784;
	cvt.u64.u32 	%rd769, %r2248;
	cvt.u64.u16 	%rd770, %rs1785;
	and.b64  	%rd771, %rd770, 255;
	mad.lo.s32 	%r2251, %r1, 1120, %r2247;
	add.s32 	%r2252, %r2251, %r2250;
	cvt.u64.u32 	%rd772, %r2252;
	or.b64  	%rd773, %rd772, %rd771;
	add.s64 	%rd774, %rd773, %rd769;
	shl.b64 	%rd775, %rd774, 2;
	add.s64 	%rd776, %rd2, %rd775;
	ld.global.nc.f32 	%f2717, [%rd776+2692];
$L__BB0_982:
	st.shared.f32 	[%r9+8], %f2717;
$L__BB0_983:
	@%p25 bra 	$L__BB0_985;
	mov.u32 	%r2253, %ctaid.z;
	mul.lo.s32 	%r2254, %r22, 147;
	mad.lo.s32 	%r2255, %r2253, 441, %r2254;
	mul.wide.u32 	%rd777, %r2255, 4;
	add.s64 	%rd778, %rd1, %rd777;
	ld.global.nc.f32 	%f1497, [%rd778+184];
	st.shared.f32 	[%r23], %f1497;
$L__BB0_985:
	setp.gt.u32 	%p954, %r7, 14;
	bar.sync 	0;
	ld.shared.f32 	%f1498, [%r24];
	ld.shared.f32 	%f1499, [%r25];
	fma.rn.f32 	%f351, %f1498, %f1499, %f343;
	ld.shared.f32 	%f1500, [%r24+8];
	fma.rn.f32 	%f352, %f1499, %f1500, %f344;
	bar.sync 	0;
	@%p954 bra 	$L__BB0_992;
	setp.gt.u32 	%p955, %r8, 464;
	@%p955 bra 	$L__BB0_992;
	setp.gt.u32 	%p956, %r5, 154;
	setp.gt.u32 	%p957, %r4, 6;
	or.pred  	%p958, %p957, %p956;
	mov.f32 	%f2718, 0f00000000;
	@%p958 bra 	$L__BB0_992;
	mov.u32 	%r230, %ctaid.y;
	shl.b32 	%r2256, %r230, 4;
	add.s32 	%r2257, %r7, %r2256;
	setp.gt.u32 	%p959, %r2257, 220;
	@%p959 bra 	$L__BB0_991;
	mov.u32 	%r2258, %ctaid.x;
	shl.b32 	%r231, %r2258, 5;
	cvt.u16.u32 	%rs1786, %r5;
	mul.lo.s16 	%rs1787, %rs1786, 9;
	shr.u16 	%rs1788, %rs1787, 8;
	sub.s16 	%rs1789, %rs1786, %rs1788;
	and.b16  	%rs1790, %rs1789, 254;
	shr.u16 	%rs1791, %rs1790, 1;
	add.s16 	%rs1792, %rs1791, %rs1788;
	and.b16  	%rs1793, %rs1792, 240;
	shr.u16 	%rs1794, %rs1793, 4;
	mul.lo.s16 	%rs1795, %rs1794, 31;
	sub.s16 	%rs46, %rs1786, %rs1795;
	cvt.u32.u16 	%r2259, %rs46;
	and.b32  	%r2260, %r2259, 255;
	or.b32  	%r2261, %r231, %r2260;
	setp.gt.u32 	%p960, %r2261, 221;
	@%p960 bra 	$L__BB0_991;
	mul.lo.s32 	%r2262, %r230, 3584;
	mul.lo.s32 	%r2263, %r6, 224;
	cvt.u64.u32 	%rd779, %r2263;
	cvt.u64.u16 	%rd780, %rs46;
	and.b64  	%rd781, %rd780, 255;
	mad.lo.s32 	%r2264, %r1, 1120, %r2262;
	add.s32 	%r2265, %r2264, %r231;
	cvt.u64.u32 	%rd782, %r2265;
	add.s64 	%rd783, %rd782, %rd781;
	add.s64 	%rd784, %rd783, %rd779;
	shl.b64 	%rd785, %rd784, 2;
	add.s64 	%rd786, %rd2, %rd785;
	ld.global.nc.f32 	%f2718, [%rd786+2696];
$L__BB0_991:
	st.shared.f32 	[%r9], %f2718;
$L__BB0_992:
	setp.gt.u32 	%p961, %r14, 14;
	@%p961 bra 	$L__BB0_999;
	setp.gt.u32 	%p962, %r8, 463;
	@%p962 bra 	$L__BB0_999;
	setp.gt.u32 	%p963, %r5, 153;
	setp.gt.u32 	%p964, %r4, 6;
	or.pred  	%p965, %p964, %p963;
	mov.f32 	%f2719, 0f00000000;
	@%p965 bra 	$L__BB0_999;
	mov.u32 	%r232, %ctaid.y;
	shl.b32 	%r2266, %r232, 4;
	add.s32 	%r2267, %r14, %r2266;
	setp.gt.u32 	%p966, %r2267, 220;
	@%p966 bra 	$L__BB0_998;
	mov.u32 	%r2268, %ctaid.x;
	shl.b32 	%r233, %r2268, 5;
	mul.lo.s16 	%rs1797, %rs279, 9;
	shr.u16 	%rs1798, %rs1797, 8;
	sub.s16 	%rs1799, %rs279, %rs1798;
	and.b16  	%rs1800, %rs1799, 254;
	shr.u16 	%rs1801, %rs1800, 1;
	add.s16 	%rs1802, %rs1801, %rs1798;
	and.b16  	%rs1803, %rs1802, 240;
	shr.u16 	%rs1804, %rs1803, 4;
	mul.lo.s16 	%rs1805, %rs1804, 31;
	sub.s16 	%rs47, %rs279, %rs1805;
	cvt.u32.u16 	%r2269, %rs47;
	and.b32  	%r2270, %r2269, 255;
	or.b32  	%r2271, %r233, %r2270;
	setp.gt.u32 	%p967, %r2271, 221;
	@%p967 bra 	$L__BB0_998;
	mul.lo.s32 	%r2272, %r232, 3584;
	mul.lo.s32 	%r2273, %r13, 224;
	cvt.u64.u32 	%rd787, %r2273;
	cvt.u64.u16 	%rd788, %rs47;
	and.b64  	%rd789, %rd788, 255;
	mad.lo.s32 	%r2274, %r1, 1120, %r2272;
	add.s32 	%r2275, %r2274, %r233;
	cvt.u64.u32 	%rd790, %r2275;
	add.s64 	%rd791, %rd790, %rd789;
	add.s64 	%rd792, %rd791, %rd787;
	shl.b64 	%rd793, %rd792, 2;
	add.s64 	%rd794, %rd2, %rd793;
	ld.global.nc.f32 	%f2719, [%rd794+2696];
$L__BB0_998:
	st.shared.f32 	[%r9+4], %f2719;
$L__BB0_999:
	setp.gt.u32 	%p968, %r19, 14;
	@%p968 bra 	$L__BB0_1006;
	setp.gt.u32 	%p969, %r8, 462;
	@%p969 bra 	$L__BB0_1006;
	setp.gt.u32 	%p970, %r5, 152;
	setp.gt.u32 	%p971, %r4, 5;
	or.pred  	%p972, %p971, %p970;
	mov.f32 	%f2720, 0f00000000;
	@%p972 bra 	$L__BB0_1006;
	mov.u32 	%r234, %ctaid.y;
	shl.b32 	%r2276, %r234, 4;
	add.s32 	%r2277, %r19, %r2276;
	setp.gt.u32 	%p973, %r2277, 220;
	@%p973 bra 	$L__BB0_1005;
	mov.u32 	%r2278, %ctaid.x;
	shl.b32 	%r235, %r2278, 5;
	mul.lo.s16 	%rs1807, %rs296, 9;
	shr.u16 	%rs1808, %rs1807, 8;
	sub.s16 	%rs1809, %rs296, %rs1808;
	and.b16  	%rs1810, %rs1809, 254;
	shr.u16 	%rs1811, %rs1810, 1;
	add.s16 	%rs1812, %rs1811, %rs1808;
	and.b16  	%rs1813, %rs1812, 240;
	shr.u16 	%rs1814, %rs1813, 4;
	mul.lo.s16 	%rs1815, %rs1814, 31;
	sub.s16 	%rs48, %rs296, %rs1815;
	cvt.u32.u16 	%r2279, %rs48;
	and.b32  	%r2280, %r2279, 255;
	or.b32  	%r2281, %r235, %r2280;
	setp.gt.u32 	%p974, %r2281, 221;
	@%p974 bra 	$L__BB0_1005;
	mul.lo.s32 	%r2282, %r234, 3584;
	mul.lo.s32 	%r2283, %r18, 224;
	cvt.u64.u32 	%rd795, %r2283;
	cvt.u64.u16 	%rd796, %rs48;
	and.b64  	%rd797, %rd796, 255;
	mad.lo.s32 	%r2284, %r1, 1120, %r2282;
	add.s32 	%r2285, %r2284, %r235;
	cvt.u64.u32 	%rd798, %r2285;
	add.s64 	%rd799, %rd798, %rd797;
	add.s64 	%rd800, %rd799, %rd795;
	shl.b64 	%rd801, %rd800, 2;
	add.s64 	%rd802, %rd2, %rd801;
	ld.global.nc.f32 	%f2720, [%rd802+2696];
$L__BB0_1005:
	st.shared.f32 	[%r9+8], %f2720;
$L__BB0_1006:
	@%p25 bra 	$L__BB0_1008;
	mov.u32 	%r2286, %ctaid.z;
	mul.lo.s32 	%r2287, %r22, 147;
	mad.lo.s32 	%r2288, %r2286, 441, %r2287;
	mul.wide.u32 	%rd803, %r2288, 4;
	add.s64 	%rd804, %rd1, %rd803;
	ld.global.nc.f32 	%f1507, [%rd804+188];
	st.shared.f32 	[%r23], %f1507;
$L__BB0_1008:
	setp.gt.u32 	%p976, %r7, 14;
	bar.sync 	0;
	ld.shared.f32 	%f1508, [%r24];
	ld.shared.f32 	%f1509, [%r25];
	fma.rn.f32 	%f359, %f1508, %f1509, %f351;
	ld.shared.f32 	%f1510, [%r24+8];
	fma.rn.f32 	%f360, %f1509, %f1510, %f352;
	bar.sync 	0;
	@%p976 bra 	$L__BB0_1015;
	setp.gt.u32 	%p977, %r8, 464;
	@%p977 bra 	$L__BB0_1015;
	setp.gt.u32 	%p978, %r5, 154;
	setp.gt.u32 	%p979, %r4, 6;
	or.pred  	%p980, %p979, %p978;
	mov.f32 	%f2721, 0f00000000;
	@%p980 bra 	$L__BB0_1015;
	mov.u32 	%r236, %ctaid.y;
	shl.b32 	%r2289, %r236, 4;
	add.s32 	%r2290, %r7, %r2289;
	setp.gt.u32 	%p981, %r2290, 220;
	@%p981 bra 	$L__BB0_1014;
	mov.u32 	%r2291, %ctaid.x;
	shl.b32 	%r237, %r2291, 5;
	cvt.u16.u32 	%rs1816, %r5;
	mul.lo.s16 	%rs1817, %rs1816, 9;
	shr.u16 	%rs1818, %rs1817, 8;
	sub.s16 	%rs1819, %rs1816, %rs1818;
	and.b16  	%rs1820, %rs1819, 254;
	shr.u16 	%rs1821, %rs1820, 1;
	add.s16 	%rs1822, %rs1821, %rs1818;
	and.b16  	%rs1823, %rs1822, 240;
	shr.u16 	%rs1824, %rs1823, 4;
	mul.lo.s16 	%rs1825, %rs1824, 31;
	sub.s16 	%rs49, %rs1816, %rs1825;
	cvt.u32.u16 	%r2292, %rs49;
	and.b32  	%r2293, %r2292, 255;
	or.b32  	%r2294, %r237, %r2293;
	setp.gt.u32 	%p982, %r2294, 220;
	@%p982 bra 	$L__BB0_1014;
	mul.lo.s32 	%r2295, %r236, 3584;
	mul.lo.s32 	%r2296, %r6, 224;
	cvt.u64.u32 	%rd805, %r2296;
	cvt.u64.u16 	%rd806, %rs49;
	and.b64  	%rd807, %rd806, 255;
	mad.lo.s32 	%r2297, %r1, 1120, %r2295;
	add.s32 	%r2298, %r2297, %r237;
	cvt.u64.u32 	%rd808, %r2298;
	add.s64 	%rd809, %rd808, %rd807;
	add.s64 	%rd810, %rd809, %rd805;
	shl.b64 	%rd811, %rd810, 2;
	add.s64 	%rd812, %rd2, %rd811;
	ld.global.nc.f32 	%f2721, [%rd812+2700];
$L__BB0_1014:
	st.shared.f32 	[%r9], %f2721;
$L__BB0_1015:
	setp.gt.u32 	%p983, %r14, 14;
	@%p983 bra 	$L__BB0_1022;
	setp.gt.u32 	%p984, %r8, 463;
	@%p984 bra 	$L__BB0_1022;
	setp.gt.u32 	%p985, %r5, 153;
	setp.gt.u32 	%p986, %r4, 6;
	or.pred  	%p987, %p986, %p985;
	mov.f32 	%f2722, 0f00000000;
	@%p987 bra 	$L__BB0_1022;
	mov.u32 	%r238, %ctaid.y;
	shl.b32 	%r2299, %r238, 4;
	add.s32 	%r2300, %r14, %r2299;
	setp.gt.u32 	%p988, %r2300, 220;
	@%p988 bra 	$L__BB0_1021;
	mov.u32 	%r2301, %ctaid.x;
	shl.b32 	%r239, %r2301, 5;
	mul.lo.s16 	%rs1827, %rs279, 9;
	shr.u16 	%rs1828, %rs1827, 8;
	sub.s16 	%rs1829, %rs279, %rs1828;
	and.b16  	%rs1830, %rs1829, 254;
	shr.u16 	%rs1831, %rs1830, 1;
	add.s16 	%rs1832, %rs1831, %rs1828;
	and.b16  	%rs1833, %rs1832, 240;
	shr.u16 	%rs1834, %rs1833, 4;
	mul.lo.s16 	%rs1835, %rs1834, 31;
	sub.s16 	%rs50, %rs279, %rs1835;
	cvt.u32.u16 	%r2302, %rs50;
	and.b32  	%r2303, %r2302, 255;
	or.b32  	%r2304, %r239, %r2303;
	setp.gt.u32 	%p989, %r2304, 220;
	@%p989 bra 	$L__BB0_1021;
	mul.lo.s32 	%r2305, %r238, 3584;
	mul.lo.s32 	%r2306, %r13, 224;
	cvt.u64.u32 	%rd813, %r2306;
	cvt.u64.u16 	%rd814, %rs50;
	and.b64  	%rd815, %rd814, 255;
	mad.lo.s32 	%r2307, %r1, 1120, %r2305;
	add.s32 	%r2308, %r2307, %r239;
	cvt.u64.u32 	%rd816, %r2308;
	add.s64 	%rd817, %rd816, %rd815;
	add.s64 	%rd818, %rd817, %rd813;
	shl.b64 	%rd819, %rd818, 2;
	add.s64 	%rd820, %rd2, %rd819;
	ld.global.nc.f32 	%f2722, [%rd820+2700];
$L__BB0_1021:
	st.shared.f32 	[%r9+4], %f2722;
$L__BB0_1022:
	setp.gt.u32 	%p990, %r19, 14;
	@%p990 bra 	$L__BB0_1029;
	setp.gt.u32 	%p991, %r8, 462;
	@%p991 bra 	$L__BB0_1029;
	setp.gt.u32 	%p992, %r5, 152;
	setp.gt.u32 	%p993, %r4, 5;
	or.pred  	%p994, %p993, %p992;
	mov.f32 	%f2723, 0f00000000;
	@%p994 bra 	$L__BB0_1029;
	mov.u32 	%r240, %ctaid.y;
	shl.b32 	%r2309, %r240, 4;
	add.s32 	%r2310, %r19, %r2309;
	setp.gt.u32 	%p995, %r2310, 220;
	@%p995 bra 	$L__BB0_1028;
	mov.u32 	%r2311, %ctaid.x;
	shl.b32 	%r241, %r2311, 5;
	mul.lo.s16 	%rs1837, %rs296, 9;
	shr.u16 	%rs1838, %rs1837, 8;
	sub.s16 	%rs1839, %rs296, %rs1838;
	and.b16  	%rs1840, %rs1839, 254;
	shr.u16 	%rs1841, %rs1840, 1;
	add.s16 	%rs1842, %rs1841, %rs1838;
	and.b16  	%rs1843, %rs1842, 240;
	shr.u16 	%rs1844, %rs1843, 4;
	mul.lo.s16 	%rs1845, %rs1844, 31;
	sub.s16 	%rs51, %rs296, %rs1845;
	cvt.u32.u16 	%r2312, %rs51;
	and.b32  	%r2313, %r2312, 255;
	or.b32  	%r2314, %r241, %r2313;
	setp.gt.u32 	%p996, %r2314, 220;
	@%p996 bra 	$L__BB0_1028;
	mul.lo.s32 	%r2315, %r240, 3584;
	mul.lo.s32 	%r2316, %r18, 224;
	cvt.u64.u32 	%rd821, %r2316;
	cvt.u64.u16 	%rd822, %rs51;
	and.b64  	%rd823, %rd822, 255;
	mad.lo.s32 	%r2317, %r1, 1120, %r2315;
	add.s32 	%r2318, %r2317, %r241;
	cvt.u64.u32 	%rd824, %r2318;
	add.s64 	%rd825, %rd824, %rd823;
	add.s64 	%rd826, %rd825, %rd821;
	shl.b64 	%rd827, %rd826, 2;
	add.s64 	%rd828, %rd2, %rd827;
	ld.global.nc.f32 	%f2723, [%rd828+2700];
$L__BB0_1028:
	st.shared.f32 	[%r9+8], %f2723;
$L__BB0_1029:
	@%p25 bra 	$L__BB0_1031;
	mov.u32 	%r2319, %ctaid.z;
	mul.lo.s32 	%r2320, %r22, 147;
	mad.lo.s32 	%r2321, %r2319, 441, %r2320;
	mul.wide.u32 	%rd829, %r2321, 4;
	add.s64 	%rd830, %rd1, %rd829;
	ld.global.nc.f32 	%f1517, [%rd830+192];
	st.shared.f32 	[%r23], %f1517;
$L__BB0_1031:
	setp.gt.u32 	%p998, %r7, 14;
	bar.sync 	0;
	ld.shared.f32 	%f1518, [%r24];
	ld.shared.f32 	%f1519, [%r25];
	fma.rn.f32 	%f367, %f1518, %f1519, %f359;
	ld.shared.f32 	%f1520, [%r24+8];
	fma.rn.f32 	%f368, %f1519, %f1520, %f360;
	bar.sync 	0;
	@%p998 bra 	$L__BB0_1038;
	setp.gt.u32 	%p999, %r8, 464;
	@%p999 bra 	$L__BB0_1038;
	setp.gt.u32 	%p1000, %r5, 154;
	setp.gt.u32 	%p1001, %r4, 6;
	or.pred  	%p1002, %p1001, %p1000;
	mov.f32 	%f2724, 0f00000000;
	@%p1002 bra 	$L__BB0_1038;
	mov.u32 	%r242, %ctaid.y;
	shl.b32 	%r2322, %r242, 4;
	add.s32 	%r2323, %r7, %r2322;
	setp.lt.u32 	%p1003, %r2323, 3;
	@%p1003 bra 	$L__BB0_1037;
	mov.u32 	%r2324, %ctaid.x;
	shl.b32 	%r243, %r2324, 5;
	cvt.u16.u32 	%rs1846, %r5;
	mul.lo.s16 	%rs1847, %rs1846, 9;
	shr.u16 	%rs1848, %rs1847, 8;
	sub.s16 	%rs1849, %rs1846, %rs1848;
	and.b16  	%rs1850, %rs1849, 254;
	shr.u16 	%rs1851, %rs1850, 1;
	add.s16 	%rs1852, %rs1851, %rs1848;
	and.b16  	%rs1853, %rs1852, 240;
	shr.u16 	%rs1854, %rs1853, 4;
	mul.lo.s16 	%rs1855, %rs1854, 31;
	sub.s16 	%rs52, %rs1846, %rs1855;
	cvt.u32.u16 	%r2325, %rs52;
	and.b32  	%r2326, %r2325, 255;
	or.b32  	%r2327, %r243, %r2326;
	setp.lt.u32 	%p1004, %r2327, 3;
	@%p1004 bra 	$L__BB0_1037;
	mul.lo.s32 	%r2328, %r242, 3584;
	mul.lo.s32 	%r2329, %r6, 224;
	cvt.u64.u32 	%rd831, %r2329;
	cvt.u64.u16 	%rd832, %rs52;
	and.b64  	%rd833, %rd832, 255;
	mad.lo.s32 	%r2330, %r1, 1120, %r2328;
	add.s32 	%r2331, %r2330, %r243;
	cvt.u64.u32 	%rd834, %r2331;
	add.s64 	%rd835, %rd834, %rd833;
	add.s64 	%rd836, %rd835, %rd831;
	shl.b64 	%rd837, %rd836, 2;
	add.s64 	%rd838, %rd2, %rd837;
	ld.global.nc.f32 	%f2724, [%rd838+198004];
$L__BB0_1037:
	st.shared.f32 	[%r9], %f2724;
$L__BB0_1038:
	setp.gt.u32 	%p1005, %r14, 14;
	@%p1005 bra 	$L__BB0_1045;
	setp.gt.u32 	%p1006, %r8, 463;
	@%p1006 bra 	$L__BB0_1045;
	setp.gt.u32 	%p1007, %r5, 153;
	setp.gt.u32 	%p1008, %r4, 6;
	or.pred  	%p1009, %p1008, %p1007;
	mov.f32 	%f2725, 0f00000000;
	@%p1009 bra 	$L__BB0_1045;
	mov.u32 	%r244, %ctaid.y;
	shl.b32 	%r2332, %r244, 4;
	add.s32 	%r2333, %r14, %r2332;
	setp.lt.u32 	%p1010, %r2333, 3;
	@%p1010 bra 	$L__BB0_1044;
	mov.u32 	%r2334, %ctaid.x;
	shl.b32 	%r245, %r2334, 5;
	mul.lo.s16 	%rs1857, %rs279, 9;
	shr.u16 	%rs1858, %rs1857, 8;
	sub.s16 	%rs1859, %rs279, %rs1858;
	and.b16  	%rs1860, %rs1859, 254;
	shr.u16 	%rs1861, %rs1860, 1;
	add.s16 	%rs1862, %rs1861, %rs1858;
	and.b16  	%rs1863, %rs1862, 240;
	shr.u16 	%rs1864, %rs1863, 4;
	mul.lo.s16 	%rs1865, %rs1864, 31;
	sub.s16 	%rs53, %rs279, %rs1865;
	cvt.u32.u16 	%r2335, %rs53;
	and.b32  	%r2336, %r2335, 255;
	or.b32  	%r2337, %r245, %r2336;
	setp.lt.u32 	%p1011, %r2337, 3;
	@%p1011 bra 	$L__BB0_1044;
	mul.lo.s32 	%r2338, %r244, 3584;
	mul.lo.s32 	%r2339, %r13, 224;
	cvt.u64.u32 	%rd839, %r2339;
	cvt.u64.u16 	%rd840, %rs53;
	and.b64  	%rd841, %rd840, 255;
	mad.lo.s32 	%r2340, %r1, 1120, %r2338;
	add.s32 	%r2341, %r2340, %r245;
	cvt.u64.u32 	%rd842, %r2341;
	add.s64 	%rd843, %rd842, %rd841;
	add.s64 	%rd844, %rd843, %rd839;
	shl.b64 	%rd845, %rd844, 2;
	add.s64 	%rd846, %rd2, %rd845;
	ld.global.nc.f32 	%f2725, [%rd846+198004];
$L__BB0_1044:
	st.shared.f32 	[%r9+4], %f2725;
$L__BB0_1045:
	setp.gt.u32 	%p1012, %r19, 14;
	@%p1012 bra 	$L__BB0_1052;
	setp.gt.u32 	%p1013, %r8, 462;
	@%p1013 bra 	$L__BB0_1052;
	setp.gt.u32 	%p1014, %r5, 152;
	setp.gt.u32 	%p1015, %r4, 5;
	or.pred  	%p1016, %p1015, %p1014;
	mov.f32 	%f2726, 0f00000000;
	@%p1016 bra 	$L__BB0_1052;
	mov.u32 	%r246, %ctaid.y;
	shl.b32 	%r2342, %r246, 4;
	add.s32 	%r2343, %r19, %r2342;
	setp.lt.u32 	%p1017, %r2343, 3;
	@%p1017 bra 	$L__BB0_1051;
	mov.u32 	%r2344, %ctaid.x;
	shl.b32 	%r247, %r2344, 5;
	mul.lo.s16 	%rs1867, %rs296, 9;
	shr.u16 	%rs1868, %rs1867, 8;
	sub.s16 	%rs1869, %rs296, %rs1868;
	and.b16  	%rs1870, %rs1869, 254;
	shr.u16 	%rs1871, %rs1870, 1;
	add.s16 	%rs1872, %rs1871, %rs1868;
	and.b16  	%rs1873, %rs1872, 240;
	shr.u16 	%rs1874, %rs1873, 4;
	mul.lo.s16 	%rs1875, %rs1874, 31;
	sub.s16 	%rs54, %rs296, %rs1875;
	cvt.u32.u16 	%r2345, %rs54;
	and.b32  	%r2346, %r2345, 255;
	or.b32  	%r2347, %r247, %r2346;
	setp.lt.u32 	%p1018, %r2347, 3;
	@%p1018 bra 	$L__BB0_1051;
	mul.lo.s32 	%r2348, %r246, 3584;
	mul.lo.s32 	%r2349, %r18, 224;
	cvt.u64.u32 	%rd847, %r2349;
	cvt.u64.u16 	%rd848, %rs54;
	and.b64  	%rd849, %rd848, 255;
	mad.lo.s32 	%r2350, %r1, 1120, %r2348;
	add.s32 	%r2351, %r2350, %r247;
	cvt.u64.u32 	%rd850, %r2351;
	add.s64 	%rd851, %rd850, %rd849;
	add.s64 	%rd852, %rd851, %rd847;
	shl.b64 	%rd853, %rd852, 2;
	add.s64 	%rd854, %rd2, %rd853;
	ld.global.nc.f32 	%f2726, [%rd854+198004];
$L__BB0_1051:
	st.shared.f32 	[%r9+8], %f2726;
$L__BB0_1052:
	@%p25 bra 	$L__BB0_1054;
	mov.u32 	%r2352, %ctaid.z;
	mul.lo.s32 	%r2353, %r22, 147;
	mad.lo.s32 	%r2354, %r2352, 441, %r2353;
	mul.wide.u32 	%rd855, %r2354, 4;
	add.s64 	%rd856, %rd1, %rd855;
	ld.global.nc.f32 	%f1527, [%rd856+196];
	st.shared.f32 	[%r23], %f1527;
$L__BB0_1054:
	setp.gt.u32 	%p1020, %r7, 14;
	bar.sync 	0;
	ld.shared.f32 	%f1528, [%r24];
	ld.shared.f32 	%f1529, [%r25];
	fma.rn.f32 	%f375, %f1528, %f1529, %f367;
	ld.shared.f32 	%f1530, [%r24+8];
	fma.rn.f32 	%f376, %f1529, %f1530, %f368;
	bar.sync 	0;
	@%p1020 bra 	$L__BB0_1061;
	setp.gt.u32 	%p1021, %r8, 464;
	@%p1021 bra 	$L__BB0_1061;
	setp.gt.u32 	%p1022, %r5, 154;
	setp.gt.u32 	%p1023, %r4, 6;
	or.pred  	%p1024, %p1023, %p1022;
	mov.f32 	%f2727, 0f00000000;
	@%p1024 bra 	$L__BB0_1061;
	mov.u32 	%r248, %ctaid.y;
	shl.b32 	%r2355, %r248, 4;
	add.s32 	%r2356, %r7, %r2355;
	setp.lt.u32 	%p1025, %r2356, 3;
	@%p1025 bra 	$L__BB0_1060;
	mov.u32 	%r2357, %ctaid.x;
	shl.b32 	%r249, %r2357, 5;
	cvt.u16.u32 	%rs1876, %r5;
	mul.lo.s16 	%rs1877, %rs1876, 9;
	shr.u16 	%rs1878, %rs1877, 8;
	sub.s16 	%rs1879, %rs1876, %rs1878;
	and.b16  	%rs1880, %rs1879, 254;
	shr.u16 	%rs1881, %rs1880, 1;
	add.s16 	%rs1882, %rs1881, %rs1878;
	and.b16  	%rs1883, %rs1882, 240;
	shr.u16 	%rs1884, %rs1883, 4;
	mul.lo.s16 	%rs1885, %rs1884, 31;
	sub.s16 	%rs55, %rs1876, %rs1885;
	cvt.u32.u16 	%r2358, %rs55;
	and.b32  	%r2359, %r2358, 255;
	or.b32  	%r2360, %r249, %r2359;
	setp.lt.u32 	%p1026, %r2360, 2;
	@%p1026 bra 	$L__BB0_1060;
	mul.lo.s32 	%r2361, %r248, 3584;
	mul.lo.s32 	%r2362, %r6, 224;
	cvt.u64.u32 	%rd857, %r2362;
	cvt.u64.u16 	%rd858, %rs55;
	and.b64  	%rd859, %rd858, 255;
	mad.lo.s32 	%r2363, %r1, 1120, %r2361;
	add.s32 	%r2364, %r2363, %r249;
	cvt.u64.u32 	%rd860, %r2364;
	add.s64 	%rd861, %rd860, %rd859;
	add.s64 	%rd862, %rd861, %rd857;
	shl.b64 	%rd863, %rd862, 2;
	add.s64 	%rd864, %rd2, %rd863;
	ld.global.nc.f32 	%f2727, [%rd864+198008];
$L__BB0_1060:
	st.shared.f32 	[%r9], %f2727;
$L__BB0_1061:
	setp.gt.u32 	%p1027, %r14, 14;
	@%p1027 bra 	$L__BB0_1068;
	setp.gt.u32 	%p1028, %r8, 463;
	@%p1028 bra 	$L__BB0_1068;
	setp.gt.u32 	%p1029, %r5, 153;
	setp.gt.u32 	%p1030, %r4, 6;
	or.pred  	%p1031, %p1030, %p1029;
	mov.f32 	%f2728, 0f00000000;
	@%p1031 bra 	$L__BB0_1068;
	mov.u32 	%r250, %ctaid.y;
	shl.b32 	%r2365, %r250, 4;
	add.s32 	%r2366, %r14, %r2365;
	setp.lt.u32 	%p1032, %r2366, 3;
	@%p1032 bra 	$L__BB0_1067;
	mov.u32 	%r2367, %ctaid.x;
	shl.b32 	%r251, %r2367, 5;
	mul.lo.s16 	%rs1887, %rs279, 9;
	shr.u16 	%rs1888, %rs1887, 8;
	sub.s16 	%rs1889, %rs279, %rs1888;
	and.b16  	%rs1890, %rs1889, 254;
	shr.u16 	%rs1891, %rs1890, 1;
	add.s16 	%rs1892, %rs1891, %rs1888;
	and.b16  	%rs1893, %rs1892, 240;
	shr.u16 	%rs1894, %rs1893, 4;
	mul.lo.s16 	%rs1895, %rs1894, 31;
	sub.s16 	%rs56, %rs279, %rs1895;
	cvt.u32.u16 	%r2368, %rs56;
	and.b32  	%r2369, %r2368, 255;
	or.b32  	%r2370, %r251, %r2369;
	setp.lt.u32 	%p1033, %r2370, 2;
	@%p1033 bra 	$L__BB0_1067;
	mul.lo.s32 	%r2371, %r250, 3584;
	mul.lo.s32 	%r2372, %r13, 224;
	cvt.u64.u32 	%rd865, %r2372;
	cvt.u64.u16 	%rd866, %rs56;
	and.b64  	%rd867, %rd866, 255;
	mad.lo.s32 	%r2373, %r1, 1120, %r2371;
	add.s32 	%r2374, %r2373, %r251;
	cvt.u64.u32 	%rd868, %r2374;
	add.s64 	%rd869, %rd868, %rd867;
	add.s64 	%rd870, %rd869, %rd865;
	shl.b64 	%rd871, %rd870, 2;
	add.s64 	%rd872, %rd2, %rd871;
	ld.global.nc.f32 	%f2728, [%rd872+198008];
$L__BB0_1067:
	st.shared.f32 	[%r9+4], %f2728;
$L__BB0_1068:
	setp.gt.u32 	%p1034, %r19, 14;
	@%p1034 bra 	$L__BB0_1075;
	setp.gt.u32 	%p1035, %r8, 462;
	@%p1035 bra 	$L__BB0_1075;
	setp.gt.u32 	%p1036, %r5, 152;
	setp.gt.u32 	%p1037, %r4, 5;
	or.pred  	%p1038, %p1037, %p1036;
	mov.f32 	%f2729, 0f00000000;
	@%p1038 bra 	$L__BB0_1075;
	mov.u32 	%r252, %ctaid.y;
	shl.b32 	%r2375, %r252, 4;
	add.s32 	%r2376, %r19, %r2375;
	setp.lt.u32 	%p1039, %r2376, 3;
	@%p1039 bra 	$L__BB0_1074;
	mov.u32 	%r2377, %ctaid.x;
	shl.b32 	%r253, %r2377, 5;
	mul.lo.s16 	%rs1897, %rs296, 9;
	shr.u16 	%rs1898, %rs1897, 8;
	sub.s16 	%rs1899, %rs296, %rs1898;
	and.b16  	%rs1900, %rs1899, 254;
	shr.u16 	%rs1901, %rs1900, 1;
	add.s16 	%rs1902, %rs1901, %rs1898;
	and.b16  	%rs1903, %rs1902, 240;
	shr.u16 	%rs1904, %rs1903, 4;
	mul.lo.s16 	%rs1905, %rs1904, 31;
	sub.s16 	%rs57, %rs296, %rs1905;
	cvt.u32.u16 	%r2378, %rs57;
	and.b32  	%r2379, %r2378, 255;
	or.b32  	%r2380, %r253, %r2379;
	setp.lt.u32 	%p1040, %r2380, 2;
	@%p1040 bra 	$L__BB0_1074;
	mul.lo.s32 	%r2381, %r252, 3584;
	mul.lo.s32 	%r2382, %r18, 224;
	cvt.u64.u32 	%rd873, %r2382;
	cvt.u64.u16 	%rd874, %rs57;
	and.b64  	%rd875, %rd874, 255;
	mad.lo.s32 	%r2383, %r1, 1120, %r2381;
	add.s32 	%r2384, %r2383, %r253;
	cvt.u64.u32 	%rd876, %r2384;
	add.s64 	%rd877, %rd876, %rd875;
	add.s64 	%rd878, %rd877, %rd873;
	shl.b64 	%rd879, %rd878, 2;
	add.s64 	%rd880, %rd2, %rd879;
	ld.global.nc.f32 	%f2729, [%rd880+198008];
$L__BB0_1074:
	st.shared.f32 	[%r9+8], %f2729;
$L__BB0_1075:
	@%p25 bra 	$L__BB0_1077;
	mov.u32 	%r2385, %ctaid.z;
	mul.lo.s32 	%r2386, %r22, 147;
	mad.lo.s32 	%r2387, %r2385, 441, %r2386;
	mul.wide.u32 	%rd881, %r2387, 4;
	add.s64 	%rd882, %rd1, %rd881;
	ld.global.nc.f32 	%f1537, [%rd882+200];
	st.shared.f32 	[%r23], %f1537;
$L__BB0_1077:
	setp.gt.u32 	%p1042, %r7, 14;
	bar.sync 	0;
	ld.shared.f32 	%f1538, [%r24];
	ld.shared.f32 	%f1539, [%r25];
	fma.rn.f32 	%f383, %f1538, %f1539, %f375;
	ld.shared.f32 	%f1540, [%r24+8];
	fma.rn.f32 	%f384, %f1539, %f1540, %f376;
	bar.sync 	0;
	@%p1042 bra 	$L__BB0_1084;
	setp.gt.u32 	%p1043, %r8, 464;
	@%p1043 bra 	$L__BB0_1084;
	setp.gt.u32 	%p1044, %r5, 154;
	setp.gt.u32 	%p1045, %r4, 6;
	or.pred  	%p1046, %p1045, %p1044;
	mov.f32 	%f2730, 0f00000000;
	@%p1046 bra 	$L__BB0_1084;
	mov.u32 	%r254, %ctaid.y;
	shl.b32 	%r2388, %r254, 4;
	add.s32 	%r2389, %r7, %r2388;
	setp.lt.u32 	%p1047, %r2389, 3;
	@%p1047 bra 	$L__BB0_1083;
	mov.u32 	%r2390, %ctaid.x;
	shl.b32 	%r255, %r2390, 5;
	cvt.u16.u32 	%rs1906, %r5;
	mul.lo.s16 	%rs1907, %rs1906, 9;
	shr.u16 	%rs1908, %rs1907, 8;
	sub.s16 	%rs1909, %rs1906, %rs1908;
	and.b16  	%rs1910, %rs1909, 254;
	shr.u16 	%rs1911, %rs1910, 1;
	add.s16 	%rs1912, %rs1911, %rs1908;
	and.b16  	%rs1913, %rs1912, 240;
	shr.u16 	%rs1914, %rs1913, 4;
	mul.lo.s16 	%rs1915, %rs1914, 31;
	sub.s16 	%rs58, %rs1906, %rs1915;
	cvt.u32.u16 	%r2391, %rs58;
	and.b32  	%r2392, %r2391, 255;
	or.b32  	%r2393, %r255, %r2392;
	setp.eq.s32 	%p1048, %r2393, 0;
	@%p1048 bra 	$L__BB0_1083;
	mul.lo.s32 	%r2394, %r254, 3584;
	mul.lo.s32 	%r2395, %r6, 224;
	cvt.u64.u32 	%rd883, %r2395;
	cvt.u64.u16 	%rd884, %rs58;
	and.b64  	%rd885, %rd884, 255;
	mad.lo.s32 	%r2396, %r1, 1120, %r2394;
	add.s32 	%r2397, %r2396, %r255;
	cvt.u64.u32 	%rd886, %r2397;
	add.s64 	%rd887, %rd886, %rd885;
	add.s64 	%rd888, %rd887, %rd883;
	shl.b64 	%rd889, %rd888, 2;
	add.s64 	%rd890, %rd2, %rd889;
	ld.global.nc.f32 	%f2730, [%rd890+198012];
$L__BB0_1083:
	st.shared.f32 	[%r9], %f2730;
$L__BB0_1084:
	setp.gt.u32 	%p1049, %r14, 14;
	@%p1049 bra 	$L__BB0_1091;
	setp.gt.u32 	%p1050, %r8, 463;
	@%p1050 bra 	$L__BB0_1091;
	setp.gt.u32 	%p1051, %r5, 153;
	setp.gt.u32 	%p1052, %r4, 6;
	or.pred  	%p1053, %p1052, %p1051;
	mov.f32 	%f2731, 0f00000000;
	@%p1053 bra 	$L__BB0_1091;
	mov.u32 	%r256, %ctaid.y;
	shl.b32 	%r2398, %r256, 4;
	add.s32 	%r2399, %r14, %r2398;
	setp.lt.u32 	%p1054, %r2399, 3;
	@%p1054 bra 	$L__BB0_1090;
	mov.u32 	%r2400, %ctaid.x;
	shl.b32 	%r257, %r2400, 5;
	mul.lo.s16 	%rs1917, %rs279, 9;
	shr.u16 	%rs1918, %rs1917, 8;
	sub.s16 	%rs1919, %rs279, %rs1918;
	and.b16  	%rs1920, %rs1919, 254;
	shr.u16 	%rs1921, %rs1920, 1;
	add.s16 	%rs1922, %rs1921, %rs1918;
	and.b16  	%rs1923, %rs1922, 240;
	shr.u16 	%rs1924, %rs1923, 4;
	mul.lo.s16 	%rs1925, %rs1924, 31;
	sub.s16 	%rs59, %rs279, %rs1925;
	cvt.u32.u16 	%r2401, %rs59;
	and.b32  	%r2402, %r2401, 255;
	or.b32  	%r2403, %r257, %r2402;
	setp.eq.s32 	%p1055, %r2403, 0;
	@%p1055 bra 	$L__BB0_1090;
	mul.lo.s32 	%r2404, %r256, 3584;
	mul.lo.s32 	%r2405, %r13, 224;
	cvt.u64.u32 	%rd891, %r2405;
	cvt.u64.u16 	%rd892, %rs59;
	and.b64  	%rd893, %rd892, 255;
	mad.lo.s32 	%r2406, %r1, 1120, %r2404;
	add.s32 	%r2407, %r2406, %r257;
	cvt.u64.u32 	%rd894, %r2407;
	add.s64 	%rd895, %rd894, %rd893;
	add.s64 	%rd896, %rd895, %rd891;
	shl.b64 	%rd897, %rd896, 2;
	add.s64 	%rd898, %rd2, %rd897;
	ld.global.nc.f32 	%f2731, [%rd898+198012];
$L__BB0_1090:
	st.shared.f32 	[%r9+4], %f2731;
$L__BB0_1091:
	setp.gt.u32 	%p1056, %r19, 14;
	@%p1056 bra 	$L__BB0_1098;
	setp.gt.u32 	%p1057, %r8, 462;
	@%p1057 bra 	$L__BB0_1098;
	setp.gt.u32 	%p1058, %r5, 152;
	setp.gt.u32 	%p1059, %r4, 5;
	or.pred  	%p1060, %p1059, %p1058;
	mov.f32 	%f2732, 0f00000000;
	@%p1060 bra 	$L__BB0_1098;
	mov.u32 	%r258, %ctaid.y;
	shl.b32 	%r2408, %r258, 4;
	add.s32 	%r2409, %r19, %r2408;
	setp.lt.u32 	%p1061, %r2409, 3;
	@%p1061 bra 	$L__BB0_1097;
	mov.u32 	%r2410, %ctaid.x;
	shl.b32 	%r259, %r2410, 5;
	mul.lo.s16 	%rs1927, %rs296, 9;
	shr.u16 	%rs1928, %rs1927, 8;
	sub.s16 	%rs1929, %rs296, %rs1928;
	and.b16  	%rs1930, %rs1929, 254;
	shr.u16 	%rs1931, %rs1930, 1;
	add.s16 	%rs1932, %rs1931, %rs1928;
	and.b16  	%rs1933, %rs1932, 240;
	shr.u16 	%rs1934, %rs1933, 4;
	mul.lo.s16 	%rs1935, %rs1934, 31;
	sub.s16 	%rs60, %rs296, %rs1935;
	cvt.u32.u16 	%r2411, %rs60;
	and.b32  	%r2412, %r2411, 255;
	or.b32  	%r2413, %r259, %r2412;
	setp.eq.s32 	%p1062, %r2413, 0;
	@%p1062 bra 	$L__BB0_1097;
	mul.lo.s32 	%r2414, %r258, 3584;
	mul.lo.s32 	%r2415, %r18, 224;
	cvt.u64.u32 	%rd899, %r2415;
	cvt.u64.u16 	%rd900, %rs60;
	and.b64  	%rd901, %rd900, 255;
	mad.lo.s32 	%r2416, %r1, 1120, %r2414;
	add.s32 	%r2417, %r2416, %r259;
	cvt.u64.u32 	%rd902, %r2417;
	add.s64 	%rd903, %rd902, %rd901;
	add.s64 	%rd904, %rd903, %rd899;
	shl.b64 	%rd905, %rd904, 2;
	add.s64 	%rd906, %rd2, %rd905;
	ld.global.nc.f32 	%f2732, [%rd906+198012];
$L__BB0_1097:
	st.shared.f32 	[%r9+8], %f2732;
$L__BB0_1098:
	@%p25 bra 	$L__BB0_1100;
	mov.u32 	%r2418, %ctaid.z;
	mul.lo.s32 	%r2419, %r22, 147;
	mad.lo.s32 	%r2420, %r2418, 441, %r2419;
	mul.wide.u32 	%rd907, %r2420, 4;
	add.s64 	%rd908, %rd1, %rd907;
	ld.global.nc.f32 	%f1547, [%rd908+204];
	st.shared.f32 	[%r23], %f1547;
$L__BB0_1100:
	setp.gt.u32 	%p1064, %r7, 14;
	bar.sync 	0;
	ld.shared.f32 	%f1548, [%r24];
	ld.shared.f32 	%f1549, [%r25];
	fma.rn.f32 	%f391, %f1548, %f1549, %f383;
	ld.shared.f32 	%f1550, [%r24+8];
	fma.rn.f32 	%f392, %f1549, %f1550, %f384;
	bar.sync 	0;
	@%p1064 bra 	$L__BB0_1106;
	setp.gt.u32 	%p1065, %r8, 464;
	@%p1065 bra 	$L__BB0_1106;
	setp.gt.u32 	%p1066, %r5, 154;
	setp.gt.u32 	%p1067, %r4, 6;
	or.pred  	%p1068, %p1067, %p1066;
	@%p1068 bra 	$L__BB0_1106;
	mov.u32 	%r260, %ctaid.y;
	shl.b32 	%r2421, %r260, 4;
	add.s32 	%r2422, %r7, %r2421;
	setp.lt.u32 	%p1069, %r2422, 3;
	mov.f32 	%f2733, 0f00000000;
	@%p1069 bra 	$L__BB0_1105;
	mul.lo.s32 	%r2423, %r260, 3584;
	mul.lo.s32 	%r2424, %r6, 224;
	mov.u32 	%r2425, %ctaid.x;
	shl.b32 	%r2426, %r2425, 5;
	cvt.u16.u32 	%rs1936, %r5;
	mul.lo.s16 	%rs1937, %rs1936, 9;
	shr.u16 	%rs1938, %rs1937, 8;
	sub.s16 	%rs1939, %rs1936, %rs1938;
	and.b16  	%rs1940, %rs1939, 254;
	shr.u16 	%rs1941, %rs1940, 1;
	add.s16 	%rs1942, %rs1941, %rs1938;
	and.b16  	%rs1943, %rs1942, 240;
	shr.u16 	%rs1944, %rs1943, 4;
	mul.lo.s16 	%rs1945, %rs1944, 31;
	sub.s16 	%rs1946, %rs1936, %rs1945;
	cvt.u64.u32 	%rd909, %r2424;
	cvt.u64.u16 	%rd910, %rs1946;
	and.b64  	%rd911, %rd910, 255;
	mad.lo.s32 	%r2427, %r1, 1120, %r2423;
	add.s32 	%r2428, %r2427, %r2426;
	cvt.u64.u32 	%rd912, %r2428;
	or.b64  	%rd913, %rd912, %rd911;
	add.s64 	%rd914, %rd913, %rd909;
	shl.b64 	%rd915, %rd914, 2;
	add.s64 	%rd916, %rd2, %rd915;
	ld.global.nc.f32 	%f2733, [%rd916+198016];
$L__BB0_1105:
	st.shared.f32 	[%r9], %f2733;
$L__BB0_1106:
	setp.gt.u32 	%p1070, %r14, 14;
	@%p1070 bra 	$L__BB0_1112;
	setp.gt.u32 	%p1071, %r8, 463;
	@%p1071 bra 	$L__BB0_1112;
	setp.gt.u32 	%p1072, %r5, 153;
	setp.gt.u32 	%p1073, %r4, 6;
	or.pred  	%p1074, %p1073, %p1072;
	@%p1074 bra 	$L__BB0_1112;
	mov.u32 	%r261, %ctaid.y;
	shl.b32 	%r2429, %r261, 4;
	add.s32 	%r2430, %r14, %r2429;
	setp.lt.u32 	%p1075, %r2430, 3;
	mov.f32 	%f2734, 0f00000000;
	@%p1075 bra 	$L__BB0_1111;
	mul.lo.s32 	%r2431, %r261, 3584;
	mul.lo.s32 	%r2432, %r13, 224;
	mov.u32 	%r2433, %ctaid.x;
	shl.b32 	%r2434, %r2433, 5;
	mul.lo.s16 	%rs1948, %rs279, 9;
	shr.u16 	%rs1949, %rs1948, 8;
	sub.s16 	%rs1950, %rs279, %rs1949;
	and.b16  	%rs1951, %rs1950, 254;
	shr.u16 	%rs1952, %rs1951, 1;
	add.s16 	%rs1953, %rs1952, %rs1949;
	and.b16  	%rs1954, %rs1953, 240;
	shr.u16 	%rs1955, %rs1954, 4;
	mul.lo.s16 	%rs1956, %rs1955, 31;
	sub.s16 	%rs1957, %rs279, %rs1956;
	cvt.u64.u32 	%rd917, %r2432;
	cvt.u64.u16 	%rd918, %rs1957;
	and.b64  	%rd919, %rd918, 255;
	mad.lo.s32 	%r2435, %r1, 1120, %r2431;
	add.s32 	%r2436, %r2435, %r2434;
	cvt.u64.u32 	%rd920, %r2436;
	or.b64  	%rd921, %rd920, %rd919;
	add.s64 	%rd922, %rd921, %rd917;
	shl.b64 	%rd923, %rd922, 2;
	add.s64 	%rd924, %rd2, %rd923;
	ld.global.nc.f32 	%f2734, [%rd924+198016];
$L__BB0_1111:
	st.shared.f32 	[%r9+4], %f2734;
$L__BB0_1112:
	setp.gt.u32 	%p1076, %r19, 14;
	@%p1076 bra 	$L__BB0_1118;
	setp.gt.u32 	%p1077, %r8, 462;
	@%p1077 bra 	$L__BB0_1118;
	setp.gt.u32 	%p1078, %r5, 152;
	setp.gt.u32 	%p1079, %r4, 5;
	or.pred  	%p1080, %p1079, %p1078;
	@%p1080 bra 	$L__BB0_1118;
	mov.u32 	%r262, %ctaid.y;
	shl.b32 	%r2437, %r262, 4;
	add.s32 	%r2438, %r19, %r2437;
	setp.lt.u32 	%p1081, %r2438, 3;
	mov.f32 	%f2735, 0f00000000;
	@%p1081 bra 	$L__BB0_1117;
	mul.lo.s32 	%r2439, %r262, 3584;
	mul.lo.s32 	%r2440, %r18, 224;
	mov.u32 	%r2441, %ctaid.x;
	shl.b32 	%r2442, %r2441, 5;
	mul.lo.s16 	%rs1959, %rs296, 9;
	shr.u16 	%rs1960, %rs1959, 8;
	sub.s16 	%rs1961, %rs296, %rs1960;
	and.b16  	%rs1962, %rs1961, 254;
	shr.u16 	%rs1963, %rs1962, 1;
	add.s16 	%rs1964, %rs1963, %rs1960;
	and.b16  	%rs1965, %rs1964, 240;
	shr.u16 	%rs1966, %rs1965, 4;
	mul.lo.s16 	%rs1967, %rs1966, 31;
	sub.s16 	%rs1968, %rs296, %rs1967;
	cvt.u64.u32 	%rd925, %r2440;
	cvt.u64.u16 	%rd926, %rs1968;
	and.b64  	%rd927, %rd926, 255;
	mad.lo.s32 	%r2443, %r1, 1120, %r2439;
	add.s32 	%r2444, %r2443, %r2442;
	cvt.u64.u32 	%rd928, %r2444;
	or.b64  	%rd929, %rd928, %rd927;
	add.s64 	%rd930, %rd929, %rd925;
	shl.b64 	%rd931, %rd930, 2;
	add.s64 	%rd932, %rd2, %rd931;
	ld.global.nc.f32 	%f2735, [%rd932+198016];
$L__BB0_1117:
	st.shared.f32 	[%r9+8], %f2735;
$L__BB0_1118:
	@%p25 bra 	$L__BB0_1120;
	mov.u32 	%r2445, %ctaid.z;
	mul.lo.s32 	%r2446, %r22, 147;
	mad.lo.s32 	%r2447, %r2445, 441, %r2446;
	mul.wide.u32 	%rd933, %r2447, 4;
	add.s64 	%rd934, %rd1, %rd933;
	ld.global.nc.f32 	%f1554, [%rd934+208];
	st.shared.f32 	[%r23], %f1554;
$L__BB0_1120:
	setp.gt.u32 	%p1083, %r7, 14;
	bar.sync 	0;
	ld.shared.f32 	%f1555, [%r24];
	ld.shared.f32 	%f1556, [%r25];
	fma.rn.f32 	%f399, %f1555, %f1556, %f391;
	ld.shared.f32 	%f1557, [%r24+8];
	fma.rn.f32 	%f400, %f1556, %f1557, %f392;
	bar.sync 	0;
	@%p1083 bra 	$L__BB0_1126;
	setp.gt.u32 	%p1084, %r8, 464;
	@%p1084 bra 	$L__BB0_1126;
	setp.gt.u32 	%p1085, %r5, 154;
	setp.gt.u32 	%p1086, %r4, 6;
	or.pred  	%p1087, %p1086, %p1085;
	@%p1087 bra 	$L__BB0_1126;
	mov.u32 	%r263, %ctaid.y;
	shl.b32 	%r2448, %r263, 4;
	add.s32 	%r2449, %r7, %r2448;
	setp.lt.u32 	%p1088, %r2449, 3;
	mov.f32 	%f2736, 0f00000000;
	@%p1088 bra 	$L__BB0_1125;
	mul.lo.s32 	%r2450, %r263, 3584;
	mul.lo.s32 	%r2451, %r6, 224;
	mov.u32 	%r2452, %ctaid.x;
	shl.b32 	%r2453, %r2452, 5;
	cvt.u16.u32 	%rs1969, %r5;
	mul.lo.s16 	%rs1970, %rs1969, 9;
	shr.u16 	%rs1971, %rs1970, 8;
	sub.s16 	%rs1972, %rs1969, %rs1971;
	and.b16  	%rs1973, %rs1972, 254;
	shr.u16 	%rs1974, %rs1973, 1;
	add.s16 	%rs1975, %rs1974, %rs1971;
	and.b16  	%rs1976, %rs1975, 240;
	shr.u16 	%rs1977, %rs1976, 4;
	mul.lo.s16 	%rs1978, %rs1977, 31;
	sub.s16 	%rs1979, %rs1969, %rs1978;
	cvt.u64.u32 	%rd935, %r2451;
	cvt.u64.u16 	%rd936, %rs1979;
	and.b64  	%rd937, %rd936, 255;
	mad.lo.s32 	%r2454, %r1, 1120, %r2450;
	add.s32 	%r2455, %r2454, %r2453;
	cvt.u64.u32 	%rd938, %r2455;
	or.b64  	%rd939, %rd938, %rd937;
	add.s64 	%rd940, %rd939, %rd935;
	shl.b64 	%rd941, %rd940, 2;
	add.s64 	%rd942, %rd2, %rd941;
	ld.global.nc.f32 	%f2736, [%rd942+198020];
$L__BB0_1125:
	st.shared.f32 	[%r9], %f2736;
$L__BB0_1126:
	setp.gt.u32 	%p1089, %r14, 14;
	@%p1089 bra 	$L__BB0_1132;
	setp.gt.u32 	%p1090, %r8, 463;
	@%p1090 bra 	$L__BB0_1132;
	setp.gt.u32 	%p1091, %r5, 153;
	setp.gt.u32 	%p1092, %r4, 6;
	or.pred  	%p1093, %p1092, %p1091;
	@%p1093 bra 	$L__BB0_1132;
	mov.u32 	%r264, %ctaid.y;
	shl.b32 	%r2456, %r264, 4;
	add.s32 	%r2457, %r14, %r2456;
	setp.lt.u32 	%p1094, %r2457, 3;
	mov.f32 	%f2737, 0f00000000;
	@%p1094 bra 	$L__BB0_1131;
	mul.lo.s32 	%r2458, %r264, 3584;
	mul.lo.s32 	%r2459, %r13, 224;
	mov.u32 	%r2460, %ctaid.x;
	shl.b32 	%r2461, %r2460, 5;
	mul.lo.s16 	%rs1981, %rs279, 9;
	shr.u16 	%rs1982, %rs1981, 8;
	sub.s16 	%rs1983, %rs279, %rs1982;
	and.b16  	%rs1984, %rs1983, 254;
	shr.u16 	%rs1985, %rs1984, 1;
	add.s16 	%rs1986, %rs1985, %rs1982;
	and.b16  	%rs1987, %rs1986, 240;
	shr.u16 	%rs1988, %rs1987, 4;
	mul.lo.s16 	%rs1989, %rs1988, 31;
	sub.s16 	%rs1990, %rs279, %rs1989;
	cvt.u64.u32 	%rd943, %r2459;
	cvt.u64.u16 	%rd944, %rs1990;
	and.b64  	%rd945, %rd944, 255;
	mad.lo.s32 	%r2462, %r1, 1120, %r2458;
	add.s32 	%r2463, %r2462, %r2461;
	cvt.u64.u32 	%rd946, %r2463;
	or.b64  	%rd947, %rd946, %rd945;
	add.s64 	%rd948, %rd947, %rd943;
	shl.b64 	%rd949, %rd948, 2;
	add.s64 	%rd950, %rd2, %rd949;
	ld.global.nc.f32 	%f2737, [%rd950+198020];
$L__BB0_1131:
	st.shared.f32 	[%r9+4], %f2737;
$L__BB0_1132:
	setp.gt.u32 	%p1095, %r19, 14;
	@%p1095 bra 	$L__BB0_1138;
	setp.gt.u32 	%p1096, %r8, 462;
	@%p1096 bra 	$L__BB0_1138;
	setp.gt.u32 	%p1097, %r5, 152;
	setp.gt.u32 	%p1098, %r4, 5;
	or.pred  	%p1099, %p1098, %p1097;
	@%p1099 bra 	$L__BB0_1138;
	mov.u32 	%r265, %ctaid.y;
	shl.b32 	%r2464, %r265, 4;
	add.s32 	%r2465, %r19, %r2464;
	setp.lt.u32 	%p1100, %r2465, 3;
	mov.f32 	%f2738, 0f00000000;
	@%p1100 bra 	$L__BB0_1137;
	mul.lo.s32 	%r2466, %r265, 3584;
	mul.lo.s32 	%r2467, %r18, 224;
	mov.u32 	%r2468, %ctaid.x;
	shl.b32 	%r2469, %r2468, 5;
	mul.lo.s16 	%rs1992, %rs296, 9;
	shr.u16 	%rs1993, %rs1992, 8;
	sub.s16 	%rs1994, %rs296, %rs1993;
	and.b16  	%rs1995, %rs1994, 254;
	shr.u16 	%rs1996, %rs1995, 1;
	add.s16 	%rs1997, %rs1996, %rs1993;
	and.b16  	%rs1998, %rs1997, 240;
	shr.u16 	%rs1999, %rs1998, 4;
	mul.lo.s16 	%rs2000, %rs1999, 31;
	sub.s16 	%rs2001, %rs296, %rs2000;
	cvt.u64.u32 	%rd951, %r2467;
	cvt.u64.u16 	%rd952, %rs2001;
	and.b64  	%rd953, %rd952, 255;
	mad.lo.s32 	%r2470, %r1, 1120, %r2466;
	add.s32 	%r2471, %r2470, %r2469;
	cvt.u64.u32 	%rd954, %r2471;
	or.b64  	%rd955, %rd954, %rd953;
	add.s64 	%rd956, %rd955, %rd951;
	shl.b64 	%rd957, %rd956, 2;
	add.s64 	%rd958, %rd2, %rd957;
	ld.global.nc.f32 	%f2738, [%rd958+198020];
$L__BB0_1137:
	st.shared.f32 	[%r9+8], %f2738;
$L__BB0_1138:
	@%p25 bra 	$L__BB0_1140;
	mov.u32 	%r2472, %ctaid.z;
	mul.lo.s32 	%r2473, %r22, 147;
	mad.lo.s32 	%r2474, %r2472, 441, %r2473;
	mul.wide.u32 	%rd959, %r2474, 4;
	add.s64 	%rd960, %rd1, %rd959;
	ld.global.nc.f32 	%f1561, [%rd960+212];
	st.shared.f32 	[%r23], %f1561;
$L__BB0_1140:
	setp.gt.u32 	%p1102, %r7, 14;
	bar.sync 	0;
	ld.shared.f32 	%f1562, [%r24];
	ld.shared.f32 	%f1563, [%r25];
	fma.rn.f32 	%f407, %f1562, %f1563, %f399;
	ld.shared.f32 	%f1564, [%r24+8];
	fma.rn.f32 	%f408, %f1563, %f1564, %f400;
	bar.sync 	0;
	@%p1102 bra 	$L__BB0_1147;
	setp.gt.u32 	%p1103, %r8, 464;
	@%p1103 bra 	$L__BB0_1147;
	setp.gt.u32 	%p1104, %r5, 154;
	setp.gt.u32 	%p1105, %r4, 6;
	or.pred  	%p1106, %p1105, %p1104;
	mov.f32 	%f2739, 0f00000000;
	@%p1106 bra 	$L__BB0_1147;
	mov.u32 	%r266, %ctaid.y;
	shl.b32 	%r2475, %r266, 4;
	add.s32 	%r2476, %r7, %r2475;
	setp.lt.u32 	%p1107, %r2476, 3;
	@%p1107 bra 	$L__BB0_1146;
	mov.u32 	%r2477, %ctaid.x;
	shl.b32 	%r267, %r2477, 5;
	cvt.u16.u32 	%rs2002, %r5;
	mul.lo.s16 	%rs2003, %rs2002, 9;
	shr.u16 	%rs2004, %rs2003, 8;
	sub.s16 	%rs2005, %rs2002, %rs2004;
	and.b16  	%rs2006, %rs2005, 254;
	shr.u16 	%rs2007, %rs2006, 1;
	add.s16 	%rs2008, %rs2007, %rs2004;
	and.b16  	%rs2009, %rs2008, 240;
	shr.u16 	%rs2010, %rs2009, 4;
	mul.lo.s16 	%rs2011, %rs2010, 31;
	sub.s16 	%rs61, %rs2002, %rs2011;
	cvt.u32.u16 	%r2478, %rs61;
	and.b32  	%r2479, %r2478, 255;
	or.b32  	%r2480, %r267, %r2479;
	setp.gt.u32 	%p1108, %r2480, 221;
	@%p1108 bra 	$L__BB0_1146;
	mul.lo.s32 	%r2481, %r266, 3584;
	mul.lo.s32 	%r2482, %r6, 224;
	cvt.u64.u32 	%rd961, %r2482;
	cvt.u64.u16 	%rd962, %rs61;
	and.b64  	%rd963, %rd962, 255;
	mad.lo.s32 	%r2483, %r1, 1120, %r2481;
	add.s32 	%r2484, %r2483, %r267;
	cvt.u64.u32 	%rd964, %r2484;
	add.s64 	%rd965, %rd964, %rd963;
	add.s64 	%rd966, %rd965, %rd961;
	shl.b64 	%rd967, %rd966, 2;
	add.s64 	%rd968, %rd2, %rd967;
	ld.global.nc.f32 	%f2739, [%rd968+198024];
$L__BB0_1146:
	st.shared.f32 	[%r9], %f2739;
$L__BB0_1147:
	setp.gt.u32 	%p1109, %r14, 14;
	@%p1109 bra 	$L__BB0_1154;
	setp.gt.u32 	%p1110, %r8, 463;
	@%p1110 bra 	$L__BB0_1154;
	setp.gt.u32 	%p1111, %r5, 153;
	setp.gt.u32 	%p1112, %r4, 6;
	or.pred  	%p1113, %p1112, %p1111;
	mov.f32 	%f2740, 0f00000000;
	@%p1113 bra 	$L__BB0_1154;
	mov.u32 	%r268, %ctaid.y;
	shl.b32 	%r2485, %r268, 4;
	add.s32 	%r2486, %r14, %r2485;
	setp.lt.u32 	%p1114, %r2486, 3;
	@%p1114 bra 	$L__BB0_1153;
	mov.u32 	%r2487, %ctaid.x;
	shl.b32 	%r269, %r2487, 5;
	mul.lo.s16 	%rs2013, %rs279, 9;
	shr.u16 	%rs2014, %rs2013, 8;
	sub.s16 	%rs2015, %rs279, %rs2014;
	and.b16  	%rs2016, %rs2015, 254;
	shr.u16 	%rs2017, %rs2016, 1;
	add.s16 	%rs2018, %rs2017, %rs2014;
	and.b16  	%rs2019, %rs2018, 240;
	shr.u16 	%rs2020, %rs2019, 4;
	mul.lo.s16 	%rs2021, %rs2020, 31;
	sub.s16 	%rs62, %rs279, %rs2021;
	cvt.u32.u16 	%r2488, %rs62;
	and.b32  	%r2489, %r2488, 255;
	or.b32  	%r2490, %r269, %r2489;
	setp.gt.u32 	%p1115, %r2490, 221;
	@%p1115 bra 	$L__BB0_1153;
	mul.lo.s32 	%r2491, %r268, 3584;
	mul.lo.s32 	%r2492, %r13, 224;
	cvt.u64.u32 	%rd969, %r2492;
	cvt.u64.u16 	%rd970, %rs62;
	and.b64  	%rd971, %rd970, 255;
	mad.lo.s32 	%r2493, %r1, 1120, %r2491;
	add.s32 	%r2494, %r2493, %r269;
	cvt.u64.u32 	%rd972, %r2494;
	add.s64 	%rd973, %rd972, %rd971;
	add.s64 	%rd974, %rd973, %rd969;
	shl.b64 	%rd975, %rd974, 2;
	add.s64 	%rd976, %rd2, %rd975;
	ld.global.nc.f32 	%f2740, [%rd976+198024];
$L__BB0_1153:
	st.shared.f32 	[%r9+4], %f2740;
$L__BB0_1154:
	setp.gt.u32 	%p1116, %r19, 14;
	@%p1116 bra 	$L__BB0_1161;
	setp.gt.u32 	%p1117, %r8, 462;
	@%p1117 bra 	$L__BB0_1161;
	setp.gt.u32 	%p1118, %r5, 152;
	setp.gt.u32 	%p1119, %r4, 5;
	or.pred  	%p1120, %p1119, %p1118;
	mov.f32 	%f2741, 0f00000000;
	@%p1120 bra 	$L__BB0_1161;
	mov.u32 	%r270, %ctaid.y;
	shl.b32 	%r2495, %r270, 4;
	add.s32 	%r2496, %r19, %r2495;
	setp.lt.u32 	%p1121, %r2496, 3;
	@%p1121 bra 	$L__BB0_1160;
	mov.u32 	%r2497, %ctaid.x;
	shl.b32 	%r271, %r2497, 5;
	mul.lo.s16 	%rs2023, %rs296, 9;
	shr.u16 	%rs2024, %rs2023, 8;
	sub.s16 	%rs2025, %rs296, %rs2024;
	and.b16  	%rs2026, %rs2025, 254;
	shr.u16 	%rs2027, %rs2026, 1;
	add.s16 	%rs2028, %rs2027, %rs2024;
	and.b16  	%rs2029, %rs2028, 240;
	shr.u16 	%rs2030, %rs2029, 4;
	mul.lo.s16 	%rs2031, %rs2030, 31;
	sub.s16 	%rs63, %rs296, %rs2031;
	cvt.u32.u16 	%r2498, %rs63;
	and.b32  	%r2499, %r2498, 255;
	or.b32  	%r2500, %r271, %r2499;
	setp.gt.u32 	%p1122, %r2500, 221;
	@%p1122 bra 	$L__BB0_1160;
	mul.lo.s32 	%r2501, %r270, 3584;
	mul.lo.s32 	%r2502, %r18, 224;
	cvt.u64.u32 	%rd977, %r2502;
	cvt.u64.u16 	%rd978, %rs63;
	and.b64  	%rd979, %rd978, 255;
	mad.lo.s32 	%r2503, %r1, 1120, %r2501;
	add.s32 	%r2504, %r2503, %r271;
	cvt.u64.u32 	%rd980, %r2504;
	add.s64 	%rd981, %rd980, %rd979;
	add.s64 	%rd982, %rd981, %rd977;
	shl.b64 	%rd983, %rd982, 2;
	add.s64 	%rd984, %rd2, %rd983;
	ld.global.nc.f32 	%f2741, [%rd984+198024];
$L__BB0_1160:
	st.shared.f32 	[%r9+8], %f2741;
$L__BB0_1161:
	@%p25 bra 	$L__BB0_1163;
	mov.u32 	%r2505, %ctaid.z;
	mul.lo.s32 	%r2506, %r22, 147;
	mad.lo.s32 	%r2507, %r2505, 441, %r2506;
	mul.wide.u32 	%rd985, %r2507, 4;
	add.s64 	%rd986, %rd1, %rd985;
	ld.global.nc.f32 	%f1571, [%rd986+216];
	st.shared.f32 	[%r23], %f1571;
$L__BB0_1163:
	setp.gt.u32 	%p1124, %r7, 14;
	bar.sync 	0;
	ld.shared.f32 	%f1572, [%r24];
	ld.shared.f32 	%f1573, [%r25];
	fma.rn.f32 	%f415, %f1572, %f1573, %f407;
	ld.shared.f32 	%f1574, [%r24+8];
	fma.rn.f32 	%f416, %f1573, %f1574, %f408;
	bar.sync 	0;
	@%p1124 bra 	$L__BB0_1170;
	setp.gt.u32 	%p1125, %r8, 464;
	@%p1125 bra 	$L__BB0_1170;
	setp.gt.u32 	%p1126, %r5, 154;
	setp.gt.u32 	%p1127, %r4, 6;
	or.pred  	%p1128, %p1127, %p1126;
	mov.f32 	%f2742, 0f00000000;
	@%p1128 bra 	$L__BB0_1170;
	mov.u32 	%r272, %ctaid.y;
	shl.b32 	%r2508, %r272, 4;
	add.s32 	%r2509, %r7, %r2508;
	setp.lt.u32 	%p1129, %r2509, 3;
	@%p1129 bra 	$L__BB0_1169;
	mov.u32 	%r2510, %ctaid.x;
	shl.b32 	%r273, %r2510, 5;
	cvt.u16.u32 	%rs2032, %r5;
	mul.lo.s16 	%rs2033, %rs2032, 9;
	shr.u16 	%rs2034, %rs2033, 8;
	sub.s16 	%rs2035, %rs2032, %rs2034;
	and.b16  	%rs2036, %rs2035, 254;
	shr.u16 	%rs2037, %rs2036, 1;
	add.s16 	%rs2038, %rs2037, %rs2034;
	and.b16  	%rs2039, %rs2038, 240;
	shr.u16 	%rs2040, %rs2039, 4;
	mul.lo.s16 	%rs2041, %rs2040, 31;
	sub.s16 	%rs64, %rs2032, %rs2041;
	cvt.u32.u16 	%r2511, %rs64;
	and.b32  	%r2512, %r2511, 255;
	or.b32  	%r2513, %r273, %r2512;
	setp.gt.u32 	%p1130, %r2513, 220;
	@%p1130 bra 	$L__BB0_1169;
	mul.lo.s32 	%r2514, %r272, 3584;
	mul.lo.s32 	%r2515, %r6, 224;
	cvt.u64.u32 	%rd987, %r2515;
	cvt.u64.u16 	%rd988, %rs64;
	and.b64  	%rd989, %rd988, 255;
	mad.lo.s32 	%r2516, %r1, 1120, %r2514;
	add.s32 	%r2517, %r2516, %r273;
	cvt.u64.u32 	%rd990, %r2517;
	add.s64 	%rd991, %rd990, %rd989;
	add.s64 	%rd992, %rd991, %rd987;
	shl.b64 	%rd993, %rd992, 2;
	add.s64 	%rd994, %rd2, %rd993;
	ld.global.nc.f32 	%f2742, [%rd994+198028];
$L__BB0_1169:
	st.shared.f32 	[%r9], %f2742;
$L__BB0_1170:
	setp.gt.u32 	%p1131, %r14, 14;
	@%p1131 bra 	$L__BB0_1177;
	setp.gt.u32 	%p1132, %r8, 463;
	@%p1132 bra 	$L__BB0_1177;
	setp.gt.u32 	%p1133, %r5, 153;
	setp.gt.u32 	%p1134, %r4, 6;
	or.pred  	%p1135, %p1134, %p1133;
	mov.f32 	%f2743, 0f00000000;
	@%p1135 bra 	$L__BB0_1177;
	mov.u32 	%r274, %ctaid.y;
	shl.b32 	%r2518, %r274, 4;
	add.s32 	%r2519, %r14, %r2518;
	setp.lt.u32 	%p1136, %r2519, 3;
	@%p1136 bra 	$L__BB0_1176;
	mov.u32 	%r2520, %ctaid.x;
	shl.b32 	%r275, %r2520, 5;
	mul.lo.s16 	%rs2043, %rs279, 9;
	shr.u16 	%rs2044, %rs2043, 8;
	sub.s16 	%rs2045, %rs279, %rs2044;
	and.b16  	%rs2046, %rs2045, 254;
	shr.u16 	%rs2047, %rs2046, 1;
	add.s16 	%rs2048, %rs2047, %rs2044;
	and.b16  	%rs2049, %rs2048, 240;
	shr.u16 	%rs2050, %rs2049, 4;
	mul.lo.s16 	%rs2051, %rs2050, 31;
	sub.s16 	%rs65, %rs279, %rs2051;
	cvt.u32.u16 	%r2521, %rs65;
	and.b32  	%r2522, %r2521, 255;
	or.b32  	%r2523, %r275, %r2522;
	setp.gt.u32 	%p1137, %r2523, 220;
	@%p1137 bra 	$L__BB0_1176;
	mul.lo.s32 	%r2524, %r274, 3584;
	mul.lo.s32 	%r2525, %r13, 224;
	cvt.u64.u32 	%rd995, %r2525;
	cvt.u64.u16 	%rd996, %rs65;
	and.b64  	%rd997, %rd996, 255;
	mad.lo.s32 	%r2526, %r1, 1120, %r2524;
	add.s32 	%r2527, %r2526, %r275;
	cvt.u64.u32 	%rd998, %r2527;
	add.s64 	%rd999, %rd998, %rd997;
	add.s64 	%rd1000, %rd999, %rd995;
	shl.b64 	%rd1001, %rd1000, 2;
	add.s64 	%rd1002, %rd2, %rd1001;
	ld.global.nc.f32 	%f2743, [%rd1002+198028];
$L__BB0_1176:
	st.shared.f32 	[%r9+4], %f2743;
$L__BB0_1177:
	setp.gt.u32 	%p1138, %r19, 14;
	@%p1138 bra 	$L__BB0_1184;
	setp.gt.u32 	%p1139, %r8, 462;
	@%p1139 bra 	$L__BB0_1184;
	setp.gt.u32 	%p1140, %r5, 152;
	setp.gt.u32 	%p1141, %r4, 5;
	or.pred  	%p1142, %p1141, %p1140;
	mov.f32 	%f2744, 0f00000000;
	@%p1142 bra 	$L__BB0_1184;
	mov.u32 	%r276, %ctaid.y;
	shl.b32 	%r2528, %r276, 4;
	add.s32 	%r2529, %r19, %r2528;
	setp.lt.u32 	%p1143, %r2529, 3;
	@%p1143 bra 	$L__BB0_1183;
	mov.u32 	%r2530, %ctaid.x;
	shl.b32 	%r277, %r2530, 5;
	mul.lo.s16 	%rs2053, %rs296, 9;
	shr.u16 	%rs2054, %rs2053, 8;
	sub.s16 	%rs2055, %rs296, %rs2054;
	and.b16  	%rs2056, %rs2055, 254;
	shr.u16 	%rs2057, %rs2056, 1;
	add.s16 	%rs2058, %rs2057, %rs2054;
	and.b16  	%rs2059, %rs2058, 240;
	shr.u16 	%rs2060, %rs2059, 4;
	mul.lo.s16 	%rs2061, %rs2060, 31;
	sub.s16 	%rs66, %rs296, %rs2061;
	cvt.u32.u16 	%r2531, %rs66;
	and.b32  	%r2532, %r2531, 255;
	or.b32  	%r2533, %r277, %r2532;
	setp.gt.u32 	%p1144, %r2533, 220;
	@%p1144 bra 	$L__BB0_1183;
	mul.lo.s32 	%r2534, %r276, 3584;
	mul.lo.s32 	%r2535, %r18, 224;
	cvt.u64.u32 	%rd1003, %r2535;
	cvt.u64.u16 	%rd1004, %rs66;
	and.b64  	%rd1005, %rd1004, 255;
	mad.lo.s32 	%r2536, %r1, 1120, %r2534;
	add.s32 	%r2537, %r2536, %r277;
	cvt.u64.u32 	%rd1006, %r2537;
	add.s64 	%rd1007, %rd1006, %rd1005;
	add.s64 	%rd1008, %rd1007, %rd1003;
	shl.b64 	%rd1009, %rd1008, 2;
	add.s64 	%rd1010, %rd2, %rd1009;
	ld.global.nc.f32 	%f2744, [%rd1010+198028];
$L__BB0_1183:
	st.shared.f32 	[%r9+8], %f2744;
$L__BB0_1184:
	@%p25 bra 	$L__BB0_1186;
	mov.u32 	%r2538, %ctaid.z;
	mul.lo.s32 	%r2539, %r22, 147;
	mad.lo.s32 	%r2540, %r2538, 441, %r2539;
	mul.wide.u32 	%rd1011, %r2540, 4;
	add.s64 	%rd1012, %rd1, %rd1011;
	ld.global.nc.f32 	%f1581, [%rd1012+220];
	st.shared.f32 	[%r23], %f1581;
$L__BB0_1186:
	setp.gt.u32 	%p1146, %r7, 14;
	bar.sync 	0;
	ld.shared.f32 	%f1582, [%r24];
	ld.shared.f32 	%f1583, [%r25];
	fma.rn.f32 	%f423, %f1582, %f1583, %f415;
	ld.shared.f32 	%f1584, [%r24+8];
	fma.rn.f32 	%f424, %f1583, %f1584, %f416;
	bar.sync 	0;
	@%p1146 bra 	$L__BB0_1193;
	setp.gt.u32 	%p1147, %r8, 464;
	@%p1147 bra 	$L__BB0_1193;
	setp.gt.u32 	%p1148, %r5, 154;
	setp.gt.u32 	%p1149, %r4, 6;
	or.pred  	%p1150, %p1149, %p1148;
	mov.f32 	%f2745, 0f00000000;
	@%p1150 bra 	$L__BB0_1193;
	mov.u32 	%r278, %ctaid.y;
	shl.b32 	%r2541, %r278, 4;
	add.s32 	%r2542, %r7, %r2541;
	setp.lt.u32 	%p1151, %r2542, 2;
	@%p1151 bra 	$L__BB0_1192;
	mov.u32 	%r2543, %ctaid.x;
	shl.b32 	%r279, %r2543, 5;
	cvt.u16.u32 	%rs2062, %r5;
	mul.lo.s16 	%rs2063, %rs2062, 9;
	shr.u16 	%rs2064, %rs2063, 8;
	sub.s16 	%rs2065, %rs2062, %rs2064;
	and.b16  	%rs2066, %rs2065, 254;
	shr.u16 	%rs2067, %rs2066, 1;
	add.s16 	%rs2068, %rs2067, %rs2064;
	and.b16  	%rs2069, %rs2068, 240;
	shr.u16 	%rs2070, %rs2069, 4;
	mul.lo.s16 	%rs2071, %rs2070, 31;
	sub.s16 	%rs67, %rs2062, %rs2071;
	cvt.u32.u16 	%r2544, %rs67;
	and.b32  	%r2545, %r2544, 255;
	or.b32  	%r2546, %r279, %r2545;
	setp.lt.u32 	%p1152, %r2546, 3;
	@%p1152 bra 	$L__BB0_1192;
	mul.lo.s32 	%r2547, %r278, 3584;
	mul.lo.s32 	%r2548, %r6, 224;
	cvt.u64.u32 	%rd1013, %r2548;
	cvt.u64.u16 	%rd1014, %rs67;
	and.b64  	%rd1015, %rd1014, 255;
	mad.lo.s32 	%r2549, %r1, 1120, %r2547;
	add.s32 	%r2550, %r2549, %r279;
	cvt.u64.u32 	%rd1016, %r2550;
	add.s64 	%rd1017, %rd1016, %rd1015;
	add.s64 	%rd1018, %rd1017, %rd1013;
	shl.b64 	%rd1019, %rd1018, 2;
	add.s64 	%rd1020, %rd2, %rd1019;
	ld.global.nc.f32 	%f2745, [%rd1020+198900];
$L__BB0_1192:
	st.shared.f32 	[%r9], %f2745;
$L__BB0_1193:
	setp.gt.u32 	%p1153, %r14, 14;
	@%p1153 bra 	$L__BB0_1200;
	setp.gt.u32 	%p1154, %r8, 463;
	@%p1154 bra 	$L__BB0_1200;
	setp.gt.u32 	%p1155, %r5, 153;
	setp.gt.u32 	%p1156, %r4, 6;
	or.pred  	%p1157, %p1156, %p1155;
	mov.f32 	%f2746, 0f00000000;
	@%p1157 bra 	$L__BB0_1200;
	mov.u32 	%r280, %ctaid.y;
	shl.b32 	%r2551, %r280, 4;
	add.s32 	%r2552, %r14, %r2551;
	setp.lt.u32 	%p1158, %r2552, 2;
	@%p1158 bra 	$L__BB0_1199;
	mov.u32 	%r2553, %ctaid.x;
	shl.b32 	%r281, %r2553, 5;
	mul.lo.s16 	%rs2073, %rs279, 9;
	shr.u16 	%rs2074, %rs2073, 8;
	sub.s16 	%rs2075, %rs279, %rs2074;
	and.b16  	%rs2076, %rs2075, 254;
	shr.u16 	%rs2077, %rs2076, 1;
	add.s16 	%rs2078, %rs2077, %rs2074;
	and.b16  	%rs2079, %rs2078, 240;
	shr.u16 	%rs2080, %rs2079, 4;
	mul.lo.s16 	%rs2081, %rs2080, 31;
	sub.s16 	%rs68, %rs279, %rs2081;
	cvt.u32.u16 	%r2554, %rs68;
	and.b32  	%r2555, %r2554, 255;
	or.b32  	%r2556, %r281, %r2555;
	setp.lt.u32 	%p1159, %r2556, 3;
	@%p1159 bra 	$L__BB0_1199;
	mul.lo.s32 	%r2557, %r280, 3584;
	mul.lo.s32 	%r2558, %r13, 224;
	cvt.u64.u32 	%rd1021, %r2558;
	cvt.u64.u16 	%rd1022, %rs68;
	and.b64  	%rd1023, %rd1022, 255;
	mad.lo.s32 	%r2559, %r1, 1120, %r2557;
	add.s32 	%r2560, %r2559, %r281;
	cvt.u64.u32 	%rd1024, %r2560;
	add.s64 	%rd1025, %rd1024, %rd1023;
	add.s64 	%rd1026, %rd1025, %rd1021;
	shl.b64 	%rd1027, %rd1026, 2;
	add.s64 	%rd1028, %rd2, %rd1027;
	ld.global.nc.f32 	%f2746, [%rd1028+198900];
$L__BB0_1199:
	st.shared.f32 	[%r9+4], %f2746;
$L__BB0_1200:
	setp.gt.u32 	%p1160, %r19, 14;
	@%p1160 bra 	$L__BB0_1207;
	setp.gt.u32 	%p1161, %r8, 462;
	@%p1161 bra 	$L__BB0_1207;
	setp.gt.u32 	%p1162, %r5, 152;
	setp.gt.u32 	%p1163, %r4, 5;
	or.pred  	%p1164, %p1163, %p1162;
	mov.f32 	%f2747, 0f00000000;
	@%p1164 bra 	$L__BB0_1207;
	mov.u32 	%r282, %ctaid.y;
	shl.b32 	%r2561, %r282, 4;
	add.s32 	%r2562, %r19, %r2561;
	setp.lt.u32 	%p1165, %r2562, 2;
	@%p1165 bra 	$L__BB0_1206;
	mov.u32 	%r2563, %ctaid.x;
	shl.b32 	%r283, %r2563, 5;
	mul.lo.s16 	%rs2083, %rs296, 9;
	shr.u16 	%rs2084, %rs2083, 8;
	sub.s16 	%rs2085, %rs296, %rs2084;
	and.b16  	%rs2086, %rs2085, 254;
	shr.u16 	%rs2087, %rs2086, 1;
	add.s16 	%rs2088, %rs2087, %rs2084;
	and.b16  	%rs2089, %rs2088, 240;
	shr.u16 	%rs2090, %rs2089, 4;
	mul.lo.s16 	%rs2091, %rs2090, 31;
	sub.s16 	%rs69, %rs296, %rs2091;
	cvt.u32.u16 	%r2564, %rs69;
	and.b32  	%r2565, %r2564, 255;
	or.b32  	%r2566, %r283, %r2565;
	setp.lt.u32 	%p1166, %r2566, 3;
	@%p1166 bra 	$L__BB0_1206;
	mul.lo.s32 	%r2567, %r282, 3584;
	mul.lo.s32 	%r2568, %r18, 224;
	cvt.u64.u32 	%rd1029, %r2568;
	cvt.u64.u16 	%rd1030, %rs69;
	and.b64  	%rd1031, %rd1030, 255;
	mad.lo.s32 	%r2569, %r1, 1120, %r2567;
	add.s32 	%r2570, %r2569, %r283;
	cvt.u64.u32 	%rd1032, %r2570;
	add.s64 	%rd1033, %rd1032, %rd1031;
	add.s64 	%rd1034, %rd1033, %rd1029;
	shl.b64 	%rd1035, %rd1034, 2;
	add.s64 	%rd1036, %rd2, %rd1035;
	ld.global.nc.f32 	%f2747, [%rd1036+198900];
$L__BB0_1206:
	st.shared.f32 	[%r9+8], %f2747;
$L__BB0_1207:
	@%p25 bra 	$L__BB0_1209;
	mov.u32 	%r2571, %ctaid.z;
	mul.lo.s32 	%r2572, %r22, 147;
	mad.lo.s32 	%r2573, %r2571, 441, %r2572;
	mul.wide.u32 	%rd1037, %r2573, 4;
	add.s64 	%rd1038, %rd1, %rd1037;
	ld.global.nc.f32 	%f1591, [%rd1038+224];
	st.shared.f32 	[%r23], %f1591;
$L__BB0_1209:
	setp.gt.u32 	%p1168, %r7, 14;
	bar.sync 	0;
	ld.shared.f32 	%f1592, [%r24];
	ld.shared.f32 	%f1593, [%r25];
	fma.rn.f32 	%f431, %f1592, %f1593, %f423;
	ld.shared.f32 	%f1594, [%r24+8];
	fma.rn.f32 	%f432, %f1593, %f1594, %f424;
	bar.sync 	0;
	@%p1168 bra 	$L__BB0_1216;
	setp.gt.u32 	%p1169, %r8, 464;
	@%p1169 bra 	$L__BB0_1216;
	setp.gt.u32 	%p1170, %r5, 154;
	setp.gt.u32 	%p1171, %r4, 6;
	or.pred  	%p1172, %p1171, %p1170;
	mov.f32 	%f2748, 0f00000000;
	@%p1172 bra 	$L__BB0_1216;
	mov.u32 	%r284, %ctaid.y;
	shl.b32 	%r2574, %r284, 4;
	add.s32 	%r2575, %r7, %r2574;
	setp.lt.u32 	%p1173, %r2575, 2;
	@%p1173 bra 	$L__BB0_1215;
	mov.u32 	%r2576, %ctaid.x;
	shl.b32 	%r285, %r2576, 5;
	cvt.u16.u32 	%rs2092, %r5;
	mul.lo.s16 	%rs2093, %rs2092, 9;
	shr.u16 	%rs2094, %rs2093, 8;
	sub.s16 	%rs2095, %rs2092, %rs2094;
	and.b16  	%rs2096, %rs2095, 254;
	shr.u16 	%rs2097, %rs2096, 1;
	add.s16 	%rs2098, %rs2097, %rs2094;
	and.b16  	%rs2099, %rs2098, 240;
	shr.u16 	%rs2100, %rs2099, 4;
	mul.lo.s16 	%rs2101, %rs2100, 31;
	sub.s16 	%rs70, %rs2092, %rs2101;
	cvt.u32.u16 	%r2577, %rs70;
	and.b32  	%r2578, %r2577, 255;
	or.b32  	%r2579, %r285, %r2578;
	setp.lt.u32 	%p1174, %r2579, 2;
	@%p1174 bra 	$L__BB0_1215;
	mul.lo.s32 	%r2580, %r284, 3584;
	mul.lo.s32 	%r2581, %r6, 224;
	cvt.u64.u32 	%rd1039, %r2581;
	cvt.u64.u16 	%rd1040, %rs70;
	and.b64  	%rd1041, %rd1040, 255;
	mad.lo.s32 	%r2582, %r1, 1120, %r2580;
	add.s32 	%r2583, %r2582, %r285;
	cvt.u64.u32 	%rd1042, %r2583;
	add.s64 	%rd1043, %rd1042, %rd1041;
	add.s64 	%rd1044, %rd1043, %rd1039;
	shl.b64 	%rd1045, %rd1044, 2;
	add.s64 	%rd1046, %rd2, %rd1045;
	ld.global.nc.f32 	%f2748, [%rd1046+198904];
$L__BB0_1215:
	st.shared.f32 	[%r9], %f2748;
$L__BB0_1216:
	setp.gt.u32 	%p1175, %r14, 14;
	@%p1175 bra 	$L__BB0_1223;
	setp.gt.u32 	%p1176, %r8, 463;
	@%p1176 bra 	$L__BB0_1223;
	setp.gt.u32 	%p1177, %r5, 153;
	setp.gt.u32 	%p1178, %r4, 6;
	or.pred  	%p1179, %p1178, %p1177;
	mov.f32 	%f2749, 0f00000000;
	@%p1179 bra 	$L__BB0_1223;
	mov.u32 	%r286, %ctaid.y;
	shl.b32 	%r2584, %r286, 4;
	add.s32 	%r2585, %r14, %r2584;
	setp.lt.u32 	%p1180, %r2585, 2;
	@%p1180 bra 	$L__BB0_1222;
	mov.u32 	%r2586, %ctaid.x;
	shl.b32 	%r287, %r2586, 5;
	mul.lo.s16 	%rs2103, %rs279, 9;
	shr.u16 	%rs2104, %rs2103, 8;
	sub.s16 	%rs2105, %rs279, %rs2104;
	and.b16  	%rs2106, %rs2105, 254;
	shr.u16 	%rs2107, %rs2106, 1;
	add.s16 	%rs2108, %rs2107, %rs2104;
	and.b16  	%rs2109, %rs2108, 240;
	shr.u16 	%rs2110, %rs2109, 4;
	mul.lo.s16 	%rs2111, %rs2110, 31;
	sub.s16 	%rs71, %rs279, %rs2111;
	cvt.u32.u16 	%r2587, %rs71;
	and.b32  	%r2588, %r2587, 255;
	or.b32  	%r2589, %r287, %r2588;
	setp.lt.u32 	%p1181, %r2589, 2;
	@%p1181 bra 	$L__BB0_1222;
	mul.lo.s32 	%r2590, %r286, 3584;
	mul.lo.s32 	%r2591, %r13, 224;
	cvt.u64.u32 	%rd1047, %r2591;
	cvt.u64.u16 	%rd1048, %rs71;
	and.b64  	%rd1049, %rd1048, 255;
	mad.lo.s32 	%r2592, %r1, 1120, %r2590;
	add.s32 	%r2593, %r2592, %r287;
	cvt.u64.u32 	%rd1050, %r2593;
	add.s64 	%rd1051, %rd1050, %rd1049;
	add.s64 	%rd1052, %rd1051, %rd1047;
	shl.b64 	%rd1053, %rd1052, 2;
	add.s64 	%rd1054, %rd2, %rd1053;
	ld.global.nc.f32 	%f2749, [%rd1054+198904];
$L__BB0_1222:
	st.shared.f32 	[%r9+4], %f2749;
$L__BB0_1223:
	setp.gt.u32 	%p1182, %r19, 14;
	@%p1182 bra 	$L__BB0_1230;
	setp.gt.u32 	%p1183, %r8, 462;
	@%p1183 bra 	$L__BB0_1230;
	setp.gt.u32 	%p1184, %r5, 152;
	setp.gt.u32 	%p1185, %r4, 5;
	or.pred  	%p1186, %p1185, %p1184;
	mov.f32 	%f2750, 0f00000000;
	@%p1186 bra 	$L__BB0_1230;
	mov.u32 	%r288, %ctaid.y;
	shl.b32 	%r2594, %r288, 4;
	add.s32 	%r2595, %r19, %r2594;
	setp.lt.u32 	%p1187, %r2595, 2;
	@%p1187 bra 	$L__BB0_1229;
	mov.u32 	%r2596, %ctaid.x;
	shl.b32 	%r289, %r2596, 5;
	mul.lo.s16 	%rs2113, %rs296, 9;
	shr.u16 	%rs2114, %rs2113, 8;
	sub.s16 	%rs2115, %rs296, %rs2114;
	and.b16  	%rs2116, %rs2115, 254;
	shr.u16 	%rs2117, %rs2116, 1;
	add.s16 	%rs2118, %rs2117, %rs2114;
	and.b16  	%rs2119, %rs2118, 240;
	shr.u16 	%rs2120, %rs2119, 4;
	mul.lo.s16 	%rs2121, %rs2120, 31;
	sub.s16 	%rs72, %rs296, %rs2121;
	cvt.u32.u16 	%r2597, %rs72;
	and.b32  	%r2598, %r2597, 255;
	or.b32  	%r2599, %r289, %r2598;
	setp.lt.u32 	%p1188, %r2599, 2;
	@%p1188 bra 	$L__BB0_1229;
	mul.lo.s32 	%r2600, %r288, 3584;
	mul.lo.s32 	%r2601, %r18, 224;
	cvt.u64.u32 	%rd1055, %r2601;
	cvt.u64.u16 	%rd1056, %rs72;
	and.b64  	%rd1057, %rd1056, 255;
	mad.lo.s32 	%r2602, %r1, 1120, %r2600;
	add.s32 	%r2603, %r2602, %r289;
	cvt.u64.u32 	%rd1058, %r2603;
	add.s64 	%rd1059, %rd1058, %rd1057;
	add.s64 	%rd1060, %rd1059, %rd1055;
	shl.b64 	%rd1061, %rd1060, 2;
	add.s64 	%rd1062, %rd2, %rd1061;
	ld.global.nc.f32 	%f2750, [%rd1062+198904];
$L__BB0_1229:
	st.shared.f32 	[%r9+8], %f2750;
$L__BB0_1230:
	@%p25 bra 	$L__BB0_1232;
	mov.u32 	%r2604, %ctaid.z;
	mul.lo.s32 	%r2605, %r22, 147;
	mad.lo.s32 	%r2606, %r2604, 441, %r2605;
	mul.wide.u32 	%rd1063, %r2606, 4;
	add.s64 	%rd1064, %rd1, %rd1063;
	ld.global.nc.f32 	%f1601, [%rd1064+228];
	st.shared.f32 	[%r23], %f1601;
$L__BB0_1232:
	setp.gt.u32 	%p1190, %r7, 14;
	bar.sync 	0;
	ld.shared.f32 	%f1602, [%r24];
	ld.shared.f32 	%f1603, [%r25];
	fma.rn.f32 	%f439, %f1602, %f1603, %f431;
	ld.shared.f32 	%f1604, [%r24+8];
	fma.rn.f32 	%f440, %f1603, %f1604, %f432;
	bar.sync 	0;
	@%p1190 bra 	$L__BB0_1239;
	setp.gt.u32 	%p1191, %r8, 464;
	@%p1191 bra 	$L__BB0_1239;
	setp.gt.u32 	%p1192, %r5, 154;
	setp.gt.u32 	%p1193, %r4, 6;
	or.pred  	%p1194, %p1193, %p1192;
	mov.f32 	%f2751, 0f00000000;
	@%p1194 bra 	$L__BB0_1239;
	mov.u32 	%r290, %ctaid.y;
	shl.b32 	%r2607, %r290, 4;
	add.s32 	%r2608, %r7, %r2607;
	setp.lt.u32 	%p1195, %r2608, 2;
	@%p1195 bra 	$L__BB0_1238;
	mov.u32 	%r2609, %ctaid.x;
	shl.b32 	%r291, %r2609, 5;
	cvt.u16.u32 	%rs2122, %r5;
	mul.lo.s16 	%rs2123, %rs2122, 9;
	shr.u16 	%rs2124, %rs2123, 8;
	sub.s16 	%rs2125, %rs2122, %rs2124;
	and.b16  	%rs2126, %rs2125, 254;
	shr.u16 	%rs2127, %rs2126, 1;
	add.s16 	%rs2128, %rs2127, %rs2124;
	and.b16  	%rs2129, %rs2128, 240;
	shr.u16 	%rs2130, %rs2129, 4;
	mul.lo.s16 	%rs2131, %rs2130, 31;
	sub.s16 	%rs73, %rs2122, %rs2131;
	cvt.u32.u16 	%r2610, %rs73;
	and.b32  	%r2611, %r2610, 255;
	or.b32  	%r2612, %r291, %r2611;
	setp.eq.s32 	%p1196, %r2612, 0;
	@%p1196 bra 	$L__BB0_1238;
	mul.lo.s32 	%r2613, %r290, 3584;
	mul.lo.s32 	%r2614, %r6, 224;
	cvt.u64.u32 	%rd1065, %r2614;
	cvt.u64.u16 	%rd1066, %rs73;
	and.b64  	%rd1067, %rd1066, 255;
	mad.lo.s32 	%r2615, %r1, 1120, %r2613;
	add.s32 	%r2616, %r2615, %r291;
	cvt.u64.u32 	%rd1068, %r2616;
	add.s64 	%rd1069, %rd1068, %rd1067;
	add.s64 	%rd1070, %rd1069, %rd1065;
	shl.b64 	%rd1071, %rd1070, 2;
	add.s64 	%rd1072, %rd2, %rd1071;
	ld.global.nc.f32 	%f2751, [%rd1072+198908];
$L__BB0_1238:
	st.shared.f32 	[%r9], %f2751;
$L__BB0_1239:
	setp.gt.u32 	%p1197, %r14, 14;
	@%p1197 bra 	$L__BB0_1246;
	setp.gt.u32 	%p1198, %r8, 463;
	@%p1198 bra 	$L__BB0_1246;
	setp.gt.u32 	%p1199, %r5, 153;
	setp.gt.u32 	%p1200, %r4, 6;
	or.pred  	%p1201, %p1200, %p1199;
	mov.f32 	%f2752, 0f00000000;
	@%p1201 bra 	$L__BB0_1246;
	mov.u32 	%r292, %ctaid.y;
	shl.b32 	%r2617, %r292, 4;
	add.s32 	%r2618, %r14, %r2617;
	setp.lt.u32 	%p1202, %r2618, 2;
	@%p1202 bra 	$L__BB0_1245;
	mov.u32 	%r2619, %ctaid.x;
	shl.b32 	%r293, %r2619, 5;
	mul.lo.s16 	%rs2133, %rs279, 9;
	shr.u16 	%rs2134, %rs2133, 8;
	sub.s16 	%rs2135, %rs279, %rs2134;
	and.b16  	%rs2136, %rs2135, 254;
	shr.u16 	%rs2137, %rs2136, 1;
	add.s16 	%rs2138, %rs2137, %rs2134;
	and.b16  	%rs2139, %rs2138, 240;
	shr.u16 	%rs2140, %rs2139, 4;
	mul.lo.s16 	%rs2141, %rs2140, 31;
	sub.s16 	%rs74, %rs279, %rs2141;
	cvt.u32.u16 	%r2620, %rs74;
	and.b32  	%r2621, %r2620, 255;
	or.b32  	%r2622, %r293, %r2621;
	setp.eq.s32 	%p1203, %r2622, 0;
	@%p1203 bra 	$L__BB0_1245;
	mul.lo.s32 	%r2623, %r292, 3584;
	mul.lo.s32 	%r2624, %r13, 224;
	cvt.u64.u32 	%rd1073, %r2624;
	cvt.u64.u16 	%rd1074, %rs74;
	and.b64  	%rd1075, %rd1074, 255;
	mad.lo.s32 	%r2625, %r1, 1120, %r2623;
	add.s32 	%r2626, %r2625, %r293;
	cvt.u64.u32 	%rd1076, %r2626;
	add.s64 	%rd1077, %rd1076, %rd1075;
	add.s64 	%rd1078, %rd1077, %rd1073;
	shl.b64 	%rd1079, %rd1078, 2;
	add.s64 	%rd1080, %rd2, %rd1079;
	ld.global.nc.f32 	%f2752, [%rd1080+198908];
$L__BB0_1245:
	st.shared.f32 	[%r9+4], %f2752;
$L__BB0_1246:
	setp.gt.u32 	%p1204, %r19, 14;
	@%p1204 bra 	$L__BB0_1253;
	setp.gt.u32 	%p1205, %r8, 462;
	@%p1205 bra 	$L__BB0_1253;
	setp.gt.u32 	%p1206, %r5, 152;
	setp.gt.u32 	%p1207, %r4, 5;
	or.pred  	%p1208, %p1207, %p1206;
	mov.f32 	%f2753, 0f00000000;
	@%p1208 bra 	$L__BB0_1253;
	mov.u32 	%r294, %ctaid.y;
	shl.b32 	%r2627, %r294, 4;
	add.s32 	%r2628, %r19, %r2627;
	setp.lt.u32 	%p1209, %r2628, 2;
	@%p1209 bra 	$L__BB0_1252;
	mov.u32 	%r2629, %ctaid.x;
	shl.b32 	%r295, %r2629, 5;
	mul.lo.s16 	%rs2143, %rs296, 9;
	shr.u16 	%rs2144, %rs2143, 8;
	sub.s16 	%rs2145, %rs296, %rs2144;
	and.b16  	%rs2146, %rs2145, 254;
	shr.u16 	%rs2147, %rs2146, 1;
	add.s16 	%rs2148, %rs2147, %rs2144;
	and.b16  	%rs2149, %rs2148, 240;
	shr.u16 	%rs2150, %rs2149, 4;
	mul.lo.s16 	%rs2151, %rs2150, 31;
	sub.s16 	%rs75, %rs296, %rs2151;
	cvt.u32.u16 	%r2630, %rs75;
	and.b32  	%r2631, %r2630, 255;
	or.b32  	%r2632, %r295, %r2631;
	setp.eq.s32 	%p1210, %r2632, 0;
	@%p1210 bra 	$L__BB0_1252;
	mul.lo.s32 	%r2633, %r294, 3584;
	mul.lo.s32 	%r2634, %r18, 224;
	cvt.u64.u32 	%rd1081, %r2634;
	cvt.u64.u16 	%rd1082, %rs75;
	and.b64  	%rd1083, %rd1082, 255;
	mad.lo.s32 	%r2635, %r1, 1120, %r2633;
	add.s32 	%r2636, %r2635, %r295;
	cvt.u64.u32 	%rd1084, %r2636;
	add.s64 	%rd1085, %rd1084, %rd1083;
	add.s64 	%rd1086, %rd1085, %rd1081;
	shl.b64 	%rd1087, %rd1086, 2;
	add.s64 	%rd1088, %rd2, %rd1087;
	ld.global.nc.f32 	%f2753, [%rd1088+198908];
$L__BB0_1252:
	st.shared.f32 	[%r9+8], %f2753;
$L__BB0_1253:
	@%p25 bra 	$L__BB0_1255;
	mov.u32 	%r2637, %ctaid.z;
	mul.lo.s32 	%r2638, %r22, 147;
	mad.lo.s32 	%r2639, %r2637, 441, %r2638;
	mul.wide.u32 	%rd1089, %r2639, 4;
	add.s64 	%rd1090, %rd1, %rd1089;
	ld.global.nc.f32 	%f1611, [%rd1090+232];
	st.shared.f32 	[%r23], %f1611;
$L__BB0_1255:
	setp.gt.u32 	%p1212, %r7, 14;
	bar.sync 	0;
	ld.shared.f32 	%f1612, [%r24];
	ld.shared.f32 	%f1613, [%r25];
	fma.rn.f32 	%f447, %f1612, %f1613, %f439;
	ld.shared.f32 	%f1614, [%r24+8];
	fma.rn.f32 	%f448, %f1613, %f1614, %f440;
	bar.sync 	0;
	@%p1212 bra 	$L__BB0_1261;
	setp.gt.u32 	%p1213, %r8, 464;
	@%p1213 bra 	$L__BB0_1261;
	setp.gt.u32 	%p1214, %r5, 154;
	setp.gt.u32 	%p1215, %r4, 6;
	or.pred  	%p1216, %p1215, %p1214;
	@%p1216 bra 	$L__BB0_1261;
	mov.u32 	%r296, %ctaid.y;
	shl.b32 	%r2640, %r296, 4;
	add.s32 	%r2641, %r7, %r2640;
	setp.lt.u32 	%p1217, %r2641, 2;
	mov.f32 	%f2754, 0f00000000;
	@%p1217 bra 	$L__BB0_1260;
	mul.lo.s32 	%r2642, %r296, 3584;
	mul.lo.s32 	%r2643, %r6, 224;
	mov.u32 	%r2644, %ctaid.x;
	shl.b32 	%r2645, %r2644, 5;
	cvt.u16.u32 	%rs2152, %r5;
	mul.lo.s16 	%rs2153, %rs2152, 9;
	shr.u16 	%rs2154, %rs2153, 8;
	sub.s16 	%rs2155, %rs2152, %rs2154;
	and.b16  	%rs2156, %rs2155, 254;
	shr.u16 	%rs2157, %rs2156, 1;
	add.s16 	%rs2158, %rs2157, %rs2154;
	and.b16  	%rs2159, %rs2158, 240;
	shr.u16 	%rs2160, %rs2159, 4;
	mul.lo.s16 	%rs2161, %rs2160, 31;
	sub.s16 	%rs2162, %rs2152, %rs2161;
	cvt.u64.u32 	%rd1091, %r2643;
	cvt.u64.u16 	%rd1092, %rs2162;
	and.b64  	%rd1093, %rd1092, 255;
	mad.lo.s32 	%r2646, %r1, 1120, %r2642;
	add.s32 	%r2647, %r2646, %r2645;
	cvt.u64.u32 	%rd1094, %r2647;
	or.b64  	%rd1095, %rd1094, %rd1093;
	add.s64 	%rd1096, %rd1095, %rd1091;
	shl.b64 	%rd1097, %rd1096, 2;
	add.s64 	%rd1098, %rd2, %rd1097;
	ld.global.nc.f32 	%f2754, [%rd1098+198912];
$L__BB0_1260:
	st.shared.f32 	[%r9], %f2754;
$L__BB0_1261:
	setp.gt.u32 	%p1218, %r14, 14;
	@%p1218 bra 	$L__BB0_1267;
	setp.gt.u32 	%p1219, %r8, 463;
	@%p1219 bra 	$L__BB0_1267;
	setp.gt.u32 	%p1220, %r5, 153;
	setp.gt.u32 	%p1221, %r4, 6;
	or.pred  	%p1222, %p1221, %p1220;
	@%p1222 bra 	$L__BB0_1267;
	mov.u32 	%r297, %ctaid.y;
	shl.b32 	%r2648, %r297, 4;
	add.s32 	%r2649, %r14, %r2648;
	setp.lt.u32 	%p1223, %r2649, 2;
	mov.f32 	%f2755, 0f00000000;
	@%p1223 bra 	$L__BB0_1266;
	mul.lo.s32 	%r2650, %r297, 3584;
	mul.lo.s32 	%r2651, %r13, 224;
	mov.u32 	%r2652, %ctaid.x;
	shl.b32 	%r2653, %r2652, 5;
	mul.lo.s16 	%rs2164, %rs279, 9;
	shr.u16 	%rs2165, %rs2164, 8;
	sub.s16 	%rs2166, %rs279, %rs2165;
	and.b16  	%rs2167, %rs2166, 254;
	shr.u16 	%rs2168, %rs2167, 1;
	add.s16 	%rs2169, %rs2168, %rs2165;
	and.b16  	%rs2170, %rs2169, 240;
	shr.u16 	%rs2171, %rs2170, 4;
	mul.lo.s16 	%rs2172, %rs2171, 31;
	sub.s16 	%rs2173, %rs279, %rs2172;
	cvt.u64.u32 	%rd1099, %r2651;
	cvt.u64.u16 	%rd1100, %rs2173;
	and.b64  	%rd1101, %rd1100, 255;
	mad.lo.s32 	%r2654, %r1, 1120, %r2650;
	add.s32 	%r2655, %r2654, %r2653;
	cvt.u64.u32 	%rd1102, %r2655;
	or.b64  	%rd1103, %rd1102, %rd1101;
	add.s64 	%rd1104, %rd1103, %rd1099;
	shl.b64 	%rd1105, %rd1104, 2;
	add.s64 	%rd1106, %rd2, %rd1105;
	ld.global.nc.f32 	%f2755, [%rd1106+198912];
$L__BB0_1266:
	st.shared.f32 	[%r9+4], %f2755;
$L__BB0_1267:
	setp.gt.u32 	%p1224, %r19, 14;
	@%p1224 bra 	$L__BB0_1273;
	setp.gt.u32 	%p1225, %r8, 462;
	@%p1225 bra 	$L__BB0_1273;
	setp.gt.u32 	%p1226, %r5, 152;
	setp.gt.u32 	%p1227, %r4, 5;
	or.pred  	%p1228, %p1227, %p1226;
	@%p1228 bra 	$L__BB0_1273;
	mov.u32 	%r298, %ctaid.y;
	shl.b32 	%r2656, %r298, 4;
	add.s32 	%r2657, %r19, %r2656;
	setp.lt.u32 	%p1229, %r2657, 2;
	mov.f32 	%f2756, 0f00000000;
	@%p1229 bra 	$L__BB0_1272;
	mul.lo.s32 	%r2658, %r298, 3584;
	mul.lo.s32 	%r2659, %r18, 224;
	mov.u32 	%r2660, %ctaid.x;
	shl.b32 	%r2661, %r2660, 5;
	mul.lo.s16 	%rs2175, %rs296, 9;
	shr.u16 	%rs2176, %rs2175, 8;
	sub.s16 	%rs2177, %rs296, %rs2176;
	and.b16  	%rs2178, %rs2177, 254;
	shr.u16 	%rs2179, %rs2178, 1;
	add.s16 	%rs2180, %rs2179, %rs2176;
	and.b16  	%rs2181, %rs2180, 240;
	shr.u16 	%rs2182, %rs2181, 4;
	mul.lo.s16 	%rs2183, %rs2182, 31;
	sub.s16 	%rs2184, %rs296, %rs2183;
	cvt.u64.u32 	%rd1107, %r2659;
	cvt.u64.u16 	%rd1108, %rs2184;
	and.b64  	%rd1109, %rd1108, 255;
	mad.lo.s32 	%r2662, %r1, 1120, %r2658;
	add.s32 	%r2663, %r2662, %r2661;
	cvt.u64.u32 	%rd1110, %r2663;
	or.b64  	%rd1111, %rd1110, %rd1109;
	add.s64 	%rd1112, %rd1111, %rd1107;
	shl.b64 	%rd1113, %rd1112, 2;
	add.s64 	%rd1114, %rd2, %rd1113;
	ld.global.nc.f32 	%f2756, [%rd1114+198912];
$L__BB0_1272:
	st.shared.f32 	[%r9+8], %f2756;
$L__BB0_1273:
	@%p25 bra 	$L__BB0_1275;
	mov.u32 	%r2664, %ctaid.z;
	mul.lo.s32 	%r2665, %r22, 147;
	mad.lo.s32 	%r2666, %r2664, 441, %r2665;
	mul.wide.u32 	%rd1115, %r2666, 4;
	add.s64 	%rd1116, %rd1, %rd1115;
	ld.global.nc.f32 	%f1618, [%rd1116+236];
	st.shared.f32 	[%r23], %f1618;
$L__BB0_1275:
	setp.gt.u32 	%p1231, %r7, 14;
	bar.sync 	0;
	ld.shared.f32 	%f1619, [%r24];
	ld.shared.f32 	%f1620, [%r25];
	fma.rn.f32 	%f455, %f1619, %f1620, %f447;
	ld.shared.f32 	%f1621, [%r24+8];
	fma.rn.f32 	%f456, %f1620, %f1621, %f448;
	bar.sync 	0;
	@%p1231 bra 	$L__BB0_1281;
	setp.gt.u32 	%p1232, %r8, 464;
	@%p1232 bra 	$L__BB0_1281;
	setp.gt.u32 	%p1233, %r5, 154;
	setp.gt.u32 	%p1234, %r4, 6;
	or.pred  	%p1235, %p1234, %p1233;
	@%p1235 bra 	$L__BB0_1281;
	mov.u32 	%r299, %ctaid.y;
	shl.b32 	%r2667, %r299, 4;
	add.s32 	%r2668, %r7, %r2667;
	setp.lt.u32 	%p1236, %r2668, 2;
	mov.f32 	%f2757, 0f00000000;
	@%p1236 bra 	$L__BB0_1280;
	mul.lo.s32 	%r2669, %r299, 3584;
	mul.lo.s32 	%r2670, %r6, 224;
	mov.u32 	%r2671, %ctaid.x;
	shl.b32 	%r2672, %r2671, 5;
	cvt.u16.u32 	%rs2185, %r5;
	mul.lo.s16 	%rs2186, %rs2185, 9;
	shr.u16 	%rs2187, %rs2186, 8;
	sub.s16 	%rs2188, %rs2185, %rs2187;
	and.b16  	%rs2189, %rs2188, 254;
	shr.u16 	%rs2190, %rs2189, 1;
	add.s16 	%rs2191, %rs2190, %rs2187;
	and.b16  	%rs2192, %rs2191, 240;
	shr.u16 	%rs2193, %rs2192, 4;
	mul.lo.s16 	%rs2194, %rs2193, 31;
	sub.s16 	%rs2195, %rs2185, %rs2194;
	cvt.u64.u32 	%rd1117, %r2670;
	cvt.u64.u16 	%rd1118, %rs2195;
	and.b64  	%rd1119, %rd1118, 255;
	mad.lo.s32 	%r2673, %r1, 1120, %r2669;
	add.s32 	%r2674, %r2673, %r2672;
	cvt.u64.u32 	%rd1120, %r2674;
	or.b64  	%rd1121, %rd1120, %rd1119;
	add.s64 	%rd1122, %rd1121, %rd1117;
	shl.b64 	%rd1123, %rd1122, 2;
	add.s64 	%rd1124, %rd2, %rd1123;
	ld.global.nc.f32 	%f2757, [%rd1124+198916];
$L__BB0_1280:
	st.shared.f32 	[%r9], %f2757;
$L__BB0_1281:
	setp.gt.u32 	%p1237, %r14, 14;
	@%p1237 bra 	$L__BB0_1287;
	setp.gt.u32 	%p1238, %r8, 463;
	@%p1238 bra 	$L__BB0_1287;
	setp.gt.u32 	%p1239, %r5, 153;
	setp.gt.u32 	%p1240, %r4, 6;
	or.pred  	%p1241, %p1240, %p1239;
	@%p1241 bra 	$L__BB0_1287;
	mov.u32 	%r300, %ctaid.y;
	shl.b32 	%r2675, %r300, 4;
	add.s32 	%r2676, %r14, %r2675;
	setp.lt.u32 	%p1242, %r2676, 2;
	mov.f32 	%f2758, 0f00000000;
	@%p1242 bra 	$L__BB0_1286;
	mul.lo.s32 	%r2677, %r300, 3584;
	mul.lo.s32 	%r2678, %r13, 224;
	mov.u32 	%r2679, %ctaid.x;
	shl.b32 	%r2680, %r2679, 5;
	mul.lo.s16 	%rs2197, %rs279, 9;
	shr.u16 	%rs2198, %rs2197, 8;
	sub.s16 	%rs2199, %rs279, %rs2198;
	and.b16  	%rs2200, %rs2199, 254;
	shr.u16 	%rs2201, %rs2200, 1;
	add.s16 	%rs2202, %rs2201, %rs2198;
	and.b16  	%rs2203, %rs2202, 240;
	shr.u16 	%rs2204, %rs2203, 4;
	mul.lo.s16 	%rs2205, %rs2204, 31;
	sub.s16 	%rs2206, %rs279, %rs2205;
	cvt.u64.u32 	%rd1125, %r2678;
	cvt.u64.u16 	%rd1126, %rs2206;
	and.b64  	%rd1127, %rd1126, 255;
	mad.lo.s32 	%r2681, %r1, 1120, %r2677;
	add.s32 	%r2682, %r2681, %r2680;
	cvt.u64.u32 	%rd1128, %r2682;
	or.b64  	%rd1129, %rd1128, %rd1127;
	add.s64 	%rd1130, %rd1129, %rd1125;
	shl.b64 	%rd1131, %rd1130, 2;
	add.s64 	%rd1132, %rd2, %rd1131;
	ld.global.nc.f32 	%f2758, [%rd1132+198916];
$L__BB0_1286:
	st.shared.f32 	[%r9+4], %f2758;
$L__BB0_1287:
	setp.gt.u32 	%p1243, %r19, 14;
	@%p1243 bra 	$L__BB0_1293;
	setp.gt.u32 	%p1244, %r8, 462;
	@%p1244 bra 	$L__BB0_1293;
	setp.gt.u32 	%p1245, %r5, 152;
	setp.gt.u32 	%p1246, %r4, 5;
	or.pred  	%p1247, %p1246, %p1245;
	@%p1247 bra 	$L__BB0_1293;
	mov.u32 	%r301, %ctaid.y;
	shl.b32 	%r2683, %r301, 4;
	add.s32 	%r2684, %r19, %r2683;
	setp.lt.u32 	%p1248, %r2684, 2;
	mov.f32 	%f2759, 0f00000000;
	@%p1248 bra 	$L__BB0_1292;
	mul.lo.s32 	%r2685, %r301, 3584;
	mul.lo.s32 	%r2686, %r18, 224;
	mov.u32 	%r2687, %ctaid.x;
	shl.b32 	%r2688, %r2687, 5;
	mul.lo.s16 	%rs2208, %rs296, 9;
	shr.u16 	%rs2209, %rs2208, 8;
	sub.s16 	%rs2210, %rs296, %rs2209;
	and.b16  	%rs2211, %rs2210, 254;
	shr.u16 	%rs2212, %rs2211, 1;
	add.s16 	%rs2213, %rs2212, %rs2209;
	and.b16  	%rs2214, %rs2213, 240;
	shr.u16 	%rs2215, %rs2214, 4;
	mul.lo.s16 	%rs2216, %rs2215, 31;
	sub.s16 	%rs2217, %rs296, %rs2216;
	cvt.u64.u32 	%rd1133, %r2686;
	cvt.u64.u16 	%rd1134, %rs2217;
	and.b64  	%rd1135, %rd1134, 255;
	mad.lo.s32 	%r2689, %r1, 1120, %r2685;
	add.s32 	%r2690, %r2689, %r2688;
	cvt.u64.u32 	%rd1136, %r2690;
	or.b64  	%rd1137, %rd1136, %rd1135;
	add.s64 	%rd1138, %rd1137, %rd1133;
	shl.b64 	%rd1139, %rd1138, 2;
	add.s64 	%rd1140, %rd2, %rd1139;
	ld.global.nc.f32 	%f2759, [%rd1140+198916];
$L__BB0_1292:
	st.shared.f32 	[%r9+8], %f2759;
$L__BB0_1293:
	@%p25 bra 	$L__BB0_1295;
	mov.u32 	%r2691, %ctaid.z;
	mul.lo.s32 	%r2692, %r22, 147;
	mad.lo.s32 	%r2693, %r2691, 441, %r2692;
	mul.wide.u32 	%rd1141, %r2693, 4;
	add.s64 	%rd1142, %rd1, %rd1141;
	ld.global.nc.f32 	%f1625, [%rd1142+240];
	st.shared.f32 	[%r23], %f1625;
$L__BB0_1295:
	setp.gt.u32 	%p1250, %r7, 14;
	bar.sync 	0;
	ld.shared.f32 	%f1626, [%r24];
	ld.shared.f32 	%f1627, [%r25];
	fma.rn.f32 	%f463, %f1626, %f1627, %f455;
	ld.shared.f32 	%f1628, [%r24+8];
	fma.rn.f32 	%f464, %f1627, %f1628, %f456;
	bar.sync 	0;
	@%p1250 bra 	$L__BB0_1302;
	setp.gt.u32 	%p1251, %r8, 464;
	@%p1251 bra 	$L__BB0_1302;
	setp.gt.u32 	%p1252, %r5, 154;
	setp.gt.u32 	%p1253, %r4, 6;
	or.pred  	%p1254, %p1253, %p1252;
	mov.f32 	%f2760, 0f00000000;
	@%p1254 bra 	$L__BB0_1302;
	mov.u32 	%r302, %ctaid.y;
	shl.b32 	%r2694, %r302, 4;
	add.s32 	%r2695, %r7, %r2694;
	setp.lt.u32 	%p1255, %r2695, 2;
	@%p1255 bra 	$L__BB0_1301;
	mov.u32 	%r2696, %ctaid.x;
	shl.b32 	%r303, %r2696, 5;
	cvt.u16.u32 	%rs2218, %r5;
	mul.lo.s16 	%rs2219, %rs2218, 9;
	shr.u16 	%rs2220, %rs2219, 8;
	sub.s16 	%rs2221, %rs2218, %rs2220;
	and.b16  	%rs2222, %rs2221, 254;
	shr.u16 	%rs2223, %rs2222, 1;
	add.s16 	%rs2224, %rs2223, %rs2220;
	and.b16  	%rs2225, %rs2224, 240;
	shr.u16 	%rs2226, %rs2225, 4;
	mul.lo.s16 	%rs2227, %rs2226, 31;
	sub.s16 	%rs76, %rs2218, %rs2227;
	cvt.u32.u16 	%r2697, %rs76;
	and.b32  	%r2698, %r2697, 255;
	or.b32  	%r2699, %r303, %r2698;
	setp.gt.u32 	%p1256, %r2699, 221;
	@%p1256 bra 	$L__BB0_1301;
	mul.lo.s32 	%r2700, %r302, 3584;
	mul.lo.s32 	%r2701, %r6, 224;
	cvt.u64.u32 	%rd1143, %r2701;
	cvt.u64.u16 	%rd1144, %rs76;
	and.b64  	%rd1145, %rd1144, 255;
	mad.lo.s32 	%r2702, %r1, 1120, %r2700;
	add.s32 	%r2703, %r2702, %r303;
	cvt.u64.u32 	%rd1146, %r2703;
	add.s64 	%rd1147, %rd1146, %rd1145;
	add.s64 	%rd1148, %rd1147, %rd1143;
	shl.b64 	%rd1149, %rd1148, 2;
	add.s64 	%rd1150, %rd2, %rd1149;
	ld.global.nc.f32 	%f2760, [%rd1150+198920];
$L__BB0_1301:
	st.shared.f32 	[%r9], %f2760;
$L__BB0_1302:
	setp.gt.u32 	%p1257, %r14, 14;
	@%p1257 bra 	$L__BB0_1309;
	setp.gt.u32 	%p1258, %r8, 463;
	@%p1258 bra 	$L__BB0_1309;
	setp.gt.u32 	%p1259, %r5, 153;
	setp.gt.u32 	%p1260, %r4, 6;
	or.pred  	%p1261, %p1260, %p1259;
	mov.f32 	%f2761, 0f00000000;
	@%p1261 bra 	$L__BB0_1309;
	mov.u32 	%r304, %ctaid.y;
	shl.b32 	%r2704, %r304, 4;
	add.s32 	%r2705, %r14, %r2704;
	setp.lt.u32 	%p1262, %r2705, 2;
	@%p1262 bra 	$L__BB0_1308;
	mov.u32 	%r2706, %ctaid.x;
	shl.b32 	%r305, %r2706, 5;
	mul.lo.s16 	%rs2229, %rs279, 9;
	shr.u16 	%rs2230, %rs2229, 8;
	sub.s16 	%rs2231, %rs279, %rs2230;
	and.b16  	%rs2232, %rs2231, 254;
	shr.u16 	%rs2233, %rs2232, 1;
	add.s16 	%rs2234, %rs2233, %rs2230;
	and.b16  	%rs2235, %rs2234, 240;
	shr.u16 	%rs2236, %rs2235, 4;
	mul.lo.s16 	%rs2237, %rs2236, 31;
	sub.s16 	%rs77, %rs279, %rs2237;
	cvt.u32.u16 	%r2707, %rs77;
	and.b32  	%r2708, %r2707, 255;
	or.b32  	%r2709, %r305, %r2708;
	setp.gt.u32 	%p1263, %r2709, 221;
	@%p1263 bra 	$L__BB0_1308;
	mul.lo.s32 	%r2710, %r304, 3584;
	mul.lo.s32 	%r2711, %r13, 224;
	cvt.u64.u32 	%rd1151, %r2711;
	cvt.u64.u16 	%rd1152, %rs77;
	and.b64  	%rd1153, %rd1152, 255;
	mad.lo.s32 	%r2712, %r1, 1120, %r2710;
	add.s32 	%r2713, %r2712, %r305;
	cvt.u64.u32 	%rd1154, %r2713;
	add.s64 	%rd1155, %rd1154, %rd1153;
	add.s64 	%rd1156, %rd1155, %rd1151;
	shl.b64 	%rd1157, %rd1156, 2;
	add.s64 	%rd1158, %rd2, %rd1157;
	ld.global.nc.f32 	%f2761, [%rd1158+198920];
$L__BB0_1308:
	st.shared.f32 	[%r9+4], %f2761;
$L__BB0_1309:
	setp.gt.u32 	%p1264, %r19, 14;
	@%p1264 bra 	$L__BB0_1316;
	setp.gt.u32 	%p1265, %r8, 462;
	@%p1265 bra 	$L__BB0_1316;
	setp.gt.u32 	%p1266, %r5, 152;
	setp.gt.u32 	%p1267, %r4, 5;
	or.pred  	%p1268, %p1267, %p1266;
	mov.f32 	%f2762, 0f00000000;
	@%p1268 bra 	$L__BB0_1316;
	mov.u32 	%r306, %ctaid.y;
	shl.b32 	%r2714, %r306, 4;
	add.s32 	%r2715, %r19, %r2714;
	setp.lt.u32 	%p1269, %r2715, 2;
	@%p1269 bra 	$L__BB0_1315;
	mov.u32 	%r2716, %ctaid.x;
	shl.b32 	%r307, %r2716, 5;
	mul.lo.s16 	%rs2239, %rs296, 9;
	shr.u16 	%rs2240, %rs2239, 8;
	sub.s16 	%rs2241, %rs296, %rs2240;
	and.b16  	%rs2242, %rs2241, 254;
	shr.u16 	%rs2243, %rs2242, 1;
	add.s16 	%rs2244, %rs2243, %rs2240;
	and.b16  	%rs2245, %rs2244, 240;
	shr.u16 	%rs2246, %rs2245, 4;
	mul.lo.s16 	%rs2247, %rs2246, 31;
	sub.s16 	%rs78, %rs296, %rs2247;
	cvt.u32.u16 	%r2717, %rs78;
	and.b32  	%r2718, %r2717, 255;
	or.b32  	%r2719, %r307, %r2718;
	setp.gt.u32 	%p1270, %r2719, 221;
	@%p1270 bra 	$L__BB0_1315;
	mul.lo.s32 	%r2720, %r306, 3584;
	mul.lo.s32 	%r2721, %r18, 224;
	cvt.u64.u32 	%rd1159, %r2721;
	cvt.u64.u16 	%rd1160, %rs78;
	and.b64  	%rd1161, %rd1160, 255;
	mad.lo.s32 	%r2722, %r1, 1120, %r2720;
	add.s32 	%r2723, %r2722, %r307;
	cvt.u64.u32 	%rd1162, %r2723;
	add.s64 	%rd1163, %rd1162, %rd1161;
	add.s64 	%rd1164, %rd1163, %rd1159;
	shl.b64 	%rd1165, %rd1164, 2;
	add.s64 	%rd1166, %rd2, %rd1165;
	ld.global.nc.f32 	%f2762, [%rd1166+198920];
$L__BB0_1315:
	st.shared.f32 	[%r9+8], %f2762;
$L__BB0_1316:
	@%p25 bra 	$L__BB0_1318;
	mov.u32 	%r2724, %ctaid.z;
	mul.lo.s32 	%r2725, %r22, 147;
	mad.lo.s32 	%r2726, %r2724, 441, %r2725;
	mul.wide.u32 	%rd1167, %r2726, 4;
	add.s64 	%rd1168, %rd1, %rd1167;
	ld.global.nc.f32 	%f1635, [%rd1168+244];
	st.shared.f32 	[%r23], %f1635;
$L__BB0_1318:
	setp.gt.u32 	%p1272, %r7, 14;
	bar.sync 	0;
	ld.shared.f32 	%f1636, [%r24];
	ld.shared.f32 	%f1637, [%r25];
	fma.rn.f32 	%f471, %f1636, %f1637, %f463;
	ld.shared.f32 	%f1638, [%r24+8];
	fma.rn.f32 	%f472, %f1637, %f1638, %f464;
	bar.sync 	0;
	@%p1272 bra 	$L__BB0_1325;
	setp.gt.u32 	%p1273, %r8, 464;
	@%p1273 bra 	$L__BB0_1325;
	setp.gt.u32 	%p1274, %r5, 154;
	setp.gt.u32 	%p1275, %r4, 6;
	or.pred  	%p1276, %p1275, %p1274;
	mov.f32 	%f2763, 0f00000000;
	@%p1276 bra 	$L__BB0_1325;
	mov.u32 	%r308, %ctaid.y;
	shl.b32 	%r2727, %r308, 4;
	add.s32 	%r2728, %r7, %r2727;
	setp.lt.u32 	%p1277, %r2728, 2;
	@%p1277 bra 	$L__BB0_1324;
	mov.u32 	%r2729, %ctaid.x;
	shl.b32 	%r309, %r2729, 5;
	cvt.u16.u32 	%rs2248, %r5;
	mul.lo.s16 	%rs2249, %rs2248, 9;
	shr.u16 	%rs2250, %rs2249, 8;
	sub.s16 	%rs2251, %rs2248, %rs2250;
	and.b16  	%rs2252, %rs2251, 254;
	shr.u16 	%rs2253, %rs2252, 1;
	add.s16 	%rs2254, %rs2253, %rs2250;
	and.b16  	%rs2255, %rs2254, 240;
	shr.u16 	%rs2256, %rs2255, 4;
	mul.lo.s16 	%rs2257, %rs2256, 31;
	sub.s16 	%rs79, %rs2248, %rs2257;
	cvt.u32.u16 	%r2730, %rs79;
	and.b32  	%r2731, %r2730, 255;
	or.b32  	%r2732, %r309, %r2731;
	setp.gt.u32 	%p1278, %r2732, 220;
	@%p1278 bra 	$L__BB0_1324;
	mul.lo.s32 	%r2733, %r308, 3584;
	mul.lo.s32 	%r2734, %r6, 224;
	cvt.u64.u32 	%rd1169, %r2734;
	cvt.u64.u16 	%rd1170, %rs79;
	and.b64  	%rd1171, %rd1170, 255;
	mad.lo.s32 	%r2735, %r1, 1120, %r2733;
	add.s32 	%r2736, %r2735, %r309;
	cvt.u64.u32 	%rd1172, %r2736;
	add.s64 	%rd1173, %rd1172, %rd1171;
	add.s64 	%rd1174, %rd1173, %rd1169;
	shl.b64 	%rd1175, %rd1174, 2;
	add.s64 	%rd1176, %rd2, %rd1175;
	ld.global.nc.f32 	%f2763, [%rd1176+198924];
$L__BB0_1324:
	st.shared.f32 	[%r9], %f2763;
$L__BB0_1325:
	setp.gt.u32 	%p1279, %r14, 14;
	@%p1279 bra 	$L__BB0_1332;
	setp.gt.u32 	%p1280, %r8, 463;
	@%p1280 bra 	$L__BB0_1332;
	setp.gt.u32 	%p1281, %r5, 153;
	setp.gt.u32 	%p1282, %r4, 6;
	or.pred  	%p1283, %p1282, %p1281;
	mov.f32 	%f2764, 0f00000000;
	@%p1283 bra 	$L__BB0_1332;
	mov.u32 	%r310, %ctaid.y;
	shl.b32 	%r2737, %r310, 4;
	add.s32 	%r2738, %r14, %r2737;
	setp.lt.u32 	%p1284, %r2738, 2;
	@%p1284 bra 	$L__BB0_1331;
	mov.u32 	%r2739, %ctaid.x;
	shl.b32 	%r311, %r2739, 5;
	mul.lo.s16 	%rs2259, %rs279, 9;
	shr.u16 	%rs2260, %rs2259, 8;
	sub.s16 	%rs2261, %rs279, %rs2260;
	and.b16  	%rs2262, %rs2261, 254;
	shr.u16 	%rs2263, %rs2262, 1;
	add.s16 	%rs2264, %rs2263, %rs2260;
	and.b16  	%rs2265, %rs2264, 240;
	shr.u16 	%rs2266, %rs2265, 4;
	mul.lo.s16 	%rs2267, %rs2266, 31;
	sub.s16 	%rs80, %rs279, %rs2267;
	cvt.u32.u16 	%r2740, %rs80;
	and.b32  	%r2741, %r2740, 255;
	or.b32  	%r2742, %r311, %r2741;
	setp.gt.u32 	%p1285, %r2742, 220;
	@%p1285 bra 	$L__BB0_1331;
	mul.lo.s32 	%r2743, %r310, 3584;
	mul.lo.s32 	%r2744, %r13, 224;
	cvt.u64.u32 	%rd1177, %r2744;
	cvt.u64.u16 	%rd1178, %rs80;
	and.b64  	%rd1179, %rd1178, 255;
	mad.lo.s32 	%r2745, %r1, 1120, %r2743;
	add.s32 	%r2746, %r2745, %r311;
	cvt.u64.u32 	%rd1180, %r2746;
	add.s64 	%rd1181, %rd1180, %rd1179;
	add.s64 	%rd1182, %rd1181, %rd1177;
	shl.b64 	%rd1183, %rd1182, 2;
	add.s64 	%rd1184, %rd2, %rd1183;
	ld.global.nc.f32 	%f2764, [%rd1184+198924];
$L__BB0_1331:
	st.shared.f32 	[%r9+4], %f2764;
$L__BB0_1332:
	setp.gt.u32 	%p1286, %r19, 14;
	@%p1286 bra 	$L__BB0_1339;
	setp.gt.u32 	%p1287, %r8, 462;
	@%p1287 bra 	$L__BB0_1339;
	setp.gt.u32 	%p1288, %r5, 152;
	setp.gt.u32 	%p1289, %r4, 5;
	or.pred  	%p1290, %p1289, %p1288;
	mov.f32 	%f2765, 0f00000000;
	@%p1290 bra 	$L__BB0_1339;
	mov.u32 	%r312, %ctaid.y;
	shl.b32 	%r2747, %r312, 4;
	add.s32 	%r2748, %r19, %r2747;
	setp.lt.u32 	%p1291, %r2748, 2;
	@%p1291 bra 	$L__BB0_1338;
	mov.u32 	%r2749, %ctaid.x;
	shl.b32 	%r313, %r2749, 5;
	mul.lo.s16 	%rs2269, %rs296, 9;
	shr.u16 	%rs2270, %rs2269, 8;
	sub.s16 	%rs2271, %rs296, %rs2270;
	and.b16  	%rs2272, %rs2271, 254;
	shr.u16 	%rs2273, %rs2272, 1;
	add.s16 	%rs2274, %rs2273, %rs2270;
	and.b16  	%rs2275, %rs2274, 240;
	shr.u16 	%rs2276, %rs2275, 4;
	mul.lo.s16 	%rs2277, %rs2276, 31;
	sub.s16 	%rs81, %rs296, %rs2277;
	cvt.u32.u16 	%r2750, %rs81;
	and.b32  	%r2751, %r2750, 255;
	or.b32  	%r2752, %r313, %r2751;
	setp.gt.u32 	%p1292, %r2752, 220;
	@%p1292 bra 	$L__BB0_1338;
	mul.lo.s32 	%r2753, %r312, 3584;
	mul.lo.s32 	%r2754, %r18, 224;
	cvt.u64.u32 	%rd1185, %r2754;
	cvt.u64.u16 	%rd1186, %rs81;
	and.b64  	%rd1187, %rd1186, 255;
	mad.lo.s32 	%r2755, %r1, 1120, %r2753;
	add.s32 	%r2756, %r2755, %r313;
	cvt.u64.u32 	%rd1188, %r2756;
	add.s64 	%rd1189, %rd1188, %rd1187;
	add.s64 	%rd1190, %rd1189, %rd1185;
	shl.b64 	%rd1191, %rd1190, 2;
	add.s64 	%rd1192, %rd2, %rd1191;
	ld.global.nc.f32 	%f2765, [%rd1192+198924];
$L__BB0_1338:
	st.shared.f32 	[%r9+8], %f2765;
$L__BB0_1339:
	@%p25 bra 	$L__BB0_1341;
	mov.u32 	%r2757, %ctaid.z;
	mul.lo.s32 	%r2758, %r22, 147;
	mad.lo.s32 	%r2759, %r2757, 441, %r2758;
	mul.wide.u32 	%rd1193, %r2759, 4;
	add.s64 	%rd1194, %rd1, %rd1193;
	ld.global.nc.f32 	%f1645, [%rd1194+248];
	st.shared.f32 	[%r23], %f1645;
$L__BB0_1341:
	setp.gt.u32 	%p1294, %r7, 14;
	bar.sync 	0;
	ld.shared.f32 	%f1646, [%r24];
	ld.shared.f32 	%f1647, [%r25];
	fma.rn.f32 	%f479, %f1646, %f1647, %f471;
	ld.shared.f32 	%f1648, [%r24+8];
	fma.rn.f32 	%f480, %f1647, %f1648, %f472;
	bar.sync 	0;
	@%p1294 bra 	$L__BB0_1348;
	setp.gt.u32 	%p1295, %r8, 464;
	@%p1295 bra 	$L__BB0_1348;
	setp.gt.u32 	%p1296, %r5, 154;
	setp.gt.u32 	%p1297, %r4, 6;
	or.pred  	%p1298, %p1297, %p1296;
	mov.f32 	%f2766, 0f00000000;
	@%p1298 bra 	$L__BB0_1348;
	mov.u32 	%r314, %ctaid.y;
	shl.b32 	%r2760, %r314, 4;
	add.s32 	%r2761, %r2760, %r2;
	or.b32  	%r2762, %r2761, %r6;
	setp.eq.s32 	%p1299, %r2762, 0;
	@%p1299 bra 	$L__BB0_1347;
	mov.u32 	%r2763, %ctaid.x;
	shl.b32 	%r315, %r2763, 5;
	cvt.u16.u32 	%rs2278, %r5;
	mul.lo.s16 	%rs2279, %rs2278, 9;
	shr.u16 	%rs2280, %rs2279, 8;
	sub.s16 	%rs2281, %rs2278, %rs2280;
	and.b16  	%rs2282, %rs2281, 254;
	shr.u16 	%rs2283, %rs2282, 1;
	add.s16 	%rs2284, %rs2283, %rs2280;
	and.b16  	%rs2285, %rs2284, 240;
	shr.u16 	%rs2286, %rs2285, 4;
	mul.lo.s16 	%rs2287, %rs2286, 31;
	sub.s16 	%rs82, %rs2278, %rs2287;
	cvt.u32.u16 	%r2764, %rs82;
	and.b32  	%r2765, %r2764, 255;
	or.b32  	%r2766, %r315, %r2765;
	setp.lt.u32 	%p1300, %r2766, 3;
	@%p1300 bra 	$L__BB0_1347;
	mul.lo.s32 	%r2767, %r314, 3584;
	mul.lo.s32 	%r2768, %r6, 224;
	cvt.u64.u32 	%rd1195, %r2768;
	cvt.u64.u16 	%rd1196, %rs82;
	and.b64  	%rd1197, %rd1196, 255;
	mad.lo.s32 	%r2769, %r1, 1120, %r2767;
	add.s32 	%r2770, %r2769, %r315;
	cvt.u64.u32 	%rd1198, %r2770;
	add.s64 	%rd1199, %rd1198, %rd1197;
	add.s64 	%rd1200, %rd1199, %rd1195;
	shl.b64 	%rd1201, %rd1200, 2;
	add.s64 	%rd1202, %rd2, %rd1201;
	ld.global.nc.f32 	%f2766, [%rd1202+199796];
$L__BB0_1347:
	st.shared.f32 	[%r9], %f2766;
$L__BB0_1348:
	setp.gt.u32 	%p1301, %r14, 14;
	@%p1301 bra 	$L__BB0_1355;
	setp.gt.u32 	%p1302, %r8, 463;
	@%p1302 bra 	$L__BB0_1355;
	setp.gt.u32 	%p1303, %r5, 153;
	setp.gt.u32 	%p1304, %r4, 6;
	or.pred  	%p1305, %p1304, %p1303;
	mov.f32 	%f2767, 0f00000000;
	@%p1305 bra 	$L__BB0_1355;
	mov.u32 	%r316, %ctaid.y;
	shl.b32 	%r2771, %r316, 4;
	add.s32 	%r2772, %r2771, %r2;
	or.b32  	%r2773, %r2772, %r13;
	setp.eq.s32 	%p1306, %r2773, 0;
	@%p1306 bra 	$L__BB0_1354;
	mov.u32 	%r2774, %ctaid.x;
	shl.b32 	%r317, %r2774, 5;
	mul.lo.s16 	%rs2289, %rs279, 9;
	shr.u16 	%rs2290, %rs2289, 8;
	sub.s16 	%rs2291, %rs279, %rs2290;
	and.b16  	%rs2292, %rs2291, 254;
	shr.u16 	%rs2293, %rs2292, 1;
	add.s16 	%rs2294, %rs2293, %rs2290;
	and.b16  	%rs2295, %rs2294, 240;
	shr.u16 	%rs2296, %rs2295, 4;
	mul.lo.s16 	%rs2297, %rs2296, 31;
	sub.s16 	%rs83, %rs279, %rs2297;
	cvt.u32.u16 	%r2775, %rs83;
	and.b32  	%r2776, %r2775, 255;
	or.b32  	%r2777, %r317, %r2776;
	setp.lt.u32 	%p1307, %r2777, 3;
	@%p1307 bra 	$L__BB0_1354;
	mul.lo.s32 	%r2778, %r316, 3584;
	mul.lo.s32 	%r2779, %r13, 224;
	cvt.u64.u32 	%rd1203, %r2779;
	cvt.u64.u16 	%rd1204, %rs83;
	and.b64  	%rd1205, %rd1204, 255;
	mad.lo.s32 	%r2780, %r1, 1120, %r2778;
	add.s32 	%r2781, %r2780, %r317;
	cvt.u64.u32 	%rd1206, %r2781;
	add.s64 	%rd1207, %rd1206, %rd1205;
	add.s64 	%rd1208, %rd1207, %rd1203;
	shl.b64 	%rd1209, %rd1208, 2;
	add.s64 	%rd1210, %rd2, %rd1209;
	ld.global.nc.f32 	%f2767, [%rd1210+199796];
$L__BB0_1354:
	st.shared.f32 	[%r9+4], %f2767;
$L__BB0_1355:
	setp.gt.u32 	%p1308, %r19, 14;
	@%p1308 bra 	$L__BB0_1362;
	setp.gt.u32 	%p1309, %r8, 462;
	@%p1309 bra 	$L__BB0_1362;
	setp.gt.u32 	%p1310, %r5, 152;
	setp.gt.u32 	%p1311, %r4, 5;
	or.pred  	%p1312, %p1311, %p1310;
	mov.f32 	%f2768, 0f00000000;
	@%p1312 bra 	$L__BB0_1362;
	mov.u32 	%r318, %ctaid.y;
	shl.b32 	%r2782, %r318, 4;
	add.s32 	%r2783, %r2782, %r2;
	or.b32  	%r2784, %r2783, %r18;
	setp.eq.s32 	%p1313, %r2784, 0;
	@%p1313 bra 	$L__BB0_1361;
	mov.u32 	%r2785, %ctaid.x;
	shl.b32 	%r319, %r2785, 5;
	mul.lo.s16 	%rs2299, %rs296, 9;
	shr.u16 	%rs2300, %rs2299, 8;
	sub.s16 	%rs2301, %rs296, %rs2300;
	and.b16  	%rs2302, %rs2301, 254;
	shr.u16 	%rs2303, %rs2302, 1;
	add.s16 	%rs2304, %rs2303, %rs2300;
	and.b16  	%rs2305, %rs2304, 240;
	shr.u16 	%rs2306, %rs2305, 4;
	mul.lo.s16 	%rs2307, %rs2306, 31;
	sub.s16 	%rs84, %rs296, %rs2307;
	cvt.u32.u16 	%r2786, %rs84;
	and.b32  	%r2787, %r2786, 255;
	or.b32  	%r2788, %r319, %r2787;
	setp.lt.u32 	%p1314, %r2788, 3;
	@%p1314 bra 	$L__BB0_1361;
	mul.lo.s32 	%r2789, %r318, 3584;
	mul.lo.s32 	%r2790, %r18, 224;
	cvt.u64.u32 	%rd1211, %r2790;
	cvt.u64.u16 	%rd1212, %rs84;
	and.b64  	%rd1213, %rd1212, 255;
	mad.lo.s32 	%r2791, %r1, 1120, %r2789;
	add.s32 	%r2792, %r2791, %r319;
	cvt.u64.u32 	%rd1214, %r2792;
	add.s64 	%rd1215, %rd1214, %rd1213;
	add.s64 	%rd1216, %rd1215, %rd1211;
	shl.b64 	%rd1217, %rd1216, 2;
	add.s64 	%rd1218, %rd2, %rd1217;
	ld.global.nc.f32 	%f2768, [%rd1218+199796];
$L__BB0_1361:
	st.shared.f32 	[%r9+8], %f2768;
$L__BB0_1362:
	@%p25 bra 	$L__BB0_1364;
	mov.u32 	%r2793, %ctaid.z;
	mul.lo.s32 	%r2794, %r22, 147;
	mad.lo.s32 	%r2795, %r2793, 441, %r2794;
	mul.wide.u32 	%rd1219, %r2795, 4;
	add.s64 	%rd1220, %rd1, %rd1219;
	ld.global.nc.f32 	%f1655, [%rd1220+252];
	st.shared.f32 	[%r23], %f1655;
$L__BB0_1364:
	setp.gt.u32 	%p1316, %r7, 14;
	bar.sync 	0;
	ld.shared.f32 	%f1656, [%r24];
	ld.shared.f32 	%f1657, [%r25];
	fma.rn.f32 	%f487, %f1656, %f1657, %f479;
	ld.shared.f32 	%f1658, [%r24+8];
	fma.rn.f32 	%f488, %f1657, %f1658, %f480;
	bar.sync 	0;
	@%p1316 bra 	$L__BB0_1371;
	setp.gt.u32 	%p1317, %r8, 464;
	@%p1317 bra 	$L__BB0_1371;
	setp.gt.u32 	%p1318, %r5, 154;
	setp.gt.u32 	%p1319, %r4, 6;
	or.pred  	%p1320, %p1319, %p1318;
	mov.f32 	%f2769, 0f00000000;
	@%p1320 bra 	$L__BB0_1371;
	mov.u32 	%r320, %ctaid.y;
	shl.b32 	%r2796, %r320, 4;
	add.s32 	%r2797, %r2796, %r2;
	or.b32  	%r2798, %r2797, %r6;
	setp.eq.s32 	%p1321, %r2798, 0;
	@%p1321 bra 	$L__BB0_1370;
	mov.u32 	%r2799, %ctaid.x;
	shl.b32 	%r321, %r2799, 5;
	cvt.u16.u32 	%rs2308, %r5;
	mul.lo.s16 	%rs2309, %rs2308, 9;
	shr.u16 	%rs2310, %rs2309, 8;
	sub.s16 	%rs2311, %rs2308, %rs2310;
	and.b16  	%rs2312, %rs2311, 254;
	shr.u16 	%rs2313, %rs2312, 1;
	add.s16 	%rs2314, %rs2313, %rs2310;
	and.b16  	%rs2315, %rs2314, 240;
	shr.u16 	%rs2316, %rs2315, 4;
	mul.lo.s16 	%rs2317, %rs2316, 31;
	sub.s16 	%rs85, %rs2308, %rs2317;
	cvt.u32.u16 	%r2800, %rs85;
	and.b32  	%r2801, %r2800, 255;
	or.b32  	%r2802, %r321, %r2801;
	setp.lt.u32 	%p1322, %r2802, 2;
	@%p1322 bra 	$L__BB0_1370;
	mul.lo.s32 	%r2803, %r320, 3584;
	mul.lo.s32 	%r2804, %r6, 224;
	cvt.u64.u32 	%rd1221, %r2804;
	cvt.u64.u16 	%rd1222, %rs85;
	and.b64  	%rd1223, %rd1222, 255;
	mad.lo.s32 	%r2805, %r1, 1120, %r2803;
	add.s32 	%r2806, %r2805, %r321;
	cvt.u64.u32 	%rd1224, %r2806;
	add.s64 	%rd1225, %rd1224, %rd1223;
	add.s64 	%rd1226, %rd1225, %rd1221;
	shl.b64 	%rd1227, %rd1226, 2;
	add.s64 	%rd1228, %rd2, %rd1227;
	ld.global.nc.f32 	%f2769, [%rd1228+199800];
$L__BB0_1370:
	st.shared.f32 	[%r9], %f2769;
$L__BB0_1371:
	setp.gt.u32 	%p1323, %r14, 14;
	@%p1323 bra 	$L__BB0_1378;
	setp.gt.u32 	%p1324, %r8, 463;
	@%p1324 bra 	$L__BB0_1378;
	setp.gt.u32 	%p1325, %r5, 153;
	setp.gt.u32 	%p1326, %r4, 6;
	or.pred  	%p1327, %p1326, %p1325;
	mov.f32 	%f2770, 0f00000000;
	@%p1327 bra 	$L__BB0_1378;
	mov.u32 	%r322, %ctaid.y;
	shl.b32 	%r2807, %r322, 4;
	add.s32 	%r2808, %r2807, %r2;
	or.b32  	%r2809, %r2808, %r13;
	setp.eq.s32 	%p1328, %r2809, 0;
	@%p1328 bra 	$L__BB0_1377;
	mov.u32 	%r2810, %ctaid.x;
	shl.b32 	%r323, %r2810, 5;
	mul.lo.s16 	%rs2319, %rs279, 9;
	shr.u16 	%rs2320, %rs2319, 8;
	sub.s16 	%rs2321, %rs279, %rs2320;
	and.b16  	%rs2322, %rs2321, 254;
	shr.u16 	%rs2323, %rs2322, 1;
	add.s16 	%rs2324, %rs2323, %rs2320;
	and.b16  	%rs2325, %rs2324, 240;
	shr.u16 	%rs2326, %rs2325, 4;
	mul.lo.s16 	%rs2327, %rs2326, 31;
	sub.s16 	%rs86, %rs279, %rs2327;
	cvt.u32.u16 	%r2811, %rs86;
	and.b32  	%r2812, %r2811, 255;
	or.b32  	%r2813, %r323, %r2812;
	setp.lt.u32 	%p1329, %r2813, 2;
	@%p1329 bra 	$L__BB0_1377;
	mul.lo.s32 	%r2814, %r322, 3584;
	mul.lo.s32 	%r2815, %r13, 224;
	cvt.u64.u32 	%rd1229, %r2815;
	cvt.u64.u16 	%rd1230, %rs86;
	and.b64  	%rd1231, %rd1230, 255;
	mad.lo.s32 	%r2816, %r1, 1120, %r2814;
	add.s32 	%r2817, %r2816, %r323;
	cvt.u64.u32 	%rd1232, %r2817;
	add.s64 	%rd1233, %rd1232, %rd1231;
	add.s64 	%rd1234, %rd1233, %rd1229;
	shl.b64 	%rd1235, %rd1234, 2;
	add.s64 	%rd1236, %rd2, %rd1235;
	ld.global.nc.f32 	%f2770, [%rd1236+199800];
$L__BB0_1377:
	st.shared.f32 	[%r9+4], %f2770;
$L__BB0_1378:
	setp.gt.u32 	%p1330, %r19, 14;
	@%p1330 bra 	$L__BB0_1385;
	setp.gt.u32 	%p1331, %r8, 462;
	@%p1331 bra 	$L__BB0_1385;
	setp.gt.u32 	%p1332, %r5, 152;
	setp.gt.u32 	%p1333, %r4, 5;
	or.pred  	%p1334, %p1333, %p1332;
	mov.f32 	%f2771, 0f00000000;
	@%p1334 bra 	$L__BB0_1385;
	mov.u32 	%r324, %ctaid.y;
	shl.b32 	%r2818, %r324, 4;
	add.s32 	%r2819, %r2818, %r2;
	or.b32  	%r2820, %r2819, %r18;
	setp.eq.s32 	%p1335, %r2820, 0;
	@%p1335 bra 	$L__BB0_1384;
	mov.u32 	%r2821, %ctaid.x;
	shl.b32 	%r325, %r2821, 5;
	mul.lo.s16 	%rs2329, %rs296, 9;
	shr.u16 	%rs2330, %rs2329, 8;
	sub.s16 	%rs2331, %rs296, %rs2330;
	and.b16  	%rs2332, %rs2331, 254;
	shr.u16 	%rs2333, %rs2332, 1;
	add.s16 	%rs2334, %rs2333, %rs2330;
	and.b16  	%rs2335, %rs2334, 240;
	shr.u16 	%rs2336, %rs2335, 4;
	mul.lo.s16 	%rs2337, %rs2336, 31;
	sub.s16 	%rs87, %rs296, %rs2337;
	cvt.u32.u16 	%r2822, %rs87;
	and.b32  	%r2823, %r2822, 255;
	or.b32  	%r2824, %r325, %r2823;
	setp.lt.u32 	%p1336, %r2824, 2;
	@%p1336 bra 	$L__BB0_1384;
	mul.lo.s32 	%r2825, %r324, 3584;
	mul.lo.s32 	%r2826, %r18, 224;
	cvt.u64.u32 	%rd1237, %r2826;
	cvt.u64.u16 	%rd1238, %rs87;
	and.b64  	%rd1239, %rd1238, 255;
	mad.lo.s32 	%r2827, %r1, 1120, %r2825;
	add.s32 	%r2828, %r2827, %r325;
	cvt.u64.u32 	%rd1240, %r2828;
	add.s64 	%rd1241, %rd1240, %rd1239;
	add.s64 	%rd1242, %rd1241, %rd1237;
	shl.b64 	%rd1243, %rd1242, 2;
	add.s64 	%rd1244, %rd2, %rd1243;
	ld.global.nc.f32 	%f2771, [%rd1244+199800];
$L__BB0_1384:
	st.shared.f32 	[%r9+8], %f2771;
$L__BB0_1385:
	@%p25 bra 	$L__BB0_1387;
	mov.u32 	%r2829, %ctaid.z;
	mul.lo.s32 	%r2830, %r22, 147;
	mad.lo.s32 	%r2831, %r2829, 441, %r2830;
	mul.wide.u32 	%rd1245, %r2831, 4;
	add.s64 	%rd1246, %rd1, %rd1245;
	ld.global.nc.f32 	%f1665, [%rd1246+256];
	st.shared.f32 	[%r23], %f1665;
$L__BB0_1387:
	setp.gt.u32 	%p1338, %r7, 14;
	bar.sync 	0;
	ld.shared.f32 	%f1666, [%r24];
	ld.shared.f32 	%f1667, [%r25];
	fma.rn.f32 	%f495, %f1666, %f1667, %f487;
	ld.shared.f32 	%f1668, [%r24+8];
	fma.rn.f32 	%f496, %f1667, %f1668, %f488;
	bar.sync 	0;
	@%p1338 bra 	$L__BB0_1394;
	setp.gt.u32 	%p1339, %r8, 464;
	@%p1339 bra 	$L__BB0_1394;
	setp.gt.u32 	%p1340, %r5, 154;
	setp.gt.u32 	%p1341, %r4, 6;
	or.pred  	%p1342, %p1341, %p1340;
	mov.f32 	%f2772, 0f00000000;
	@%p1342 bra 	$L__BB0_1394;
	mov.u32 	%r326, %ctaid.y;
	shl.b32 	%r2832, %r326, 4;
	add.s32 	%r2833, %r2832, %r2;
	or.b32  	%r2834, %r2833, %r6;
	setp.eq.s32 	%p1343, %r2834, 0;
	@%p1343 bra 	$L__BB0_1393;
	mov.u32 	%r2835, %ctaid.x;
	shl.b32 	%r327, %r2835, 5;
	cvt.u16.u32 	%rs2338, %r5;
	mul.lo.s16 	%rs2339, %rs2338, 9;
	shr.u16 	%rs2340, %rs2339, 8;
	sub.s16 	%rs2341, %rs2338, %rs2340;
	and.b16  	%rs2342, %rs2341, 254;
	shr.u16 	%rs2343, %rs2342, 1;
	add.s16 	%rs2344, %rs2343, %rs2340;
	and.b16  	%rs2345, %rs2344, 240;
	shr.u16 	%rs2346, %rs2345, 4;
	mul.lo.s16 	%rs2347, %rs2346, 31;
	sub.s16 	%rs88, %rs2338, %rs2347;
	cvt.u32.u16 	%r2836, %rs88;
	and.b32  	%r2837, %r2836, 255;
	or.b32  	%r2838, %r327, %r2837;
	setp.eq.s32 	%p1344, %r2838, 0;
	@%p1344 bra 	$L__BB0_1393;
	mul.lo.s32 	%r2839, %r326, 3584;
	mul.lo.s32 	%r2840, %r6, 224;
	cvt.u64.u32 	%rd1247, %r2840;
	cvt.u64.u16 	%rd1248, %rs88;
	and.b64  	%rd1249, %rd1248, 255;
	mad.lo.s32 	%r2841, %r1, 1120, %r2839;
	add.s32 	%r2842, %r2841, %r327;
	cvt.u64.u32 	%rd1250, %r2842;
	add.s64 	%rd1251, %rd1250, %rd1249;
	add.s64 	%rd1252, %rd1251, %rd1247;
	shl.b64 	%rd1253, %rd1252, 2;
	add.s64 	%rd1254, %rd2, %rd1253;
	ld.global.nc.f32 	%f2772, [%rd1254+199804];
$L__BB0_1393:
	st.shared.f32 	[%r9], %f2772;
$L__BB0_1394:
	setp.gt.u32 	%p1345, %r14, 14;
	@%p1345 bra 	$L__BB0_1401;
	setp.gt.u32 	%p1346, %r8, 463;
	@%p1346 bra 	$L__BB0_1401;
	setp.gt.u32 	%p1347, %r5, 153;
	setp.gt.u32 	%p1348, %r4, 6;
	or.pred  	%p1349, %p1348, %p1347;
	mov.f32 	%f2773, 0f00000000;
	@%p1349 bra 	$L__BB0_1401;
	mov.u32 	%r328, %ctaid.y;
	shl.b32 	%r2843, %r328, 4;
	add.s32 	%r2844, %r2843, %r2;
	or.b32  	%r2845, %r2844, %r13;
	setp.eq.s32 	%p1350, %r2845, 0;
	@%p1350 bra 	$L__BB0_1400;
	mov.u32 	%r2846, %ctaid.x;
	shl.b32 	%r329, %r2846, 5;
	mul.lo.s16 	%rs2349, %rs279, 9;
	shr.u16 	%rs2350, %rs2349, 8;
	sub.s16 	%rs2351, %rs279, %rs2350;
	and.b16  	%rs2352, %rs2351, 254;
	shr.u16 	%rs2353, %rs2352, 1;
	add.s16 	%rs2354, %rs2353, %rs2350;
	and.b16  	%rs2355, %rs2354, 240;
	shr.u16 	%rs2356, %rs2355, 4;
	mul.lo.s16 	%rs2357, %rs2356, 31;
	sub.s16 	%rs89, %rs279, %rs2357;
	cvt.u32.u16 	%r2847, %rs89;
	and.b32  	%r2848, %r2847, 255;
	or.b32  	%r2849, %r329, %r2848;
	setp.eq.s32 	%p1351, %r2849, 0;
	@%p1351 bra 	$L__BB0_1400;
	mul.lo.s32 	%r2850, %r328, 3584;
	mul.lo.s32 	%r2851, %r13, 224;
	cvt.u64.u32 	%rd1255, %r2851;
	cvt.u64.u16 	%rd1256, %rs89;
	and.b64  	%rd1257, %rd1256, 255;
	mad.lo.s32 	%r2852, %r1, 1120, %r2850;
	add.s32 	%r2853, %r2852, %r329;
	cvt.u64.u32 	%rd1258, %r2853;
	add.s64 	%rd1259, %rd1258, %rd1257;
	add.s64 	%rd1260, %rd1259, %rd1255;
	shl.b64 	%rd1261, %rd1260, 2;
	add.s64 	%rd1262, %rd2, %rd1261;
	ld.global.nc.f32 	%f2773, [%rd1262+199804];
$L__BB0_1400:
	st.shared.f32 	[%r9+4], %f2773;
$L__BB0_1401:
	setp.gt.u32 	%p1352, %r19, 14;
	@%p1352 bra 	$L__BB0_1408;
	setp.gt.u32 	%p1353, %r8, 462;
	@%p1353 bra 	$L__BB0_1408;
	setp.gt.u32 	%p1354, %r5, 152;
	setp.gt.u32 	%p1355, %r4, 5;
	or.pred  	%p1356, %p1355, %p1354;
	mov.f32 	%f2774, 0f00000000;
	@%p1356 bra 	$L__BB0_1408;
	mov.u32 	%r330, %ctaid.y;
	shl.b32 	%r2854, %r330, 4;
	add.s32 	%r2855, %r2854, %r2;
	or.b32  	%r2856, %r2855, %r18;
	setp.eq.s32 	%p1357, %r2856, 0;
	@%p1357 bra 	$L__BB0_1407;
	mov.u32 	%r2857, %ctaid.x;
	shl.b32 	%r331, %r2857, 5;
	mul.lo.s16 	%rs2359, %rs296, 9;
	shr.u16 	%rs2360, %rs2359, 8;
	sub.s16 	%rs2361, %rs296, %rs2360;
	and.b16  	%rs2362, %rs2361, 254;
	shr.u16 	%rs2363, %rs2362, 1;
	add.s16 	%rs2364, %rs2363, %rs2360;
	and.b16  	%rs2365, %rs2364, 240;
	shr.u16 	%rs2366, %rs2365, 4;
	mul.lo.s16 	%rs2367, %rs2366, 31;
	sub.s16 	%rs90, %rs296, %rs2367;
	cvt.u32.u16 	%r2858, %rs90;
	and.b32  	%r2859, %r2858, 255;
	or.b32  	%r2860, %r331, %r2859;
	setp.eq.s32 	%p1358, %r2860, 0;
	@%p1358 bra 	$L__BB0_1407;
	mul.lo.s32 	%r2861, %r330, 3584;
	mul.lo.s32 	%r2862, %r18, 224;
	cvt.u64.u32 	%rd1263, %r2862;
	cvt.u64.u16 	%rd1264, %rs90;
	and.b64  	%rd1265, %rd1264, 255;
	mad.lo.s32 	%r2863, %r1, 1120, %r2861;
	add.s32 	%r2864, %r2863, %r331;
	cvt.u64.u32 	%rd1266, %r2864;
	add.s64 	%rd1267, %rd1266, %rd1265;
	add.s64 	%rd1268, %rd1267, %rd1263;
	shl.b64 	%rd1269, %rd1268, 2;
	add.s64 	%rd1270, %rd2, %rd1269;
	ld.global.nc.f32 	%f2774, [%rd1270+199804];
$L__BB0_1407:
	st.shared.f32 	[%r9+8], %f2774;
$L__BB0_1408:
	@%p25 bra 	$L__BB0_1410;
	mov.u32 	%r2865, %ctaid.z;
	mul.lo.s32 	%r2866, %r22, 147;
	mad.lo.s32 	%r2867, %r2865, 441, %r2866;
	mul.wide.u32 	%rd1271, %r2867, 4;
	add.s64 	%rd1272, %rd1, %rd1271;
	ld.global.nc.f32 	%f1675, [%rd1272+260];
	st.shared.f32 	[%r23], %f1675;
$L__BB0_1410:
	setp.gt.u32 	%p1360, %r7, 14;
	bar.sync 	0;
	ld.shared.f32 	%f1676, [%r24];
	ld.shared.f32 	%f1677, [%r25];
	fma.rn.f32 	%f503, %f1676, %f1677, %f495;
	ld.shared.f32 	%f1678, [%r24+8];
	fma.rn.f32 	%f504, %f1677, %f1678, %f496;
	bar.sync 	0;
	@%p1360 bra 	$L__BB0_1416;
	setp.gt.u32 	%p1361, %r8, 464;
	@%p1361 bra 	$L__BB0_1416;
	setp.gt.u32 	%p1362, %r5, 154;
	setp.gt.u32 	%p1363, %r4, 6;
	or.pred  	%p1364, %p1363, %p1362;
	@%p1364 bra 	$L__BB0_1416;
	mov.u32 	%r332, %ctaid.y;
	shl.b32 	%r2868, %r332, 4;
	add.s32 	%r2869, %r2868, %r2;
	or.b32  	%r2870, %r2869, %r6;
	setp.eq.s32 	%p1365, %r2870, 0;
	mov.f32 	%f2775, 0f00000000;
	@%p1365 bra 	$L__BB0_1415;
	mul.lo.s32 	%r2871, %r332, 3584;
	mul.lo.s32 	%r2872, %r6, 224;
	mov.u32 	%r2873, %ctaid.x;
	shl.b32 	%r2874, %r2873, 5;
	cvt.u16.u32 	%rs2368, %r5;
	mul.lo.s16 	%rs2369, %rs2368, 9;
	shr.u16 	%rs2370, %rs2369, 8;
	sub.s16 	%rs2371, %rs2368, %rs2370;
	and.b16  	%rs2372, %rs2371, 254;
	shr.u16 	%rs2373, %rs2372, 1;
	add.s16 	%rs2374, %rs2373, %rs2370;
	and.b16  	%rs2375, %rs2374, 240;
	shr.u16 	%rs2376, %rs2375, 4;
	mul.lo.s16 	%rs2377, %rs2376, 31;
	sub.s16 	%rs2378, %rs2368, %rs2377;
	cvt.u64.u32 	%rd1273, %r2872;
	cvt.u64.u16 	%rd1274, %rs2378;
	and.b64  	%rd1275, %rd1274, 255;
	mad.lo.s32 	%r2875, %r1, 1120, %r2871;
	add.s32 	%r2876, %r2875, %r2874;
	cvt.u64.u32 	%rd1276, %r2876;
	or.b64  	%rd1277, %rd1276, %rd1275;
	add.s64 	%rd1278, %rd1277, %rd1273;
	shl.b64 	%rd1279, %rd1278, 2;
	add.s64 	%rd1280, %rd2, %rd1279;
	ld.global.nc.f32 	%f2775, [%rd1280+199808];
$L__BB0_1415:
	st.shared.f32 	[%r9], %f2775;
$L__BB0_1416:
	setp.gt.u32 	%p1366, %r14, 14;
	@%p1366 bra 	$L__BB0_1422;
	setp.gt.u32 	%p1367, %r8, 463;
	@%p1367 bra 	$L__BB0_1422;
	setp.gt.u32 	%p1368, %r5, 153;
	setp.gt.u32 	%p1369, %r4, 6;
	or.pred  	%p1370, %p1369, %p1368;
	@%p1370 bra 	$L__BB0_1422;
	mov.u32 	%r333, %ctaid.y;
	shl.b32 	%r2877, %r333, 4;
	add.s32 	%r2878, %r2877, %r2;
	or.b32  	%r2879, %r2878, %r13;
	setp.eq.s32 	%p1371, %r2879, 0;
	mov.f32 	%f2776, 0f00000000;
	@%p1371 bra 	$L__BB0_1421;
	mul.lo.s32 	%r2880, %r333, 3584;
	mul.lo.s32 	%r2881, %r13, 224;
	mov.u32 	%r2882, %ctaid.x;
	shl.b32 	%r2883, %r2882, 5;
	mul.lo.s16 	%rs2380, %rs279, 9;
	shr.u16 	%rs2381, %rs2380, 8;
	sub.s16 	%rs2382, %rs279, %rs2381;
	and.b16  	%rs2383, %rs2382, 254;
	shr.u16 	%rs2384, %rs2383, 1;
	add.s16 	%rs2385, %rs2384, %rs2381;
	and.b16  	%rs2386, %rs2385, 240;
	shr.u16 	%rs2387, %rs2386, 4;
	mul.lo.s16 	%rs2388, %rs2387, 31;
	sub.s16 	%rs2389, %rs279, %rs2388;
	cvt.u64.u32 	%rd1281, %r2881;
	cvt.u64.u16 	%rd1282, %rs2389;
	and.b64  	%rd1283, %rd1282, 255;
	mad.lo.s32 	%r2884, %r1, 1120, %r2880;
	add.s32 	%r2885, %r2884, %r2883;
	cvt.u64.u32 	%rd1284, %r2885;
	or.b64  	%rd1285, %rd1284, %rd1283;
	add.s64 	%rd1286, %rd1285, %rd1281;
	shl.b64 	%rd1287, %rd1286, 2;
	add.s64 	%rd1288, %rd2, %rd1287;
	ld.global.nc.f32 	%f2776, [%rd1288+199808];
$L__BB0_1421:
	st.shared.f32 	[%r9+4], %f2776;
$L__BB0_1422:
	setp.gt.u32 	%p1372, %r19, 14;
	@%p1372 bra 	$L__BB0_1428;
	setp.gt.u32 	%p1373, %r8, 462;
	@%p1373 bra 	$L__BB0_1428;
	setp.gt.u32 	%p1374, %r5, 152;
	setp.gt.u32 	%p1375, %r4, 5;
	or.pred  	%p1376, %p1375, %p1374;
	@%p1376 bra 	$L__BB0_1428;
	mov.u32 	%r334, %ctaid.y;
	shl.b32 	%r2886, %r334, 4;
	add.s32 	%r2887, %r2886, %r2;
	or.b32  	%r2888, %r2887, %r18;
	setp.eq.s32 	%p1377, %r2888, 0;
	mov.f32 	%f2777, 0f00000000;
	@%p1377 bra 	$L__BB0_1427;
	mul.lo.s32 	%r2889, %r334, 3584;
	mul.lo.s32 	%r2890, %r18, 224;
	mov.u32 	%r2891, %ctaid.x;
	shl.b32 	%r2892, %r2891, 5;
	mul.lo.s16 	%rs2391, %rs296, 9;
	shr.u16 	%rs2392, %rs2391, 8;
	sub.s16 	%rs2393, %rs296, %rs2392;
	and.b16  	%rs2394, %rs2393, 254;
	shr.u16 	%rs2395, %rs2394, 1;
	add.s16 	%rs2396, %rs2395, %rs2392;
	and.b16  	%rs2397, %rs2396, 240;
	shr.u16 	%rs2398, %rs2397, 4;
	mul.lo.s16 	%rs2399, %rs2398, 31;
	sub.s16 	%rs2400, %rs296, %rs2399;
	cvt.u64.u32 	%rd1289, %r2890;
	cvt.u64.u16 	%rd1290, %rs2400;
	and.b64  	%rd1291, %rd1290, 255;
	mad.lo.s32 	%r2893, %r1, 1120, %r2889;
	add.s32 	%r2894, %r2893, %r2892;
	cvt.u64.u32 	%rd1292, %r2894;
	or.b64  	%rd1293, %rd1292, %rd1291;
	add.s64 	%rd1294, %rd1293, %rd1289;
	shl.b64 	%rd1295, %rd1294, 2;
	add.s64 	%rd1296, %rd2, %rd1295;
	ld.global.nc.f32 	%f2777, [%rd1296+199808];
$L__BB0_1427:
	st.shared.f32 	[%r9+8], %f2777;
$L__BB0_1428:
	@%p25 bra 	$L__BB0_1430;
	mov.u32 	%r2895, %ctaid.z;
	mul.lo.s32 	%r2896, %r22, 147;
	mad.lo.s32 	%r2897, %r2895, 441, %r2896;
	mul.wide.u32 	%rd1297, %r2897, 4;
	add.s64 	%rd1298, %rd1, %rd1297;
	ld.global.nc.f32 	%f1682, [%rd1298+264];
	st.shared.f32 	[%r23], %f1682;
$L__BB0_1430:
	setp.gt.u32 	%p1379, %r7, 14;
	bar.sync 	0;
	ld.shared.f32 	%f1683, [%r24];
	ld.shared.f32 	%f1684, [%r25];
	fma.rn.f32 	%f511, %f1683, %f1684, %f503;
	ld.shared.f32 	%f1685, [%r24+8];
	fma.rn.f32 	%f512, %f1684, %f1685, %f504;
	bar.sync 	0;
	@%p1379 bra 	$L__BB0_1436;
	setp.gt.u32 	%p1380, %r8, 464;
	@%p1380 bra 	$L__BB0_1436;
	setp.gt.u32 	%p1381, %r5, 154;
	setp.gt.u32 	%p1382, %r4, 6;
	or.pred  	%p1383, %p1382, %p1381;
	@%p1383 bra 	$L__BB0_1436;
	mov.u32 	%r335, %ctaid.y;
	shl.b32 	%r2898, %r335, 4;
	add.s32 	%r2899, %r2898, %r2;
	or.b32  	%r2900, %r2899, %r6;
	setp.eq.s32 	%p1384, %r2900, 0;
	mov.f32 	%f2778, 0f00000000;
	@%p1384 bra 	$L__BB0_1435;
	mul.lo.s32 	%r2901, %r335, 3584;
	mul.lo.s32 	%r2902, %r6, 224;
	mov.u32 	%r2903, %ctaid.x;
	shl.b32 	%r2904, %r2903, 5;
	cvt.u16.u32 	%rs2401, %r5;
	mul.lo.s16 	%rs2402, %rs2401, 9;
	shr.u16 	%rs2403, %rs2402, 8;
	sub.s16 	%rs2404, %rs2401, %rs2403;
	and.b16  	%rs2405, %rs2404, 254;
	shr.u16 	%rs2406, %rs2405, 1;
	add.s16 	%rs2407, %rs2406, %rs2403;
	and.b16  	%rs2408, %rs2407, 240;
	shr.u16 	%rs2409, %rs2408, 4;
	mul.lo.s16 	%rs2410, %rs2409, 31;
	sub.s16 	%rs2411, %rs2401, %rs2410;
	cvt.u64.u32 	%rd1299, %r2902;
	cvt.u64.u16 	%rd1300, %rs2411;
	and.b64  	%rd1301, %rd1300, 255;
	mad.lo.s32 	%r2905, %r1, 1120, %r2901;
	add.s32 	%r2906, %r2905, %r2904;
	cvt.u64.u32 	%rd1302, %r2906;
	or.b64  	%rd1303, %rd1302, %rd1301;
	add.s64 	%rd1304, %rd1303, %rd1299;
	shl.b64 	%rd1305, %rd1304, 2;
	add.s64 	%rd1306, %rd2, %rd1305;
	ld.global.nc.f32 	%f2778, [%rd1306+199812];
$L__BB0_1435:
	st.shared.f32 	[%r9], %f2778;
$L__BB0_1436:
	setp.gt.u32 	%p1385, %r14, 14;
	@%p1385 bra 	$L__BB0_1442;
	setp.gt.u32 	%p1386, %r8, 463;
	@%p1386 bra 	$L__BB0_1442;
	setp.gt.u32 	%p1387, %r5, 153;
	setp.gt.u32 	%p1388, %r4, 6;
	or.pred  	%p1389, %p1388, %p1387;
	@%p1389 bra 	$L__BB0_1442;
	mov.u32 	%r336, %ctaid.y;
	shl.b32 	%r2907, %r336, 4;
	add.s32 	%r2908, %r2907, %r2;
	or.b32  	%r2909, %r2908, %r13;
	setp.eq.s32 	%p1390, %r2909, 0;
	mov.f32 	%f2779, 0f00000000;
	@%p1390 bra 	$L__BB0_1441;
	mul.lo.s32 	%r2910, %r336, 3584;
	mul.lo.s32 	%r2911, %r13, 224;
	mov.u32 	%r2912, %ctaid.x;
	shl.b32 	%r2913, %r2912, 5;
	mul.lo.s16 	%rs2413, %rs279, 9;
	shr.u16 	%rs2414, %rs2413, 8;
	sub.s16 	%rs2415, %rs279, %rs2414;
	and.b16  	%rs2416, %rs2415, 254;
	shr.u16 	%rs2417, %rs2416, 1;
	add.s16 	%rs2418, %rs2417, %rs2414;
	and.b16  	%rs2419, %rs2418, 240;
	shr.u16 	%rs2420, %rs2419, 4;
	mul.lo.s16 	%rs2421, %rs2420, 31;
	sub.s16 	%rs2422, %rs279, %rs2421;
	cvt.u64.u32 	%rd1307, %r2911;
	cvt.u64.u16 	%rd1308, %rs2422;
	and.b64  	%rd1309, %rd1308, 255;
	mad.lo.s32 	%r2914, %r1, 1120, %r2910;
	add.s32 	%r2915, %r2914, %r2913;
	cvt.u64.u32 	%rd1310, %r2915;
	or.b64  	%rd1311, %rd1310, %rd1309;
	add.s64 	%rd1312, %rd1311, %rd1307;
	shl.b64 	%rd1313, %rd1312, 2;
	add.s64 	%rd1314, %rd2, %rd1313;
	ld.global.nc.f32 	%f2779, [%rd1314+199812];
$L__BB0_1441:
	st.shared.f32 	[%r9+4], %f2779;
$L__BB0_1442:
	setp.gt.u32 	%p1391, %r19, 14;
	@%p1391 bra 	$L__BB0_1448;
	setp.gt.u32 	%p1392, %r8, 462;
	@%p1392 bra 	$L__BB0_1448;
	setp.gt.u32 	%p1393, %r5, 152;
	setp.gt.u32 	%p1394, %r4, 5;
	or.pred  	%p1395, %p1394, %p1393;
	@%p1395 bra 	$L__BB0_1448;
	mov.u32 	%r337, %ctaid.y;
	shl.b32 	%r2916, %r337, 4;
	add.s32 	%r2917, %r2916, %r2;
	or.b32  	%r2918, %r2917, %r18;
	setp.eq.s32 	%p1396, %r2918, 0;
	mov.f32 	%f2780, 0f00000000;
	@%p1396 bra 	$L__BB0_1447;
	mul.lo.s32 	%r2919, %r337, 3584;
	mul.lo.s32 	%r2920, %r18, 224;
	mov.u32 	%r2921, %ctaid.x;
	shl.b32 	%r2922, %r2921, 5;
	mul.lo.s16 	%rs2424, %rs296, 9;
	shr.u16 	%rs2425, %rs2424, 8;
	sub.s16 	%rs2426, %rs296, %rs2425;
	and.b16  	%rs2427, %rs2426, 254;
	shr.u16 	%rs2428, %rs2427, 1;
	add.s16 	%rs2429, %rs2428, %rs2425;
	and.b16  	%rs2430, %rs2429, 240;
	shr.u16 	%rs2431, %rs2430, 4;
	mul.lo.s16 	%rs2432, %rs2431, 31;
	sub.s16 	%rs2433, %rs296, %rs2432;
	cvt.u64.u32 	%rd1315, %r2920;
	cvt.u64.u16 	%rd1316, %rs2433;
	and.b64  	%rd1317, %rd1316, 255;
	mad.lo.s32 	%r2923, %r1, 1120, %r2919;
	add.s32 	%r2924, %r2923, %r2922;
	cvt.u64.u32 	%rd1318, %r2924;
	or.b64  	%rd1319, %rd1318, %rd1317;
	add.s64 	%rd1320, %rd1319, %rd1315;
	shl.b64 	%rd1321, %rd1320, 2;
	add.s64 	%rd1322, %rd2, %rd1321;
	ld.global.nc.f32 	%f2780, [%rd1322+199812];
$L__BB0_1447:
	st.shared.f32 	[%r9+8], %f2780;
$L__BB0_1448:
	@%p25 bra 	$L__BB0_1450;
	mov.u32 	%r2925, %ctaid.z;
	mul.lo.s32 	%r2926, %r22, 147;
	mad.lo.s32 	%r2927, %r2925, 441, %r2926;
	mul.wide.u32 	%rd1323, %r2927, 4;
	add.s64 	%rd1324, %rd1, %rd1323;
	ld.global.nc.f32 	%f1689, [%rd1324+268];
	st.shared.f32 	[%r23], %f1689;
$L__BB0_1450:
	setp.gt.u32 	%p1398, %r7, 14;
	bar.sync 	0;
	ld.shared.f32 	%f1690, [%r24];
	ld.shared.f32 	%f1691, [%r25];
	fma.rn.f32 	%f519, %f1690, %f1691, %f511;
	ld.shared.f32 	%f1692, [%r24+8];
	fma.rn.f32 	%f520, %f1691, %f1692, %f512;
	bar.sync 	0;
	@%p1398 bra 	$L__BB0_1457;
	setp.gt.u32 	%p1399, %r8, 464;
	@%p1399 bra 	$L__BB0_1457;
	setp.gt.u32 	%p1400, %r5, 154;
	setp.gt.u32 	%p1401, %r4, 6;
	or.pred  	%p1402, %p1401, %p1400;
	mov.f32 	%f2781, 0f00000000;
	@%p1402 bra 	$L__BB0_1457;
	mov.u32 	%r338, %ctaid.y;
	shl.b32 	%r2928, %r338, 4;
	add.s32 	%r2929, %r2928, %r2;
	or.b32  	%r2930, %r2929, %r6;
	setp.eq.s32 	%p1403, %r2930, 0;
	@%p1403 bra 	$L__BB0_1456;
	mov.u32 	%r2931, %ctaid.x;
	shl.b32 	%r339, %r2931, 5;
	cvt.u16.u32 	%rs2434, %r5;
	mul.lo.s16 	%rs2435, %rs2434, 9;
	shr.u16 	%rs2436, %rs2435, 8;
	sub.s16 	%rs2437, %rs2434, %rs2436;
	and.b16  	%rs2438, %rs2437, 254;
	shr.u16 	%rs2439, %rs2438, 1;
	add.s16 	%rs2440, %rs2439, %rs2436;
	and.b16  	%rs2441, %rs2440, 240;
	shr.u16 	%rs2442, %rs2441, 4;
	mul.lo.s16 	%rs2443, %rs2442, 31;
	sub.s16 	%rs91, %rs2434, %rs2443;
	cvt.u32.u16 	%r2932, %rs91;
	and.b32  	%r2933, %r2932, 255;
	or.b32  	%r2934, %r339, %r2933;
	setp.gt.u32 	%p1404, %r2934, 221;
	@%p1404 bra 	$L__BB0_1456;
	mul.lo.s32 	%r2935, %r338, 3584;
	mul.lo.s32 	%r2936, %r6, 224;
	cvt.u64.u32 	%rd1325, %r2936;
	cvt.u64.u16 	%rd1326, %rs91;
	and.b64  	%rd1327, %rd1326, 255;
	mad.lo.s32 	%r2937, %r1, 1120, %r2935;
	add.s32 	%r2938, %r2937, %r339;
	cvt.u64.u32 	%rd1328, %r2938;
	add.s64 	%rd1329, %rd1328, %rd1327;
	add.s64 	%rd1330, %rd1329, %rd1325;
	shl.b64 	%rd1331, %rd1330, 2;
	add.s64 	%rd1332, %rd2, %rd1331;
	ld.global.nc.f32 	%f2781, [%rd1332+199816];
$L__BB0_1456:
	st.shared.f32 	[%r9], %f2781;
$L__BB0_1457:
	setp.gt.u32 	%p1405, %r14, 14;
	@%p1405 bra 	$L__BB0_1464;
	setp.gt.u32 	%p1406, %r8, 463;
	@%p1406 bra 	$L__BB0_1464;
	setp.gt.u32 	%p1407, %r5, 153;
	setp.gt.u32 	%p1408, %r4, 6;
	or.pred  	%p1409, %p1408, %p1407;
	mov.f32 	%f2782, 0f00000000;
	@%p1409 bra 	$L__BB0_1464;
	mov.u32 	%r340, %ctaid.y;
	shl.b32 	%r2939, %r340, 4;
	add.s32 	%r2940, %r2939, %r2;
	or.b32  	%r2941, %r2940, %r13;
	setp.eq.s32 	%p1410, %r2941, 0;
	@%p1410 bra 	$L__BB0_1463;
	mov.u32 	%r2942, %ctaid.x;
	shl.b32 	%r341, %r2942, 5;
	mul.lo.s16 	%rs2445, %rs279, 9;
	shr.u16 	%rs2446, %rs2445, 8;
	sub.s16 	%rs2447, %rs279, %rs2446;
	and.b16  	%rs2448, %rs2447, 254;
	shr.u16 	%rs2449, %rs2448, 1;
	add.s16 	%rs2450, %rs2449, %rs2446;
	and.b16  	%rs2451, %rs2450, 240;
	shr.u16 	%rs2452, %rs2451, 4;
	mul.lo.s16 	%rs2453, %rs2452, 31;
	sub.s16 	%rs92, %rs279, %rs2453;
	cvt.u32.u16 	%r2943, %rs92;
	and.b32  	%r2944, %r2943, 255;
	or.b32  	%r2945, %r341, %r2944;
	setp.gt.u32 	%p1411, %r2945, 221;
	@%p1411 bra 	$L__BB0_1463;
	mul.lo.s32 	%r2946, %r340, 3584;
	mul.lo.s32 	%r2947, %r13, 224;
	cvt.u64.u32 	%rd1333, %r2947;
	cvt.u64.u16 	%rd1334, %rs92;
	and.b64  	%rd1335, %rd1334, 255;
	mad.lo.s32 	%r2948, %r1, 1120, %r2946;
	add.s32 	%r2949, %r2948, %r341;
	cvt.u64.u32 	%rd1336, %r2949;
	add.s64 	%rd1337, %rd1336, %rd1335;
	add.s64 	%rd1338, %rd1337, %rd1333;
	shl.b64 	%rd1339, %rd1338, 2;
	add.s64 	%rd1340, %rd2, %rd1339;
	ld.global.nc.f32 	%f2782, [%rd1340+199816];
$L__BB0_1463:
	st.shared.f32 	[%r9+4], %f2782;
$L__BB0_1464:
	setp.gt.u32 	%p1412, %r19, 14;
	@%p1412 bra 	$L__BB0_1471;
	setp.gt.u32 	%p1413, %r8, 462;
	@%p1413 bra 	$L__BB0_1471;
	setp.gt.u32 	%p1414, %r5, 152;
	setp.gt.u32 	%p1415, %r4, 5;
	or.pred  	%p1416, %p1415, %p1414;
	mov.f32 	%f2783, 0f00000000;
	@%p1416 bra 	$L__BB0_1471;
	mov.u32 	%r342, %ctaid.y;
	shl.b32 	%r2950, %r342, 4;
	add.s32 	%r2951, %r2950, %r2;
	or.b32  	%r2952, %r2951, %r18;
	setp.eq.s32 	%p1417, %r2952, 0;
	@%p1417 bra 	$L__BB0_1470;
	mov.u32 	%r2953, %ctaid.x;
	shl.b32 	%r343, %r2953, 5;
	mul.lo.s16 	%rs2455, %rs296, 9;
	shr.u16 	%rs2456, %rs2455, 8;
	sub.s16 	%rs2457, %rs296, %rs2456;
	and.b16  	%rs2458, %rs2457, 254;
	shr.u16 	%rs2459, %rs2458, 1;
	add.s16 	%rs2460, %rs2459, %rs2456;
	and.b16  	%rs2461, %rs2460, 240;
	shr.u16 	%rs2462, %rs2461, 4;
	mul.lo.s16 	%rs2463, %rs2462, 31;
	sub.s16 	%rs93, %rs296, %rs2463;
	cvt.u32.u16 	%r2954, %rs93;
	and.b32  	%r2955, %r2954, 255;
	or.b32  	%r2956, %r343, %r2955;
	setp.gt.u32 	%p1418, %r2956, 221;
	@%p1418 bra 	$L__BB0_1470;
	mul.lo.s32 	%r2957, %r342, 3584;
	mul.lo.s32 	%r2958, %r18, 224;
	cvt.u64.u32 	%rd1341, %r2958;
	cvt.u64.u16 	%rd1342, %rs93;
	and.b64  	%rd1343, %rd1342, 255;
	mad.lo.s32 	%r2959, %r1, 1120, %r2957;
	add.s32 	%r2960, %r2959, %r343;
	cvt.u64.u32 	%rd1344, %r2960;
	add.s64 	%rd1345, %rd1344, %rd1343;
	add.s64 	%rd1346, %rd1345, %rd1341;
	shl.b64 	%rd1347, %rd1346, 2;
	add.s64 	%rd1348, %rd2, %rd1347;
	ld.global.nc.f32 	%f2783, [%rd1348+199816];
$L__BB0_1470:
	st.shared.f32 	[%r9+8], %f2783;
$L__BB0_1471:
	@%p25 bra 	$L__BB0_1473;
	mov.u32 	%r2961, %ctaid.z;
	mul.lo.s32 	%r2962, %r22, 147;
	mad.lo.s32 	%r2963, %r2961, 441, %r2962;
	mul.wide.u32 	%rd1349, %r2963, 4;
	add.s64 	%rd1350, %rd1, %rd1349;
	ld.global.nc.f32 	%f1699, [%rd1350+272];
	st.shared.f32 	[%r23], %f1699;
$L__BB0_1473:
	setp.gt.u32 	%p1420, %r7, 14;
	bar.sync 	0;
	ld.shared.f32 	%f1700, [%r24];
	ld.shared.f32 	%f1701, [%r25];
	fma.rn.f32 	%f527, %f1700, %f1701, %f519;
	ld.shared.f32 	%f1702, [%r24+8];
	fma.rn.f32 	%f528, %f1701, %f1702, %f520;
	bar.sync 	0;
	@%p1420 bra 	$L__BB0_1480;
	setp.gt.u32 	%p1421, %r8, 464;
	@%p1421 bra 	$L__BB0_1480;
	setp.gt.u32 	%p1422, %r5, 154;
	setp.gt.u32 	%p1423, %r4, 6;
	or.pred  	%p1424, %p1423, %p1422;
	mov.f32 	%f2784, 0f00000000;
	@%p1424 bra 	$L__BB0_1480;
	mov.u32 	%r344, %ctaid.y;
	shl.b32 	%r2964, %r344, 4;
	add.s32 	%r2965, %r2964, %r2;
	or.b32  	%r2966, %r2965, %r6;
	setp.eq.s32 	%p1425, %r2966, 0;
	@%p1425 bra 	$L__BB0_1479;
	mov.u32 	%r2967, %ctaid.x;
	shl.b32 	%r345, %r2967, 5;
	cvt.u16.u32 	%rs2464, %r5;
	mul.lo.s16 	%rs2465, %rs2464, 9;
	shr.u16 	%rs2466, %rs2465, 8;
	sub.s16 	%rs2467, %rs2464, %rs2466;
	and.b16  	%rs2468, %rs2467, 254;
	shr.u16 	%rs2469, %rs2468, 1;
	add.s16 	%rs2470, %rs2469, %rs2466;
	and.b16  	%rs2471, %rs2470, 240;
	shr.u16 	%rs2472, %rs2471, 4;
	mul.lo.s16 	%rs2473, %rs2472, 31;
	sub.s16 	%rs94, %rs2464, %rs2473;
	cvt.u32.u16 	%r2968, %rs94;
	and.b32  	%r2969, %r2968, 255;
	or.b32  	%r2970, %r345, %r2969;
	setp.gt.u32 	%p1426, %r2970, 220;
	@%p1426 bra 	$L__BB0_1479;
	mul.lo.s32 	%r2971, %r344, 3584;
	mul.lo.s32 	%r2972, %r6, 224;
	cvt.u64.u32 	%rd1351, %r2972;
	cvt.u64.u16 	%rd1352, %rs94;
	and.b64  	%rd1353, %rd1352, 255;
	mad.lo.s32 	%r2973, %r1, 1120, %r2971;
	add.s32 	%r2974, %r2973, %r345;
	cvt.u64.u32 	%rd1354, %r2974;
	add.s64 	%rd1355, %rd1354, %rd1353;
	add.s64 	%rd1356, %rd1355, %rd1351;
	shl.b64 	%rd1357, %rd1356, 2;
	add.s64 	%rd1358, %rd2, %rd1357;
	ld.global.nc.f32 	%f2784, [%rd1358+199820];
$L__BB0_1479:
	st.shared.f32 	[%r9], %f2784;
$L__BB0_1480:
	setp.gt.u32 	%p1427, %r14, 14;
	@%p1427 bra 	$L__BB0_1487;
	setp.gt.u32 	%p1428, %r8, 463;
	@%p1428 bra 	$L__BB0_1487;
	setp.gt.u32 	%p1429, %r5, 153;
	setp.gt.u32 	%p1430, %r4, 6;
	or.pred  	%p1431, %p1430, %p1429;
	mov.f32 	%f2785, 0f00000000;
	@%p1431 bra 	$L__BB0_1487;
	mov.u32 	%r346, %ctaid.y;
	shl.b32 	%r2975, %r346, 4;
	add.s32 	%r2976, %r2975, %r2;
	or.b32  	%r2977, %r2976, %r13;
	setp.eq.s32 	%p1432, %r2977, 0;
	@%p1432 bra 	$L__BB0_1486;
	mov.u32 	%r2978, %ctaid.x;
	shl.b32 	%r347, %r2978, 5;
	mul.lo.s16 	%rs2475, %rs279, 9;
	shr.u16 	%rs2476, %rs2475, 8;
	sub.s16 	%rs2477, %rs279, %rs2476;
	and.b16  	%rs2478, %rs2477, 254;
	shr.u16 	%rs2479, %rs2478, 1;
	add.s16 	%rs2480, %rs2479, %rs2476;
	and.b16  	%rs2481, %rs2480, 240;
	shr.u16 	%rs2482, %rs2481, 4;
	mul.lo.s16 	%rs2483, %rs2482, 31;
	sub.s16 	%rs95, %rs279, %rs2483;
	cvt.u32.u16 	%r2979, %rs95;
	and.b32  	%r2980, %r2979, 255;
	or.b32  	%r2981, %r347, %r2980;
	setp.gt.u32 	%p1433, %r2981, 220;
	@%p1433 bra 	$L__BB0_1486;
	mul.lo.s32 	%r2982, %r346, 3584;
	mul.lo.s32 	%r2983, %r13, 224;
	cvt.u64.u32 	%rd1359, %r2983;
	cvt.u64.u16 	%rd1360, %rs95;
	and.b64  	%rd1361, %rd1360, 255;
	mad.lo.s32 	%r2984, %r1, 1120, %r2982;
	add.s32 	%r2985, %r2984, %r347;
	cvt.u64.u32 	%rd1362, %r2985;
	add.s64 	%rd1363, %rd1362, %rd1361;
	add.s64 	%rd1364, %rd1363, %rd1359;
	shl.b64 	%rd1365, %rd1364, 2;
	add.s64 	%rd1366, %rd2, %rd1365;
	ld.global.nc.f32 	%f2785, [%rd1366+199820];
$L__BB0_1486:
	st.shared.f32 	[%r9+4], %f2785;
$L__BB0_1487:
	setp.gt.u32 	%p1434, %r19, 14;
	@%p1434 bra 	$L__BB0_1494;
	setp.gt.u32 	%p1435, %r8, 462;
	@%p1435 bra 	$L__BB0_1494;
	setp.gt.u32 	%p1436, %r5, 152;
	setp.gt.u32 	%p1437, %r4, 5;
	or.pred  	%p1438, %p1437, %p1436;
	mov.f32 	%f2786, 0f00000000;
	@%p1438 bra 	$L__BB0_1494;
	mov.u32 	%r348, %ctaid.y;
	shl.b32 	%r2986, %r348, 4;
	add.s32 	%r2987, %r2986, %r2;
	or.b32  	%r2988, %r2987, %r18;
	setp.eq.s32 	%p1439, %r2988, 0;
	@%p1439 bra 	$L__BB0_1493;
	mov.u32 	%r2989, %ctaid.x;
	shl.b32 	%r349, %r2989, 5;
	mul.lo.s16 	%rs2485, %rs296, 9;
	shr.u16 	%rs2486, %rs2485, 8;
	sub.s16 	%rs2487, %rs296, %rs2486;
	and.b16  	%rs2488, %rs2487, 254;
	shr.u16 	%rs2489, %rs2488, 1;
	add.s16 	%rs2490, %rs2489, %rs2486;
	and.b16  	%rs2491, %rs2490, 240;
	shr.u16 	%rs2492, %rs2491, 4;
	mul.lo.s16 	%rs2493, %rs2492, 31;
	sub.s16 	%rs96, %rs296, %rs2493;
	cvt.u32.u16 	%r2990, %rs96;
	and.b32  	%r2991, %r2990, 255;
	or.b32  	%r2992, %r349, %r2991;
	setp.gt.u32 	%p1440, %r2992, 220;
	@%p1440 bra 	$L__BB0_1493;
	mul.lo.s32 	%r2993, %r348, 3584;
	mul.lo.s32 	%r2994, %r18, 224;
	cvt.u64.u32 	%rd1367, %r2994;
	cvt.u64.u16 	%rd1368, %rs96;
	and.b64  	%rd1369, %rd1368, 255;
	mad.lo.s32 	%r2995, %r1, 1120, %r2993;
	add.s32 	%r2996, %r2995, %r349;
	cvt.u64.u32 	%rd1370, %r2996;
	add.s64 	%rd1371, %rd1370, %rd1369;
	add.s64 	%rd1372, %rd1371, %rd1367;
	shl.b64 	%rd1373, %rd1372, 2;
	add.s64 	%rd1374, %rd2, %rd1373;
	ld.global.nc.f32 	%f2786, [%rd1374+199820];
$L__BB0_1493:
	st.shared.f32 	[%r9+8], %f2786;
$L__BB0_1494:
	@%p25 bra 	$L__BB0_1496;
	mov.u32 	%r2997, %ctaid.z;
	mul.lo.s32 	%r2998, %r22, 147;
	mad.lo.s32 	%r2999, %r2997, 441, %r2998;
	mul.wide.u32 	%rd1375, %r2999, 4;
	add.s64 	%rd1376, %rd1, %rd1375;
	ld.global.nc.f32 	%f1709, [%rd1376+276];
	st.shared.f32 	[%r23], %f1709;
$L__BB0_1496:
	setp.gt.u32 	%p1442, %r7, 14;
	bar.sync 	0;
	ld.shared.f32 	%f1710, [%r24];
	ld.shared.f32 	%f1711, [%r25];
	fma.rn.f32 	%f535, %f1710, %f1711, %f527;
	ld.shared.f32 	%f1712, [%r24+8];
	fma.rn.f32 	%f536, %f1711, %f1712, %f528;
	bar.sync 	0;
	@%p1442 bra 	$L__BB0_1502;
	setp.gt.u32 	%p1443, %r8, 464;
	@%p1443 bra 	$L__BB0_1502;
	setp.gt.u32 	%p1444, %r5, 154;
	setp.gt.u32 	%p1445, %r4, 6;
	or.pred  	%p1446, %p1445, %p1444;
	@%p1446 bra 	$L__BB0_1502;
	mov.u32 	%r3000, %ctaid.x;
	shl.b32 	%r350, %r3000, 5;
	cvt.u16.u32 	%rs2494, %r5;
	mul.lo.s16 	%rs2495, %rs2494, 9;
	shr.u16 	%rs2496, %rs2495, 8;
	sub.s16 	%rs2497, %rs2494, %rs2496;
	and.b16  	%rs2498, %rs2497, 254;
	shr.u16 	%rs2499, %rs2498, 1;
	add.s16 	%rs2500, %rs2499, %rs2496;
	and.b16  	%rs2501, %rs2500, 240;
	shr.u16 	%rs2502, %rs2501, 4;
	mul.lo.s16 	%rs2503, %rs2502, 31;
	sub.s16 	%rs97, %rs2494, %rs2503;
	cvt.u32.u16 	%r3001, %rs97;
	and.b32  	%r3002, %r3001, 255;
	or.b32  	%r3003, %r350, %r3002;
	setp.lt.u32 	%p1447, %r3003, 3;
	mov.f32 	%f2787, 0f00000000;
	@%p1447 bra 	$L__BB0_1501;
	mov.u32 	%r3004, %ctaid.y;
	mul.lo.s32 	%r3005, %r3004, 3584;
	mul.lo.s32 	%r3006, %r6, 224;
	cvt.u64.u32 	%rd1377, %r3006;
	cvt.u64.u16 	%rd1378, %rs97;
	and.b64  	%rd1379, %rd1378, 255;
	mad.lo.s32 	%r3007, %r1, 1120, %r3005;
	add.s32 	%r3008, %r3007, %r350;
	cvt.u64.u32 	%rd1380, %r3008;
	add.s64 	%rd1381, %rd1380, %rd1379;
	add.s64 	%rd1382, %rd1381, %rd1377;
	shl.b64 	%rd1383, %rd1382, 2;
	add.s64 	%rd1384, %rd2, %rd1383;
	ld.global.nc.f32 	%f2787, [%rd1384+200692];
$L__BB0_1501:
	st.shared.f32 	[%r9], %f2787;
$L__BB0_1502:
	setp.gt.u32 	%p1448, %r14, 14;
	@%p1448 bra 	$L__BB0_1508;
	setp.gt.u32 	%p1449, %r8, 463;
	@%p1449 bra 	$L__BB0_1508;
	setp.gt.u32 	%p1450, %r5, 153;
	setp.gt.u32 	%p1451, %r4, 6;
	or.pred  	%p1452, %p1451, %p1450;
	@%p1452 bra 	$L__BB0_1508;
	mov.u32 	%r3009, %ctaid.x;
	shl.b32 	%r351, %r3009, 5;
	mul.lo.s16 	%rs2505, %rs279, 9;
	shr.u16 	%rs2506, %rs2505, 8;
	sub.s16 	%rs2507, %rs279, %rs2506;
	and.b16  	%rs2508, %rs2507, 254;
	shr.u16 	%rs2509, %rs2508, 1;
	add.s16 	%rs2510, %rs2509, %rs2506;
	and.b16  	%rs2511, %rs2510, 240;
	shr.u16 	%rs2512, %rs2511, 4;
	mul.lo.s16 	%rs2513, %rs2512, 31;
	sub.s16 	%rs98, %rs279, %rs2513;
	cvt.u32.u16 	%r3010, %rs98;
	and.b32  	%r3011, %r3010, 255;
	or.b32  	%r3012, %r351, %r3011;
	setp.lt.u32 	%p1453, %r3012, 3;
	mov.f32 	%f2788, 0f00000000;
	@%p1453 bra 	$L__BB0_1507;
	mov.u32 	%r3013, %ctaid.y;
	mul.lo.s32 	%r3014, %r3013, 3584;
	mul.lo.s32 	%r3015, %r13, 224;
	cvt.u64.u32 	%rd1385, %r3015;
	cvt.u64.u16 	%rd1386, %rs98;
	and.b64  	%rd1387, %rd1386, 255;
	mad.lo.s32 	%r3016, %r1, 1120, %r3014;
	add.s32 	%r3017, %r3016, %r351;
	cvt.u64.u32 	%rd1388, %r3017;
	add.s64 	%rd1389, %rd1388, %rd1387;
	add.s64 	%rd1390, %rd1389, %rd1385;
	shl.b64 	%rd1391, %rd1390, 2;
	add.s64 	%rd1392, %rd2, %rd1391;
	ld.global.nc.f32 	%f2788, [%rd1392+200692];
$L__BB0_1507:
	st.shared.f32 	[%r9+4], %f2788;
$L__BB0_1508:
	setp.gt.u32 	%p1454, %r19, 14;
	@%p1454 bra 	$L__BB0_1514;
	setp.gt.u32 	%p1455, %r8, 462;
	@%p1455 bra 	$L__BB0_1514;
	setp.gt.u32 	%p1456, %r5, 152;
	setp.gt.u32 	%p1457, %r4, 5;
	or.pred  	%p1458, %p1457, %p1456;
	@%p1458 bra 	$L__BB0_1514;
	mov.u32 	%r3018, %ctaid.x;
	shl.b32 	%r352, %r3018, 5;
	mul.lo.s16 	%rs2515, %rs296, 9;
	shr.u16 	%rs2516, %rs2515, 8;
	sub.s16 	%rs2517, %rs296, %rs2516;
	and.b16  	%rs2518, %rs2517, 254;
	shr.u16 	%rs2519, %rs2518, 1;
	add.s16 	%rs2520, %rs2519, %rs2516;
	and.b16  	%rs2521, %rs2520, 240;
	shr.u16 	%rs2522, %rs2521, 4;
	mul.lo.s16 	%rs2523, %rs2522, 31;
	sub.s16 	%rs99, %rs296, %rs2523;
	cvt.u32.u16 	%r3019, %rs99;
	and.b32  	%r3020, %r3019, 255;
	or.b32  	%r3021, %r352, %r3020;
	setp.lt.u32 	%p1459, %r3021, 3;
	mov.f32 	%f2789, 0f00000000;
	@%p1459 bra 	$L__BB0_1513;
	mov.u32 	%r3022, %ctaid.y;
	mul.lo.s32 	%r3023, %r3022, 3584;
	mul.lo.s32 	%r3024, %r18, 224;
	cvt.u64.u32 	%rd1393, %r3024;
	cvt.u64.u16 	%rd1394, %rs99;
	and.b64  	%rd1395, %rd1394, 255;
	mad.lo.s32 	%r3025, %r1, 1120, %r3023;
	add.s32 	%r3026, %r3025, %r352;
	cvt.u64.u32 	%rd1396, %r3026;
	add.s64 	%rd1397, %rd1396, %rd1395;
	add.s64 	%rd1398, %rd1397, %rd1393;
	shl.b64 	%rd1399, %rd1398, 2;
	add.s64 	%rd1400, %rd2, %rd1399;
	ld.global.nc.f32 	%f2789, [%rd1400+200692];
$L__BB0_1513:
	st.shared.f32 	[%r9+8], %f2789;
$L__BB0_1514:
	@%p25 bra 	$L__BB0_1516;
	mov.u32 	%r3027, %ctaid.z;
	mul.lo.s32 	%r3028, %r22, 147;
	mad.lo.s32 	%r3029, %r3027, 441, %r3028;
	mul.wide.u32 	%rd1401, %r3029, 4;
	add.s64 	%rd1402, %rd1, %rd1401;
	ld.global.nc.f32 	%f1716, [%rd1402+280];
	st.shared.f32 	[%r23], %f1716;
$L__BB0_1516:
	setp.gt.u32 	%p1461, %r7, 14;
	bar.sync 	0;
	ld.shared.f32 	%f1717, [%r24];
	ld.shared.f32 	%f1718, [%r25];
	fma.rn.f32 	%f543, %f1717, %f1718, %f535;
	ld.shared.f32 	%f1719, [%r24+8];
	fma.rn.f32 	%f544, %f1718, %f1719, %f536;
	bar.sync 	0;
	@%p1461 bra 	$L__BB0_1522;
	setp.gt.u32 	%p1462, %r8, 464;
	@%p1462 bra 	$L__BB0_1522;
	setp.gt.u32 	%p1463, %r5, 154;
	setp.gt.u32 	%p1464, %r4, 6;
	or.pred  	%p1465, %p1464, %p1463;
	@%p1465 bra 	$L__BB0_1522;
	mov.u32 	%r3030, %ctaid.x;
	shl.b32 	%r353, %r3030, 5;
	cvt.u16.u32 	%rs2524, %r5;
	mul.lo.s16 	%rs2525, %rs2524, 9;
	shr.u16 	%rs2526, %rs2525, 8;
	sub.s16 	%rs2527, %rs2524, %rs2526;
	and.b16  	%rs2528, %rs2527, 254;
	shr.u16 	%rs2529, %rs2528, 1;
	add.s16 	%rs2530, %rs2529, %rs2526;
	and.b16  	%rs2531, %rs2530, 240;
	shr.u16 	%rs2532, %rs2531, 4;
	mul.lo.s16 	%rs2533, %rs2532, 31;
	sub.s16 	%rs100, %rs2524, %rs2533;
	cvt.u32.u16 	%r3031, %rs100;
	and.b32  	%r3032, %r3031, 255;
	or.b32  	%r3033, %r353, %r3032;
	setp.lt.u32 	%p1466, %r3033, 2;
	mov.f32 	%f2790, 0f00000000;
	@%p1466 bra 	$L__BB0_1521;
	mov.u32 	%r3034, %ctaid.y;
	mul.lo.s32 	%r3035, %r3034, 3584;
	mul.lo.s32 	%r3036, %r6, 224;
	cvt.u64.u32 	%rd1403, %r3036;
	cvt.u64.u16 	%rd1404, %rs100;
	and.b64  	%rd1405, %rd1404, 255;
	mad.lo.s32 	%r3037, %r1, 1120, %r3035;
	add.s32 	%r3038, %r3037, %r353;
	cvt.u64.u32 	%rd1406, %r3038;
	add.s64 	%rd1407, %rd1406, %rd1405;
	add.s64 	%rd1408, %rd1407, %rd1403;
	shl.b64 	%rd1409, %rd1408, 2;
	add.s64 	%rd1410, %rd2, %rd1409;
	ld.global.nc.f32 	%f2790, [%rd1410+200696];
$L__BB0_1521:
	st.shared.f32 	[%r9], %f2790;
$L__BB0_1522:
	setp.gt.u32 	%p1467, %r14, 14;
	@%p1467 bra 	$L__BB0_1528;
	setp.gt.u32 	%p1468, %r8, 463;
	@%p1468 bra 	$L__BB0_1528;
	setp.gt.u32 	%p1469, %r5, 153;
	setp.gt.u32 	%p1470, %r4, 6;
	or.pred  	%p1471, %p1470, %p1469;
	@%p1471 bra 	$L__BB0_1528;
	mov.u32 	%r3039, %ctaid.x;
	shl.b32 	%r354, %r3039, 5;
	mul.lo.s16 	%rs2535, %rs279, 9;
	shr.u16 	%rs2536, %rs2535, 8;
	sub.s16 	%rs2537, %rs279, %rs2536;
	and.b16  	%rs2538, %rs2537, 254;
	shr.u16 	%rs2539, %rs2538, 1;
	add.s16 	%rs2540, %rs2539, %rs2536;
	and.b16  	%rs2541, %rs2540, 240;
	shr.u16 	%rs2542, %rs2541, 4;
	mul.lo.s16 	%rs2543, %rs2542, 31;
	sub.s16 	%rs101, %rs279, %rs2543;
	cvt.u32.u16 	%r3040, %rs101;
	and.b32  	%r3041, %r3040, 255;
	or.b32  	%r3042, %r354, %r3041;
	setp.lt.u32 	%p1472, %r3042, 2;
	mov.f32 	%f2791, 0f00000000;
	@%p1472 bra 	$L__BB0_1527;
	mov.u32 	%r3043, %ctaid.y;
	mul.lo.s32 	%r3044, %r3043, 3584;
	mul.lo.s32 	%r3045, %r13, 224;
	cvt.u64.u32 	%rd1411, %r3045;
	cvt.u64.u16 	%rd1412, %rs101;
	and.b64  	%rd1413, %rd1412, 255;
	mad.lo.s32 	%r3046, %r1, 1120, %r3044;
	add.s32 	%r3047, %r3046, %r354;
	cvt.u64.u32 	%rd1414, %r3047;
	add.s64 	%rd1415, %rd1414, %rd1413;
	add.s64 	%rd1416, %rd1415, %rd1411;
	shl.b64 	%rd1417, %rd1416, 2;
	add.s64 	%rd1418, %rd2, %rd1417;
	ld.global.nc.f32 	%f2791, [%rd1418+200696];
$L__BB0_1527:
	st.shared.f32 	[%r9+4], %f2791;
$L__BB0_1528:
	setp.gt.u32 	%p1473, %r19, 14;
	@%p1473 bra 	$L__BB0_1534;
	setp.gt.u32 	%p1474, %r8, 462;
	@%p1474 bra 	$L__BB0_1534;
	setp.gt.u32 	%p1475, %r5, 152;
	setp.gt.u32 	%p1476, %r4, 5;
	or.pred  	%p1477, %p1476, %p1475;
	@%p1477 bra 	$L__BB0_1534;
	mov.u32 	%r3048, %ctaid.x;
	shl.b32 	%r355, %r3048, 5;
	mul.lo.s16 	%rs2545, %rs296, 9;
	shr.u16 	%rs2546, %rs2545, 8;
	sub.s16 	%rs2547, %rs296, %rs2546;
	and.b16  	%rs2548, %rs2547, 254;
	shr.u16 	%rs2549, %rs2548, 1;
	add.s16 	%rs2550, %rs2549, %rs2546;
	and.b16  	%rs2551, %rs2550, 240;
	shr.u16 	%rs2552, %rs2551, 4;
	mul.lo.s16 	%rs2553, %rs2552, 31;
	sub.s16 	%rs102, %rs296, %rs2553;
	cvt.u32.u16 	%r3049, %rs102;
	and.b32  	%r3050, %r3049, 255;
	or.b32  	%r3051, %r355, %r3050;
	setp.lt.u32 	%p1478, %r3051, 2;
	mov.f32 	%f2792, 0f00000000;
	@%p1478 bra 	$L__BB0_1533;
	mov.u32 	%r3052, %ctaid.y;
	mul.lo.s32 	%r3053, %r3052, 3584;
	mul.lo.s32 	%r3054, %r18, 224;
	cvt.u64.u32 	%rd1419, %r3054;
	cvt.u64.u16 	%rd1420, %rs102;
	and.b64  	%rd1421, %rd1420, 255;
	mad.lo.s32 	%r3055, %r1, 1120, %r3053;
	add.s32 	%r3056, %r3055, %r355;
	cvt.u64.u32 	%rd1422, %r3056;
	add.s64 	%rd1423, %rd1422, %rd1421;
	add.s64 	%rd1424, %rd1423, %rd1419;
	shl.b64 	%rd1425, %rd1424, 2;
	add.s64 	%rd1426, %rd2, %rd1425;
	ld.global.nc.f32 	%f2792, [%rd1426+200696];
$L__BB0_1533:
	st.shared.f32 	[%r9+8], %f2792;
$L__BB0_1534:
	@%p25 bra 	$L__BB0_1536;
	mov.u32 	%r3057, %ctaid.z;
	mul.lo.s32 	%r3058, %r22, 147;
	mad.lo.s32 	%r3059, %r3057, 441, %r3058;
	mul.wide.u32 	%rd1427, %r3059, 4;
	add.s64 	%rd1428, %rd1, %rd1427;
	ld.global.nc.f32 	%f1723, [%rd1428+284];
	st.shared.f32 	[%r23], %f1723;
$L__BB0_1536:
	setp.gt.u32 	%p1480, %r7, 14;
	bar.sync 	0;
	ld.shared.f32 	%f1724, [%r24];
	ld.shared.f32 	%f1725, [%r25];
	fma.rn.f32 	%f551, %f1724, %f1725, %f543;
	ld.shared.f32 	%f1726, [%r24+8];
	fma.rn.f32 	%f552, %f1725, %f1726, %f544;
	bar.sync 	0;
	@%p1480 bra 	$L__BB0_1542;
	setp.gt.u32 	%p1481, %r8, 464;
	@%p1481 bra 	$L__BB0_1542;
	setp.gt.u32 	%p1482, %r5, 154;
	setp.gt.u32 	%p1483, %r4, 6;
	or.pred  	%p1484, %p1483, %p1482;
	@%p1484 bra 	$L__BB0_1542;
	mov.u32 	%r3060, %ctaid.x;
	shl.b32 	%r356, %r3060, 5;
	cvt.u16.u32 	%rs2554, %r5;
	mul.lo.s16 	%rs2555, %rs2554, 9;
	shr.u16 	%rs2556, %rs2555, 8;
	sub.s16 	%rs2557, %rs2554, %rs2556;
	and.b16  	%rs2558, %rs2557, 254;
	shr.u16 	%rs2559, %rs2558, 1;
	add.s16 	%rs2560, %rs2559, %rs2556;
	and.b16  	%rs2561, %rs2560, 240;
	shr.u16 	%rs2562, %rs2561, 4;
	mul.lo.s16 	%rs2563, %rs2562, 31;
	sub.s16 	%rs103, %rs2554, %rs2563;
	cvt.u32.u16 	%r3061, %rs103;
	and.b32  	%r3062, %r3061, 255;
	or.b32  	%r3063, %r356, %r3062;
	setp.eq.s32 	%p1485, %r3063, 0;
	mov.f32 	%f2793, 0f00000000;
	@%p1485 bra 	$L__BB0_1541;
	mov.u32 	%r3064, %ctaid.y;
	mul.lo.s32 	%r3065, %r3064, 3584;
	mul.lo.s32 	%r3066, %r6, 224;
	cvt.u64.u32 	%rd1429, %r3066;
	cvt.u64.u16 	%rd1430, %rs103;
	and.b64  	%rd1431, %rd1430, 255;
	mad.lo.s32 	%r3067, %r1, 1120, %r3065;
	add.s32 	%r3068, %r3067, %r356;
	cvt.u64.u32 	%rd1432, %r3068;
	add.s64 	%rd1433, %rd1432, %rd1431;
	add.s64 	%rd1434, %rd1433, %rd1429;
	shl.b64 	%rd1435, %rd1434, 2;
	add.s64 	%rd1436, %rd2, %rd1435;
	ld.global.nc.f32 	%f2793, [%rd1436+200700];
$L__BB0_1541:
	st.shared.f32 	[%r9], %f2793;
$L__BB0_1542:
	setp.gt.u32 	%p1486, %r14, 14;
	@%p1486 bra 	$L__BB0_1548;
	setp.gt.u32 	%p1487, %r8, 463;
	@%p1487 bra 	$L__BB0_1548;
	setp.gt.u32 	%p1488, %r5, 153;
	setp.gt.u32 	%p1489, %r4, 6;
	or.pred  	%p1490, %p1489, %p1488;
	@%p1490 bra 	$L__BB0_1548;
	mov.u32 	%r3069, %ctaid.x;
	shl.b32 	%r357, %r3069, 5;
	mul.lo.s16 	%rs2565, %rs279, 9;
	shr.u16 	%rs2566, %rs2565, 8;
	sub.s16 	%rs2567, %rs279, %rs2566;
	and.b16  	%rs2568, %rs2567, 254;
	shr.u16 	%rs2569, %rs2568, 1;
	add.s16 	%rs2570, %rs2569, %rs2566;
	and.b16  	%rs2571, %rs2570, 240;
	shr.u16 	%rs2572, %rs2571, 4;
	mul.lo.s16 	%rs2573, %rs2572, 31;
	sub.s16 	%rs104, %rs279, %rs2573;
	cvt.u32.u16 	%r3070, %rs104;
	and.b32  	%r3071, %r3070, 255;
	or.b32  	%r3072, %r357, %r3071;
	setp.eq.s32 	%p1491, %r3072, 0;
	mov.f32 	%f2794, 0f00000000;
	@%p1491 bra 	$L__BB0_1547;
	mov.u32 	%r3073, %ctaid.y;
	mul.lo.s32 	%r3074, %r3073, 3584;
	mul.lo.s32 	%r3075, %r13, 224;
	cvt.u64.u32 	%rd1437, %r3075;
	cvt.u64.u16 	%rd1438, %rs104;
	and.b64  	%rd1439, %rd1438, 255;
	mad.lo.s32 	%r3076, %r1, 1120, %r3074;
	add.s32 	%r3077, %r3076, %r357;
	cvt.u64.u32 	%rd1440, %r3077;
	add.s64 	%rd1441, %rd1440, %rd1439;
	add.s64 	%rd1442, %rd1441, %rd1437;
	shl.b64 	%rd1443, %rd1442, 2;
	add.s64 	%rd1444, %rd2, %rd1443;
	ld.global.nc.f32 	%f2794, [%rd1444+200700];
$L__BB0_1547:
	st.shared.f32 	[%r9+4], %f2794;
$L__BB0_1548:
	setp.gt.u32 	%p1492, %r19, 14;
	@%p1492 bra 	$L__BB0_1554;
	setp.gt.u32 	%p1493, %r8, 462;
	@%p1493 bra 	$L__BB0_1554;
	setp.gt.u32 	%p1494, %r5, 152;
	setp.gt.u32 	%p1495, %r4, 5;
	or.pred  	%p1496, %p1495, %p1494;
	@%p1496 bra 	$L__BB0_1554;
	mov.u32 	%r3078, %ctaid.x;
	shl.b32 	%r358, %r3078, 5;
	mul.lo.s16 	%rs2575, %rs296, 9;
	shr.u16 	%rs2576, %rs2575, 8;
	sub.s16 	%rs2577, %rs296, %rs2576;
	and.b16  	%rs2578, %rs2577, 254;
	shr.u16 	%rs2579, %rs2578, 1;
	add.s16 	%rs2580, %rs2579, %rs2576;
	and.b16  	%rs2581, %rs2580, 240;
	shr.u16 	%rs2582, %rs2581, 4;
	mul.lo.s16 	%rs2583, %rs2582, 31;
	sub.s16 	%rs105, %rs296, %rs2583;
	cvt.u32.u16 	%r3079, %rs105;
	and.b32  	%r3080, %r3079, 255;
	or.b32  	%r3081, %r358, %r3080;
	setp.eq.s32 	%p1497, %r3081, 0;
	mov.f32 	%f2795, 0f00000000;
	@%p1497 bra 	$L__BB0_1553;
	mov.u32 	%r3082, %ctaid.y;
	mul.lo.s32 	%r3083, %r3082, 3584;
	mul.lo.s32 	%r3084, %r18, 224;
	cvt.u64.u32 	%rd1445, %r3084;
	cvt.u64.u16 	%rd1446, %rs105;
	and.b64  	%rd1447, %rd1446, 255;
	mad.lo.s32 	%r3085, %r1, 1120, %r3083;
	add.s32 	%r3086, %r3085, %r358;
	cvt.u64.u32 	%rd1448, %r3086;
	add.s64 	%rd1449, %rd1448, %rd1447;
	add.s64 	%rd1450, %rd1449, %rd1445;
	shl.b64 	%rd1451, %rd1450, 2;
	add.s64 	%rd1452, %rd2, %rd1451;
	ld.global.nc.f32 	%f2795, [%rd1452+200700];
$L__BB0_1553:
	st.shared.f32 	[%r9+8], %f2795;
$L__BB0_1554:
	@%p25 bra 	$L__BB0_1556;
	mov.u32 	%r3087, %ctaid.z;
	mul.lo.s32 	%r3088, %r22, 147;
	mad.lo.s32 	%r3089, %r3087, 441, %r3088;
	mul.wide.u32 	%rd1453, %r3089, 4;
	add.s64 	%rd1454, %rd1, %rd1453;
	ld.global.nc.f32 	%f1730, [%rd1454+288];
	st.shared.f32 	[%r23], %f1730;
$L__BB0_1556:
	setp.gt.u32 	%p1499, %r7, 14;
	bar.sync 	0;
	ld.shared.f32 	%f1731, [%r24];
	ld.shared.f32 	%f1732, [%r25];
	fma.rn.f32 	%f559, %f1731, %f1732, %f551;
	ld.shared.f32 	%f1733, [%r24+8];
	fma.rn.f32 	%f560, %f1732, %f1733, %f552;
	bar.sync 	0;
	@%p1499 bra 	$L__BB0_1560;
	setp.gt.u32 	%p1500, %r8, 464;
	@%p1500 bra 	$L__BB0_1560;
	setp.gt.u32 	%p1501, %r5, 154;
	setp.gt.u32 	%p1502, %r4, 6;
	or.pred  	%p1503, %p1502, %p1501;
	@%p1503 bra 	$L__BB0_1560;
	mov.u32 	%r3090, %ctaid.y;
	mul.lo.s32 	%r3091, %r3090, 3584;
	mul.lo.s32 	%r3092, %r6, 224;
	mov.u32 	%r3093, %ctaid.x;
	shl.b32 	%r3094, %r3093, 5;
	cvt.u16.u32 	%rs2584, %r5;
	mul.lo.s16 	%rs2585, %rs2584, 9;
	shr.u16 	%rs2586, %rs2585, 8;
	sub.s16 	%rs2587, %rs2584, %rs2586;
	and.b16  	%rs2588, %rs2587, 254;
	shr.u16 	%rs2589, %rs2588, 1;
	add.s16 	%rs2590, %rs2589, %rs2586;
	and.b16  	%rs2591, %rs2590, 240;
	shr.u16 	%rs2592, %rs2591, 4;
	mul.lo.s16 	%rs2593, %rs2592, 31;
	sub.s16 	%rs2594, %rs2584, %rs2593;
	cvt.u64.u32 	%rd1455, %r3092;
	cvt.u64.u16 	%rd1456, %rs2594;
	and.b64  	%rd1457, %rd1456, 255;
	mad.lo.s32 	%r3095, %r1, 1120, %r3091;
	add.s32 	%r3096, %r3095, %r3094;
	cvt.u64.u32 	%rd1458, %r3096;
	or.b64  	%rd1459, %rd1458, %rd1457;
	add.s64 	%rd1460, %rd1459, %rd1455;
	shl.b64 	%rd1461, %rd1460, 2;
	add.s64 	%rd1462, %rd2, %rd1461;
	ld.global.nc.f32 	%f1734, [%rd1462+200704];
	st.shared.f32 	[%r9], %f1734;
$L__BB0_1560:
	setp.gt.u32 	%p1504, %r14, 14;
	@%p1504 bra 	$L__BB0_1564;
	setp.gt.u32 	%p1505, %r8, 463;
	@%p1505 bra 	$L__BB0_1564;
	setp.gt.u32 	%p1506, %r5, 153;
	setp.gt.u32 	%p1507, %r4, 6;
	or.pred  	%p1508, %p1507, %p1506;
	@%p1508 bra 	$L__BB0_1564;
	mov.u32 	%r3097, %ctaid.y;
	mul.lo.s32 	%r3098, %r3097, 3584;
	mul.lo.s32 	%r3099, %r13, 224;
	mov.u32 	%r3100, %ctaid.x;
	shl.b32 	%r3101, %r3100, 5;
	mul.lo.s16 	%rs2596, %rs279, 9;
	shr.u16 	%rs2597, %rs2596, 8;
	sub.s16 	%rs2598, %rs279, %rs2597;
	and.b16  	%rs2599, %rs2598, 254;
	shr.u16 	%rs2600, %rs2599, 1;
	add.s16 	%rs2601, %rs2600, %rs2597;
	and.b16  	%rs2602, %rs2601, 240;
	shr.u16 	%rs2603, %rs2602, 4;
	mul.lo.s16 	%rs2604, %rs2603, 31;
	sub.s16 	%rs2605, %rs279, %rs2604;
	cvt.u64.u32 	%rd1463, %r3099;
	cvt.u64.u16 	%rd1464, %rs2605;
	and.b64  	%rd1465, %rd1464, 255;
	mad.lo.s32 	%r3102, %r1, 1120, %r3098;
	add.s32 	%r3103, %r3102, %r3101;
	cvt.u64.u32 	%rd1466, %r3103;
	or.b64  	%rd1467, %rd1466, %rd1465;
	add.s64 	%rd1468, %rd1467, %rd1463;
	shl.b64 	%rd1469, %rd1468, 2;
	add.s64 	%rd1470, %rd2, %rd1469;
	ld.global.nc.f32 	%f1735, [%rd1470+200704];
	st.shared.f32 	[%r9+4], %f1735;
$L__BB0_1564:
	setp.gt.u32 	%p1509, %r19, 14;
	@%p1509 bra 	$L__BB0_1568;
	setp.gt.u32 	%p1510, %r8, 462;
	@%p1510 bra 	$L__BB0_1568;
	setp.gt.u32 	%p1511, %r5, 152;
	setp.gt.u32 	%p1512, %r4, 5;
	or.pred  	%p1513, %p1512, %p1511;
	@%p1513 bra 	$L__BB0_1568;
	mov.u32 	%r3104, %ctaid.y;
	mul.lo.s32 	%r3105, %r3104, 3584;
	mul.lo.s32 	%r3106, %r18, 224;
	mov.u32 	%r3107, %ctaid.x;
	shl.b32 	%r3108, %r3107, 5;
	mul.lo.s16 	%rs2607, %rs296, 9;
	shr.u16 	%rs2608, %rs2607, 8;
	sub.s16 	%rs2609, %rs296, %rs2608;
	and.b16  	%rs2610, %rs2609, 254;
	shr.u16 	%rs2611, %rs2610, 1;
	add.s16 	%rs2612, %rs2611, %rs2608;
	and.b16  	%rs2613, %rs2612, 240;
	shr.u16 	%rs2614, %rs2613, 4;
	mul.lo.s16 	%rs2615, %rs2614, 31;
	sub.s16 	%rs2616, %rs296, %rs2615;
	cvt.u64.u32 	%rd1471, %r3106;
	cvt.u64.u16 	%rd1472, %rs2616;
	and.b64  	%rd1473, %rd1472, 255;
	mad.lo.s32 	%r3109, %r1, 1120, %r3105;
	add.s32 	%r3110, %r3109, %r3108;
	cvt.u64.u32 	%rd1474, %r3110;
	or.b64  	%rd1475, %rd1474, %rd1473;
	add.s64 	%rd1476, %rd1475, %rd1471;
	shl.b64 	%rd1477, %rd1476, 2;
	add.s64 	%rd1478, %rd2, %rd1477;
	ld.global.nc.f32 	%f1736, [%rd1478+200704];
	st.shared.f32 	[%r9+8], %f1736;
$L__BB0_1568:
	@%p25 bra 	$L__BB0_1570;
	mov.u32 	%r3111, %ctaid.z;
	mul.lo.s32 	%r3112, %r22, 147;
	mad.lo.s32 	%r3113, %r3111, 441, %r3112;
	mul.wide.u32 	%rd1479, %r3113, 4;
	add.s64 	%rd1480, %rd1, %rd1479;
	ld.global.nc.f32 	%f1737, [%rd1480+292];
	st.shared.f32 	[%r23], %f1737;
$L__BB0_1570:
	setp.gt.u32 	%p1515, %r7, 14;
	bar.sync 	0;
	ld.shared.f32 	%f1738, [%r24];
	ld.shared.f32 	%f1739, [%r25];
	fma.rn.f32 	%f561, %f1738, %f1739, %f559;
	ld.shared.f32 	%f1740, [%r24+8];
	fma.rn.f32 	%f562, %f1739, %f1740, %f560;
	bar.sync 	0;
	@%p1515 bra 	$L__BB0_1574;
	setp.gt.u32 	%p1516, %r8, 464;
	@%p1516 bra 	$L__BB0_1574;
	setp.gt.u32 	%p1517, %r5, 154;
	setp.gt.u32 	%p1518, %r4, 6;
	or.pred  	%p1519, %p1518, %p1517;
	@%p1519 bra 	$L__BB0_1574;
	mov.u32 	%r3114, %ctaid.y;
	mul.lo.s32 	%r3115, %r3114, 3584;
	mul.lo.s32 	%r3116, %r6, 224;
	mov.u32 	%r3117, %ctaid.x;
	shl.b32 	%r3118, %r3117, 5;
	cvt.u16.u32 	%rs2617, %r5;
	mul.lo.s16 	%rs2618, %rs2617, 9;
	shr.u16 	%rs2619, %rs2618, 8;
	sub.s16 	%rs2620, %rs2617, %rs2619;
	and.b16  	%rs2621, %rs2620, 254;
	shr.u16 	%rs2622, %rs2621, 1;
	add.s16 	%rs2623, %rs2622, %rs2619;
	and.b16  	%rs2624, %rs2623, 240;
	shr.u16 	%rs2625, %rs2624, 4;
	mul.lo.s16 	%rs2626, %rs2625, 31;
	sub.s16 	%rs2627, %rs2617, %rs2626;
	cvt.u64.u32 	%rd1481, %r3116;
	cvt.u64.u16 	%rd1482, %rs2627;
	and.b64  	%rd1483, %rd1482, 255;
	mad.lo.s32 	%r3119, %r1, 1120, %r3115;
	add.s32 	%r3120, %r3119, %r3118;
	cvt.u64.u32 	%rd1484, %r3120;
	or.b64  	%rd1485, %rd1484, %rd1483;
	add.s64 	%rd1486, %rd1485, %rd1481;
	shl.b64 	%rd1487, %rd1486, 2;
	add.s64 	%rd1488, %rd2, %rd1487;
	ld.global.nc.f32 	%f1741, [%rd1488+200708];
	st.shared.f32 	[%r9], %f1741;
$L__BB0_1574:
	setp.gt.u32 	%p1520, %r14, 14;
	@%p1520 bra 	$L__BB0_1578;
	setp.gt.u32 	%p1521, %r8, 463;
	@%p1521 bra 	$L__BB0_1578;
	setp.gt.u32 	%p1522, %r5, 153;
	setp.gt.u32 	%p1523, %r4, 6;
	or.pred  	%p1524, %p1523, %p1522;
	@%p1524 bra 	$L__BB0_1578;
	mov.u32 	%r3121, %ctaid.y;
	mul.lo.s32 	%r3122, %r3121, 3584;
	mul.lo.s32 	%r3123, %r13, 224;
	mov.u32 	%r3124, %ctaid.x;
	shl.b32 	%r3125, %r3124, 5;
	mul.lo.s16 	%rs2629, %rs279, 9;
	shr.u16 	%rs2630, %rs2629, 8;
	sub.s16 	%rs2631, %rs279, %rs2630;
	and.b16  	%rs2632, %rs2631, 254;
	shr.u16 	%rs2633, %rs2632, 1;
	add.s16 	%rs2634, %rs2633, %rs2630;
	and.b16  	%rs2635, %rs2634, 240;
	shr.u16 	%rs2636, %rs2635, 4;
	mul.lo.s16 	%rs2637, %rs2636, 31;
	sub.s16 	%rs2638, %rs279, %rs2637;
	cvt.u64.u32 	%rd1489, %r3123;
	cvt.u64.u16 	%rd1490, %rs2638;
	and.b64  	%rd1491, %rd1490, 255;
	mad.lo.s32 	%r3126, %r1, 1120, %r3122;
	add.s32 	%r3127, %r3126, %r3125;
	cvt.u64.u32 	%rd1492, %r3127;
	or.b64  	%rd1493, %rd1492, %rd1491;
	add.s64 	%rd1494, %rd1493, %rd1489;
	shl.b64 	%rd1495, %rd1494, 2;
	add.s64 	%rd1496, %rd2, %rd1495;
	ld.global.nc.f32 	%f1742, [%rd1496+200708];
	st.shared.f32 	[%r9+4], %f1742;
$L__BB0_1578:
	setp.gt.u32 	%p1525, %r19, 14;
	@%p1525 bra 	$L__BB0_1582;
	setp.gt.u32 	%p1526, %r8, 462;
	@%p1526 bra 	$L__BB0_1582;
	setp.gt.u32 	%p1527, %r5, 152;
	setp.gt.u32 	%p1528, %r4, 5;
	or.pred  	%p1529, %p1528, %p1527;
	@%p1529 bra 	$L__BB0_1582;
	mov.u32 	%r3128, %ctaid.y;
	mul.lo.s32 	%r3129, %r3128, 3584;
	mul.lo.s32 	%r3130, %r18, 224;
	mov.u32 	%r3131, %ctaid.x;
	shl.b32 	%r3132, %r3131, 5;
	mul.lo.s16 	%rs2640, %rs296, 9;
	shr.u16 	%rs2641, %rs2640, 8;
	sub.s16 	%rs2642, %rs296, %rs2641;
	and.b16  	%rs2643, %rs2642, 254;
	shr.u16 	%rs2644, %rs2643, 1;
	add.s16 	%rs2645, %rs2644, %rs2641;
	and.b16  	%rs2646, %rs2645, 240;
	shr.u16 	%rs2647, %rs2646, 4;
	mul.lo.s16 	%rs2648, %rs2647, 31;
	sub.s16 	%rs2649, %rs296, %rs2648;
	cvt.u64.u32 	%rd1497, %r3130;
	cvt.u64.u16 	%rd1498, %rs2649;
	and.b64  	%rd1499, %rd1498, 255;
	mad.lo.s32 	%r3133, %r1, 1120, %r3129;
	add.s32 	%r3134, %r3133, %r3132;
	cvt.u64.u32 	%rd1500, %r3134;
	or.b64  	%rd1501, %rd1500, %rd1499;
	add.s64 	%rd1502, %rd1501, %rd1497;
	shl.b64 	%rd1503, %rd1502, 2;
	add.s64 	%rd1504, %rd2, %rd1503;
	ld.global.nc.f32 	%f1743, [%rd1504+200708];
	st.shared.f32 	[%r9+8], %f1743;
$L__BB0_1582:
	@%p25 bra 	$L__BB0_1584;
	mov.u32 	%r3135, %ctaid.z;
	mul.lo.s32 	%r3136, %r22, 147;
	mad.lo.s32 	%r3137, %r3135, 441, %r3136;
	mul.wide.u32 	%rd1505, %r3137, 4;
	add.s64 	%rd1506, %rd1, %rd1505;
	ld.global.nc.f32 	%f1744, [%rd1506+296];
	st.shared.f32 	[%r23], %f1744;
$L__BB0_1584:
	setp.gt.u32 	%p1531, %r7, 14;
	bar.sync 	0;
	ld.shared.f32 	%f1745, [%r24];
	ld.shared.f32 	%f1746, [%r25];
	fma.rn.f32 	%f563, %f1745, %f1746, %f561;
	ld.shared.f32 	%f1747, [%r24+8];
	fma.rn.f32 	%f564, %f1746, %f1747, %f562;
	bar.sync 	0;
	@%p1531 bra 	$L__BB0_1590;
	setp.gt.u32 	%p1532, %r8, 464;
	@%p1532 bra 	$L__BB0_1590;
	setp.gt.u32 	%p1533, %r5, 154;
	setp.gt.u32 	%p1534, %r4, 6;
	or.pred  	%p1535, %p1534, %p1533;
	@%p1535 bra 	$L__BB0_1590;
	mov.u32 	%r3138, %ctaid.x;
	shl.b32 	%r359, %r3138, 5;
	cvt.u16.u32 	%rs2650, %r5;
	mul.lo.s16 	%rs2651, %rs2650, 9;
	shr.u16 	%rs2652, %rs2651, 8;
	sub.s16 	%rs2653, %rs2650, %rs2652;
	and.b16  	%rs2654, %rs2653, 254;
	shr.u16 	%rs2655, %rs2654, 1;
	add.s16 	%rs2656, %rs2655, %rs2652;
	and.b16  	%rs2657, %rs2656, 240;
	shr.u16 	%rs2658, %rs2657, 4;
	mul.lo.s16 	%rs2659, %rs2658, 31;
	sub.s16 	%rs106, %rs2650, %rs2659;
	cvt.u32.u16 	%r3139, %rs106;
	and.b32  	%r3140, %r3139, 255;
	or.b32  	%r3141, %r359, %r3140;
	setp.gt.u32 	%p1536, %r3141, 221;
	mov.f32 	%f2796, 0f00000000;
	@%p1536 bra 	$L__BB0_1589;
	mov.u32 	%r3142, %ctaid.y;
	mul.lo.s32 	%r3143, %r3142, 3584;
	mul.lo.s32 	%r3144, %r6, 224;
	cvt.u64.u32 	%rd1507, %r3144;
	cvt.u64.u16 	%rd1508, %rs106;
	and.b64  	%rd1509, %rd1508, 255;
	mad.lo.s32 	%r3145, %r1, 1120, %r3143;
	add.s32 	%r3146, %r3145, %r359;
	cvt.u64.u32 	%rd1510, %r3146;
	add.s64 	%rd1511, %rd1510, %rd1509;
	add.s64 	%rd1512, %rd1511, %rd1507;
	shl.b64 	%rd1513, %rd1512, 2;
	add.s64 	%rd1514, %rd2, %rd1513;
	ld.global.nc.f32 	%f2796, [%rd1514+200712];
$L__BB0_1589:
	st.shared.f32 	[%r9], %f2796;
$L__BB0_1590:
	setp.gt.u32 	%p1537, %r14, 14;
	@%p1537 bra 	$L__BB0_1596;
	setp.gt.u32 	%p1538, %r8, 463;
	@%p1538 bra 	$L__BB0_1596;
	setp.gt.u32 	%p1539, %r5, 153;
	setp.gt.u32 	%p1540, %r4, 6;
	or.pred  	%p1541, %p1540, %p1539;
	@%p1541 bra 	$L__BB0_1596;
	mov.u32 	%r3147, %ctaid.x;
	shl.b32 	%r360, %r3147, 5;
	mul.lo.s16 	%rs2661, %rs279, 9;
	shr.u16 	%rs2662, %rs2661, 8;
	sub.s16 	%rs2663, %rs279, %rs2662;
	and.b16  	%rs2664, %rs2663, 254;
	shr.u16 	%rs2665, %rs2664, 1;
	add.s16 	%rs2666, %rs2665, %rs2662;
	and.b16  	%rs2667, %rs2666, 240;
	shr.u16 	%rs2668, %rs2667, 4;
	mul.lo.s16 	%rs2669, %rs2668, 31;
	sub.s16 	%rs107, %rs279, %rs2669;
	cvt.u32.u16 	%r3148, %rs107;
	and.b32  	%r3149, %r3148, 255;
	or.b32  	%r3150, %r360, %r3149;
	setp.gt.u32 	%p1542, %r3150, 221;
	mov.f32 	%f2797, 0f00000000;
	@%p1542 bra 	$L__BB0_1595;
	mov.u32 	%r3151, %ctaid.y;
	mul.lo.s32 	%r3152, %r3151, 3584;
	mul.lo.s32 	%r3153, %r13, 224;
	cvt.u64.u32 	%rd1515, %r3153;
	cvt.u64.u16 	%rd1516, %rs107;
	and.b64  	%rd1517, %rd1516, 255;
	mad.lo.s32 	%r3154, %r1, 1120, %r3152;
	add.s32 	%r3155, %r3154, %r360;
	cvt.u64.u32 	%rd1518, %r3155;
	add.s64 	%rd1519, %rd1518, %rd1517;
	add.s64 	%rd1520, %rd1519, %rd1515;
	shl.b64 	%rd1521, %rd1520, 2;
	add.s64 	%rd1522, %rd2, %rd1521;
	ld.global.nc.f32 	%f2797, [%rd1522+200712];
$L__BB0_1595:
	st.shared.f32 	[%r9+4], %f2797;
$L__BB0_1596:
	setp.gt.u32 	%p1543, %r19, 14;
	@%p1543 bra 	$L__BB0_1602;
	setp.gt.u32 	%p1544, %r8, 462;
	@%p1544 bra 	$L__BB0_1602;
	setp.gt.u32 	%p1545, %r5, 152;
	setp.gt.u32 	%p1546, %r4, 5;
	or.pred  	%p1547, %p1546, %p1545;
	@%p1547 bra 	$L__BB0_1602;
	mov.u32 	%r3156, %ctaid.x;
	shl.b32 	%r361, %r3156, 5;
	mul.lo.s16 	%rs2671, %rs296, 9;
	shr.u16 	%rs2672, %rs2671, 8;
	sub.s16 	%rs2673, %rs296, %rs2672;
	and.b16  	%rs2674, %rs2673, 254;
	shr.u16 	%rs2675, %rs2674, 1;
	add.s16 	%rs2676, %rs2675, %rs2672;
	and.b16  	%rs2677, %rs2676, 240;
	shr.u16 	%rs2678, %rs2677, 4;
	mul.lo.s16 	%rs2679, %rs2678, 31;
	sub.s16 	%rs108, %rs296, %rs2679;
	cvt.u32.u16 	%r3157, %rs108;
	and.b32  	%r3158, %r3157, 255;
	or.b32  	%r3159, %r361, %r3158;
	setp.gt.u32 	%p1548, %r3159, 221;
	mov.f32 	%f2798, 0f00000000;
	@%p1548 bra 	$L__BB0_1601;
	mov.u32 	%r3160, %ctaid.y;
	mul.lo.s32 	%r3161, %r3160, 3584;
	mul.lo.s32 	%r3162, %r18, 224;
	cvt.u64.u32 	%rd1523, %r3162;
	cvt.u64.u16 	%rd1524, %rs108;
	and.b64  	%rd1525, %rd1524, 255;
	mad.lo.s32 	%r3163, %r1, 1120, %r3161;
	add.s32 	%r3164, %r3163, %r361;
	cvt.u64.u32 	%rd1526, %r3164;
	add.s64 	%rd1527, %rd1526, %rd1525;
	add.s64 	%rd1528, %rd1527, %rd1523;
	shl.b64 	%rd1529, %rd1528, 2;
	add.s64 	%rd1530, %rd2, %rd1529;
	ld.global.nc.f32 	%f2798, [%rd1530+200712];
$L__BB0_1601:
	st.shared.f32 	[%r9+8], %f2798;
$L__BB0_1602:
	@%p25 bra 	$L__BB0_1604;
	mov.u32 	%r3165, %ctaid.z;
	mul.lo.s32 	%r3166, %r22, 147;
	mad.lo.s32 	%r3167, %r3165, 441, %r3166;
	mul.wide.u32 	%rd1531, %r3167, 4;
	add.s64 	%rd1532, %rd1, %rd1531;
	ld.global.nc.f32 	%f1751, [%rd1532+300];
	st.shared.f32 	[%r23], %f1751;
$L__BB0_1604:
	setp.gt.u32 	%p1550, %r7, 14;
	bar.sync 	0;
	ld.shared.f32 	%f1752, [%r24];
	ld.shared.f32 	%f1753, [%r25];
	fma.rn.f32 	%f571, %f1752, %f1753, %f563;
	ld.shared.f32 	%f1754, [%r24+8];
	fma.rn.f32 	%f572, %f1753, %f1754, %f564;
	bar.sync 	0;
	@%p1550 bra 	$L__BB0_1610;
	setp.gt.u32 	%p1551, %r8, 464;
	@%p1551 bra 	$L__BB0_1610;
	setp.gt.u32 	%p1552, %r5, 154;
	setp.gt.u32 	%p1553, %r4, 6;
	or.pred  	%p1554, %p1553, %p1552;
	@%p1554 bra 	$L__BB0_1610;
	mov.u32 	%r3168, %ctaid.x;
	shl.b32 	%r362, %r3168, 5;
	cvt.u16.u32 	%rs2680, %r5;
	mul.lo.s16 	%rs2681, %rs2680, 9;
	shr.u16 	%rs2682, %rs2681, 8;
	sub.s16 	%rs2683, %rs2680, %rs2682;
	and.b16  	%rs2684, %rs2683, 254;
	shr.u16 	%rs2685, %rs2684, 1;
	add.s16 	%rs2686, %rs2685, %rs2682;
	and.b16  	%rs2687, %rs2686, 240;
	shr.u16 	%rs2688, %rs2687, 4;
	mul.lo.s16 	%rs2689, %rs2688, 31;
	sub.s16 	%rs109, %rs2680, %rs2689;
	cvt.u32.u16 	%r3169, %rs109;
	and.b32  	%r3170, %r3169, 255;
	or.b32  	%r3171, %r362, %r3170;
	setp.gt.u32 	%p1555, %r3171, 220;
	mov.f32 	%f2799, 0f00000000;
	@%p1555 bra 	$L__BB0_1609;
	mov.u32 	%r3172, %ctaid.y;
	mul.lo.s32 	%r3173, %r3172, 3584;
	mul.lo.s32 	%r3174, %r6, 224;
	cvt.u64.u32 	%rd1533, %r3174;
	cvt.u64.u16 	%rd1534, %rs109;
	and.b64  	%rd1535, %rd1534, 255;
	mad.lo.s32 	%r3175, %r1, 1120, %r3173;
	add.s32 	%r3176, %r3175, %r362;
	cvt.u64.u32 	%rd1536, %r3176;
	add.s64 	%rd1537, %rd1536, %rd1535;
	add.s64 	%rd1538, %rd1537, %rd1533;
	shl.b64 	%rd1539, %rd1538, 2;
	add.s64 	%rd1540, %rd2, %rd1539;
	ld.global.nc.f32 	%f2799, [%rd1540+200716];
$L__BB0_1609:
	st.shared.f32 	[%r9], %f2799;
$L__BB0_1610:
	setp.gt.u32 	%p1556, %r14, 14;
	@%p1556 bra 	$L__BB0_1616;
	setp.gt.u32 	%p1557, %r8, 463;
	@%p1557 bra 	$L__BB0_1616;
	setp.gt.u32 	%p1558, %r5, 153;
	setp.gt.u32 	%p1559, %r4, 6;
	or.pred  	%p1560, %p1559, %p1558;
	@%p1560 bra 	$L__BB0_1616;
	mov.u32 	%r3177, %ctaid.x;
	shl.b32 	%r363, %r3177, 5;
	mul.lo.s16 	%rs2691, %rs279, 9;
	shr.u16 	%rs2692, %rs2691, 8;
	sub.s16 	%rs2693, %rs279, %rs2692;
	and.b16  	%rs2694, %rs2693, 254;
	shr.u16 	%rs2695, %rs2694, 1;
	add.s16 	%rs2696, %rs2695, %rs2692;
	and.b16  	%rs2697, %rs2696, 240;
	shr.u16 	%rs2698, %rs2697, 4;
	mul.lo.s16 	%rs2699, %rs2698, 31;
	sub.s16 	%rs110, %rs279, %rs2699;
	cvt.u32.u16 	%r3178, %rs110;
	and.b32  	%r3179, %r3178, 255;
	or.b32  	%r3180, %r363, %r3179;
	setp.gt.u32 	%p1561, %r3180, 220;
	mov.f32 	%f2800, 0f00000000;
	@%p1561 bra 	$L__BB0_1615;
	mov.u32 	%r3181, %ctaid.y;
	mul.lo.s32 	%r3182, %r3181, 3584;
	mul.lo.s32 	%r3183, %r13, 224;
	cvt.u64.u32 	%rd1541, %r3183;
	cvt.u64.u16 	%rd1542, %rs110;
	and.b64  	%rd1543, %rd1542, 255;
	mad.lo.s32 	%r3184, %r1, 1120, %r3182;
	add.s32 	%r3185, %r3184, %r363;
	cvt.u64.u32 	%rd1544, %r3185;
	add.s64 	%rd1545, %rd1544, %rd1543;
	add.s64 	%rd1546, %rd1545, %rd1541;
	shl.b64 	%rd1547, %rd1546, 2;
	add.s64 	%rd1548, %rd2, %rd1547;
	ld.global.nc.f32 	%f2800, [%rd1548+200716];
$L__BB0_1615:
	st.shared.f32 	[%r9+4], %f2800;
$L__BB0_1616:
	setp.gt.u32 	%p1562, %r19, 14;
	@%p1562 bra 	$L__BB0_1622;
	setp.gt.u32 	%p1563, %r8, 462;
	@%p1563 bra 	$L__BB0_1622;
	setp.gt.u32 	%p1564, %r5, 152;
	setp.gt.u32 	%p1565, %r4, 5;
	or.pred  	%p1566, %p1565, %p1564;
	@%p1566 bra 	$L__BB0_1622;
	mov.u32 	%r3186, %ctaid.x;
	shl.b32 	%r364, %r3186, 5;
	mul.lo.s16 	%rs2701, %rs296, 9;
	shr.u16 	%rs2702, %rs2701, 8;
	sub.s16 	%rs2703, %rs296, %rs2702;
	and.b16  	%rs2704, %rs2703, 254;
	shr.u16 	%rs2705, %rs2704, 1;
	add.s16 	%rs2706, %rs2705, %rs2702;
	and.b16  	%rs2707, %rs2706, 240;
	shr.u16 	%rs2708, %rs2707, 4;
	mul.lo.s16 	%rs2709, %rs2708, 31;
	sub.s16 	%rs111, %rs296, %rs2709;
	cvt.u32.u16 	%r3187, %rs111;
	and.b32  	%r3188, %r3187, 255;
	or.b32  	%r3189, %r364, %r3188;
	setp.gt.u32 	%p1567, %r3189, 220;
	mov.f32 	%f2801, 0f00000000;
	@%p1567 bra 	$L__BB0_1621;
	mov.u32 	%r3190, %ctaid.y;
	mul.lo.s32 	%r3191, %r3190, 3584;
	mul.lo.s32 	%r3192, %r18, 224;
	cvt.u64.u32 	%rd1549, %r3192;
	cvt.u64.u16 	%rd1550, %rs111;
	and.b64  	%rd1551, %rd1550, 255;
	mad.lo.s32 	%r3193, %r1, 1120, %r3191;
	add.s32 	%r3194, %r3193, %r364;
	cvt.u64.u32 	%rd1552, %r3194;
	add.s64 	%rd1553, %rd1552, %rd1551;
	add.s64 	%rd1554, %rd1553, %rd1549;
	shl.b64 	%rd1555, %rd1554, 2;
	add.s64 	%rd1556, %rd2, %rd1555;
	ld.global.nc.f32 	%f2801, [%rd1556+200716];
$L__BB0_1621:
	st.shared.f32 	[%r9+8], %f2801;
$L__BB0_1622:
	@%p25 bra 	$L__BB0_1624;
	mov.u32 	%r3195, %ctaid.z;
	mul.lo.s32 	%r3196, %r22, 147;
	mad.lo.s32 	%r3197, %r3195, 441, %r3196;
	mul.wide.u32 	%rd1557, %r3197, 4;
	add.s64 	%rd1558, %rd1, %rd1557;
	ld.global.nc.f32 	%f1758, [%rd1558+304];
	st.shared.f32 	[%r23], %f1758;
$L__BB0_1624:
	setp.gt.u32 	%p1569, %r7, 14;
	bar.sync 	0;
	ld.shared.f32 	%f1759, [%r24];
	ld.shared.f32 	%f1760, [%r25];
	fma.rn.f32 	%f579, %f1759, %f1760, %f571;
	ld.shared.f32 	%f1761, [%r24+8];
	fma.rn.f32 	%f580, %f1760, %f1761, %f572;
	bar.sync 	0;
	@%p1569 bra 	$L__BB0_1630;
	setp.gt.u32 	%p1570, %r8, 464;
	@%p1570 bra 	$L__BB0_1630;
	setp.gt.u32 	%p1571, %r5, 154;
	setp.gt.u32 	%p1572, %r4, 6;
	or.pred  	%p1573, %p1572, %p1571;
	@%p1573 bra 	$L__BB0_1630;
	mov.u32 	%r3198, %ctaid.x;
	shl.b32 	%r365, %r3198, 5;
	cvt.u16.u32 	%rs2710, %r5;
	mul.lo.s16 	%rs2711, %rs2710, 9;
	shr.u16 	%rs2712, %rs2711, 8;
	sub.s16 	%rs2713, %rs2710, %rs2712;
	and.b16  	%rs2714, %rs2713, 254;
	shr.u16 	%rs2715, %rs2714, 1;
	add.s16 	%rs2716, %rs2715, %rs2712;
	and.b16  	%rs2717, %rs2716, 240;
	shr.u16 	%rs2718, %rs2717, 4;
	mul.lo.s16 	%rs2719, %rs2718, 31;
	sub.s16 	%rs112, %rs2710, %rs2719;
	cvt.u32.u16 	%r3199, %rs112;
	and.b32  	%r3200, %r3199, 255;
	or.b32  	%r3201, %r365, %r3200;
	setp.lt.u32 	%p1574, %r3201, 3;
	mov.f32 	%f2802, 0f00000000;
	@%p1574 bra 	$L__BB0_1629;
	mov.u32 	%r3202, %ctaid.y;
	mul.lo.s32 	%r3203, %r3202, 3584;
	mul.lo.s32 	%r3204, %r6, 224;
	cvt.u64.u32 	%rd1559, %r3204;
	cvt.u64.u16 	%rd1560, %rs112;
	and.b64  	%rd1561, %rd1560, 255;
	mad.lo.s32 	%r3205, %r1, 1120, %r3203;
	add.s32 	%r3206, %r3205, %r365;
	cvt.u64.u32 	%rd1562, %r3206;
	add.s64 	%rd1563, %rd1562, %rd1561;
	add.s64 	%rd1564, %rd1563, %rd1559;
	shl.b64 	%rd1565, %rd1564, 2;
	add.s64 	%rd1566, %rd2, %rd1565;
	ld.global.nc.f32 	%f2802, [%rd1566+201588];
$L__BB0_1629:
	st.shared.f32 	[%r9], %f2802;
$L__BB0_1630:
	setp.gt.u32 	%p1575, %r14, 14;
	@%p1575 bra 	$L__BB0_1636;
	setp.gt.u32 	%p1576, %r8, 463;
	@%p1576 bra 	$L__BB0_1636;
	setp.gt.u32 	%p1577, %r5, 153;
	setp.gt.u32 	%p1578, %r4, 6;
	or.pred  	%p1579, %p1578, %p1577;
	@%p1579 bra 	$L__BB0_1636;
	mov.u32 	%r3207, %ctaid.x;
	shl.b32 	%r366, %r3207, 5;
	mul.lo.s16 	%rs2721, %rs279, 9;
	shr.u16 	%rs2722, %rs2721, 8;
	sub.s16 	%rs2723, %rs279, %rs2722;
	and.b16  	%rs2724, %rs2723, 254;
	shr.u16 	%rs2725, %rs2724, 1;
	add.s16 	%rs2726, %rs2725, %rs2722;
	and.b16  	%rs2727, %rs2726, 240;
	shr.u16 	%rs2728, %rs2727, 4;
	mul.lo.s16 	%rs2729, %rs2728, 31;
	sub.s16 	%rs113, %rs279, %rs2729;
	cvt.u32.u16 	%r3208, %rs113;
	and.b32  	%r3209, %r3208, 255;
	or.b32  	%r3210, %r366, %r3209;
	setp.lt.u32 	%p1580, %r3210, 3;
	mov.f32 	%f2803, 0f00000000;
	@%p1580 bra 	$L__BB0_1635;
	mov.u32 	%r3211, %ctaid.y;
	mul.lo.s32 	%r3212, %r3211, 3584;
	mul.lo.s32 	%r3213, %r13, 224;
	cvt.u64.u32 	%rd1567, %r3213;
	cvt.u64.u16 	%rd1568, %rs113;
	and.b64  	%rd1569, %rd1568, 255;
	mad.lo.s32 	%r3214, %r1, 1120, %r3212;
	add.s32 	%r3215, %r3214, %r366;
	cvt.u64.u32 	%rd1570, %r3215;
	add.s64 	%rd1571, %rd1570, %rd1569;
	add.s64 	%rd1572, %rd1571, %rd1567;
	shl.b64 	%rd1573, %rd1572, 2;
	add.s64 	%rd1574, %rd2, %rd1573;
	ld.global.nc.f32 	%f2803, [%rd1574+201588];
$L__BB0_1635:
	st.shared.f32 	[%r9+4], %f2803;
$L__BB0_1636:
	setp.gt.u32 	%p1581, %r19, 14;
	@%p1581 bra 	$L__BB0_1642;
	setp.gt.u32 	%p1582, %r8, 462;
	@%p1582 bra 	$L__BB0_1642;
	setp.gt.u32 	%p1583, %r5, 152;
	setp.gt.u32 	%p1584, %r4, 5;
	or.pred  	%p1585, %p1584, %p1583;
	@%p1585 bra 	$L__BB0_1642;
	mov.u32 	%r3216, %ctaid.x;
	shl.b32 	%r367, %r3216, 5;
	mul.lo.s16 	%rs2731, %rs296, 9;
	shr.u16 	%rs2732, %rs2731, 8;
	sub.s16 	%rs2733, %rs296, %rs2732;
	and.b16  	%rs2734, %rs2733, 254;
	shr.u16 	%rs2735, %rs2734, 1;
	add.s16 	%rs2736, %rs2735, %rs2732;
	and.b16  	%rs2737, %rs2736, 240;
	shr.u16 	%rs2738, %rs2737, 4;
	mul.lo.s16 	%rs2739, %rs2738, 31;
	sub.s16 	%rs114, %rs296, %rs2739;
	cvt.u32.u16 	%r3217, %rs114;
	and.b32  	%r3218, %r3217, 255;
	or.b32  	%r3219, %r367, %r3218;
	setp.lt.u32 	%p1586, %r3219, 3;
	mov.f32 	%f2804, 0f00000000;
	@%p1586 bra 	$L__BB0_1641;
	mov.u32 	%r3220, %ctaid.y;
	mul.lo.s32 	%r3221, %r3220, 3584;
	mul.lo.s32 	%r3222, %r18, 224;
	cvt.u64.u32 	%rd1575, %r3222;
	cvt.u64.u16 	%rd1576, %rs114;
	and.b64  	%rd1577, %rd1576, 255;
	mad.lo.s32 	%r3223, %r1, 1120, %r3221;
	add.s32 	%r3224, %r3223, %r367;
	cvt.u64.u32 	%rd1578, %r3224;
	add.s64 	%rd1579, %rd1578, %rd1577;
	add.s64 	%rd1580, %rd1579, %rd1575;
	shl.b64 	%rd1581, %rd1580, 2;
	add.s64 	%rd1582, %rd2, %rd1581;
	ld.global.nc.f32 	%f2804, [%rd1582+201588];
$L__BB0_1641:
	st.shared.f32 	[%r9+8], %f2804;
$L__BB0_1642:
	@%p25 bra 	$L__BB0_1644;
	mov.u32 	%r3225, %ctaid.z;
	mul.lo.s32 	%r3226, %r22, 147;
	mad.lo.s32 	%r3227, %r3225, 441, %r3226;
	mul.wide.u32 	%rd1583, %r3227, 4;
	add.s64 	%rd1584, %rd1, %rd1583;
	ld.global.nc.f32 	%f1765, [%rd1584+308];
	st.shared.f32 	[%r23], %f1765;
$L__BB0_1644:
	setp.gt.u32 	%p1588, %r7, 14;
	bar.sync 	0;
	ld.shared.f32 	%f1766, [%r24];
	ld.shared.f32 	%f1767, [%r25];
	fma.rn.f32 	%f587, %f1766, %f1767, %f579;
	ld.shared.f32 	%f1768, [%r24+8];
	fma.rn.f32 	%f588, %f1767, %f1768, %f580;
	bar.sync 	0;
	@%p1588 bra 	$L__BB0_1650;
	setp.gt.u32 	%p1589, %r8, 464;
	@%p1589 bra 	$L__BB0_1650;
	setp.gt.u32 	%p1590, %r5, 154;
	setp.gt.u32 	%p1591, %r4, 6;
	or.pred  	%p1592, %p1591, %p1590;
	@%p1592 bra 	$L__BB0_1650;
	mov.u32 	%r3228, %ctaid.x;
	shl.b32 	%r368, %r3228, 5;
	cvt.u16.u32 	%rs2740, %r5;
	mul.lo.s16 	%rs2741, %rs2740, 9;
	shr.u16 	%rs2742, %rs2741, 8;
	sub.s16 	%rs2743, %rs2740, %rs2742;
	and.b16  	%rs2744, %rs2743, 254;
	shr.u16 	%rs2745, %rs2744, 1;
	add.s16 	%rs2746, %rs2745, %rs2742;
	and.b16  	%rs2747, %rs2746, 240;
	shr.u16 	%rs2748, %rs2747, 4;
	mul.lo.s16 	%rs2749, %rs2748, 31;
	sub.s16 	%rs115, %rs2740, %rs2749;
	cvt.u32.u16 	%r3229, %rs115;
	and.b32  	%r3230, %r3229, 255;
	or.b32  	%r3231, %r368, %r3230;
	setp.lt.u32 	%p1593, %r3231, 2;
	mov.f32 	%f2805, 0f00000000;
	@%p1593 bra 	$L__BB0_1649;
	mov.u32 	%r3232, %ctaid.y;
	mul.lo.s32 	%r3233, %r3232, 3584;
	mul.lo.s32 	%r3234, %r6, 224;
	cvt.u64.u32 	%rd1585, %r3234;
	cvt.u64.u16 	%rd1586, %rs115;
	and.b64  	%rd1587, %rd1586, 255;
	mad.lo.s32 	%r3235, %r1, 1120, %r3233;
	add.s32 	%r3236, %r3235, %r368;
	cvt.u64.u32 	%rd1588, %r3236;
	add.s64 	%rd1589, %rd1588, %rd1587;
	add.s64 	%rd1590, %rd1589, %rd1585;
	shl.b64 	%rd1591, %rd1590, 2;
	add.s64 	%rd1592, %rd2, %rd1591;
	ld.global.nc.f32 	%f2805, [%rd1592+201592];
$L__BB0_1649:
	st.shared.f32 	[%r9], %f2805;
$L__BB0_1650:
	setp.gt.u32 	%p1594, %r14, 14;
	@%p1594 bra 	$L__BB0_1656;
	setp.gt.u32 	%p1595, %r8, 463;
	@%p1595 bra 	$L__BB0_1656;
	setp.gt.u32 	%p1596, %r5, 153;
	setp.gt.u32 	%p1597, %r4, 6;
	or.pred  	%p1598, %p1597, %p1596;
	@%p1598 bra 	$L__BB0_1656;
	mov.u32 	%r3237, %ctaid.x;
	shl.b32 	%r369, %r3237, 5;
	mul.lo.s16 	%rs2751, %rs279, 9;
	shr.u16 	%rs2752, %rs2751, 8;
	sub.s16 	%rs2753, %rs279, %rs2752;
	and.b16  	%rs2754, %rs2753, 254;
	shr.u16 	%rs2755, %rs2754, 1;
	add.s16 	%rs2756, %rs2755, %rs2752;
	and.b16  	%rs2757, %rs2756, 240;
	shr.u16 	%rs2758, %rs2757, 4;
	mul.lo.s16 	%rs2759, %rs2758, 31;
	sub.s16 	%rs116, %rs279, %rs2759;
	cvt.u32.u16 	%r3238, %rs116;
	and.b32  	%r3239, %r3238, 255;
	or.b32  	%r3240, %r369, %r3239;
	setp.lt.u32 	%p1599, %r3240, 2;
	mov.f32 	%f2806, 0f00000000;
	@%p1599 bra 	$L__BB0_1655;
	mov.u32 	%r3241, %ctaid.y;
	mul.lo.s32 	%r3242, %r3241, 3584;
	mul.lo.s32 	%r3243, %r13, 224;
	cvt.u64.u32 	%rd1593, %r3243;
	cvt.u64.u16 	%rd1594, %rs116;
	and.b64  	%rd1595, %rd1594, 255;
	mad.lo.s32 	%r3244, %r1, 1120, %r3242;
	add.s32 	%r3245, %r3244, %r369;
	cvt.u64.u32 	%rd1596, %r3245;
	add.s64 	%rd1597, %rd1596, %rd1595;
	add.s64 	%rd1598, %rd1597, %rd1593;
	shl.b64 	%rd1599, %rd1598, 2;
	add.s64 	%rd1600, %rd2, %rd1599;
	ld.global.nc.f32 	%f2806, [%rd1600+201592];
$L__BB0_1655:
	st.shared.f32 	[%r9+4], %f2806;
$L__BB0_1656:
	setp.gt.u32 	%p1600, %r19, 14;
	@%p1600 bra 	$L__BB0_1662;
	setp.gt.u32 	%p1601, %r8, 462;
	@%p1601 bra 	$L__BB0_1662;
	setp.gt.u32 	%p1602, %r5, 152;
	setp.gt.u32 	%p1603, %r4, 5;
	or.pred  	%p1604, %p1603, %p1602;
	@%p1604 bra 	$L__BB0_1662;
	mov.u32 	%r3246, %ctaid.x;
	shl.b32 	%r370, %r3246, 5;
	mul.lo.s16 	%rs2761, %rs296, 9;
	shr.u16 	%rs2762, %rs2761, 8;
	sub.s16 	%rs2763, %rs296, %rs2762;
	and.b16  	%rs2764, %rs2763, 254;
	shr.u16 	%rs2765, %rs2764, 1;
	add.s16 	%rs2766, %rs2765, %rs2762;
	and.b16  	%rs2767, %rs2766, 240;
	shr.u16 	%rs2768, %rs2767, 4;
	mul.lo.s16 	%rs2769, %rs2768, 31;
	sub.s16 	%rs117, %rs296, %rs2769;
	cvt.u32.u16 	%r3247, %rs117;
	and.b32  	%r3248, %r3247, 255;
	or.b32  	%r3249, %r370, %r3248;
	setp.lt.u32 	%p1605, %r3249, 2;
	mov.f32 	%f2807, 0f00000000;
	@%p1605 bra 	$L__BB0_1661;
	mov.u32 	%r3250, %ctaid.y;
	mul.lo.s32 	%r3251, %r3250, 3584;
	mul.lo.s32 	%r3252, %r18, 224;
	cvt.u64.u32 	%rd1601, %r3252;
	cvt.u64.u16 	%rd1602, %rs117;
	and.b64  	%rd1603, %rd1602, 255;
	mad.lo.s32 	%r3253, %r1, 1120, %r3251;
	add.s32 	%r3254, %r3253, %r370;
	cvt.u64.u32 	%rd1604, %r3254;
	add.s64 	%rd1605, %rd1604, %rd1603;
	add.s64 	%rd1606, %rd1605, %rd1601;
	shl.b64 	%rd1607, %rd1606, 2;
	add.s64 	%rd1608, %rd2, %rd1607;
	ld.global.nc.f32 	%f2807, [%rd1608+201592];
$L__BB0_1661:
	st.shared.f32 	[%r9+8], %f2807;
$L__BB0_1662:
	@%p25 bra 	$L__BB0_1664;
	mov.u32 	%r3255, %ctaid.z;
	mul.lo.s32 	%r3256, %r22, 147;
	mad.lo.s32 	%r3257, %r3255, 441, %r3256;
	mul.wide.u32 	%rd1609, %r3257, 4;
	add.s64 	%rd1610, %rd1, %rd1609;
	ld.global.nc.f32 	%f1772, [%rd1610+312];
	st.shared.f32 	[%r23], %f1772;
$L__BB0_1664:
	setp.gt.u32 	%p1607, %r7, 14;
	bar.sync 	0;
	ld.shared.f32 	%f1773, [%r24];
	ld.shared.f32 	%f1774, [%r25];
	fma.rn.f32 	%f595, %f1773, %f1774, %f587;
	ld.shared.f32 	%f1775, [%r24+8];
	fma.rn.f32 	%f596, %f1774, %f1775, %f588;
	bar.sync 	0;
	@%p1607 bra 	$L__BB0_1670;
	setp.gt.u32 	%p1608, %r8, 464;
	@%p1608 bra 	$L__BB0_1670;
	setp.gt.u32 	%p1609, %r5, 154;
	setp.gt.u32 	%p1610, %r4, 6;
	or.pred  	%p1611, %p1610, %p1609;
	@%p1611 bra 	$L__BB0_1670;
	mov.u32 	%r3258, %ctaid.x;
	shl.b32 	%r371, %r3258, 5;
	cvt.u16.u32 	%rs2770, %r5;
	mul.lo.s16 	%rs2771, %rs2770, 9;
	shr.u16 	%rs2772, %rs2771, 8;
	sub.s16 	%rs2773, %rs2770, %rs2772;
	and.b16  	%rs2774, %rs2773, 254;
	shr.u16 	%rs2775, %rs2774, 1;
	add.s16 	%rs2776, %rs2775, %rs2772;
	and.b16  	%rs2777, %rs2776, 240;
	shr.u16 	%rs2778, %rs2777, 4;
	mul.lo.s16 	%rs2779, %rs2778, 31;
	sub.s16 	%rs118, %rs2770, %rs2779;
	cvt.u32.u16 	%r3259, %rs118;
	and.b32  	%r3260, %r3259, 255;
	or.b32  	%r3261, %r371, %r3260;
	setp.eq.s32 	%p1612, %r3261, 0;
	mov.f32 	%f2808, 0f00000000;
	@%p1612 bra 	$L__BB0_1669;
	mov.u32 	%r3262, %ctaid.y;
	mul.lo.s32 	%r3263, %r3262, 3584;
	mul.lo.s32 	%r3264, %r6, 224;
	cvt.u64.u32 	%rd1611, %r3264;
	cvt.u64.u16 	%rd1612, %rs118;
	and.b64  	%rd1613, %rd1612, 255;
	mad.lo.s32 	%r3265, %r1, 1120, %r3263;
	add.s32 	%r3266, %r3265, %r371;
	cvt.u64.u32 	%rd1614, %r3266;
	add.s64 	%rd1615, %rd1614, %rd1613;
	add.s64 	%rd1616, %rd1615, %rd1611;
	shl.b64 	%rd1617, %rd1616, 2;
	add.s64 	%rd1618, %rd2, %rd1617;
	ld.global.nc.f32 	%f2808, [%rd1618+201596];
$L__BB0_1669:
	st.shared.f32 	[%r9], %f2808;
$L__BB0_1670:
	setp.gt.u32 	%p1613, %r14, 14;
	@%p1613 bra 	$L__BB0_1676;
	setp.gt.u32 	%p1614, %r8, 463;
	@%p1614 bra 	$L__BB0_1676;
	setp.gt.u32 	%p1615, %r5, 153;
	setp.gt.u32 	%p1616, %r4, 6;
	or.pred  	%p1617, %p1616, %p1615;
	@%p1617 bra 	$L__BB0_1676;
	mov.u32 	%r3267, %ctaid.x;
	shl.b32 	%r372, %r3267, 5;
	mul.lo.s16 	%rs2781, %rs279, 9;
	shr.u16 	%rs2782, %rs2781, 8;
	sub.s16 	%rs2783, %rs279, %rs2782;
	and.b16  	%rs2784, %rs2783, 254;
	shr.u16 	%rs2785, %rs2784, 1;
	add.s16 	%rs2786, %rs2785, %rs2782;
	and.b16  	%rs2787, %rs2786, 240;
	shr.u16 	%rs2788, %rs2787, 4;
	mul.lo.s16 	%rs2789, %rs2788, 31;
	sub.s16 	%rs119, %rs279, %rs2789;
	cvt.u32.u16 	%r3268, %rs119;
	and.b32  	%r3269, %r3268, 255;
	or.b32  	%r3270, %r372, %r3269;
	setp.eq.s32 	%p1618, %r3270, 0;
	mov.f32 	%f2809, 0f00000000;
	@%p1618 bra 	$L__BB0_1675;
	mov.u32 	%r3271, %ctaid.y;
	mul.lo.s32 	%r3272, %r3271, 3584;
	mul.lo.s32 	%r3273, %r13, 224;
	cvt.u64.u32 	%rd1619, %r3273;
	cvt.u64.u16 	%rd1620, %rs119;
	and.b64  	%rd1621, %rd1620, 255;
	mad.lo.s32 	%r3274, %r1, 1120, %r3272;
	add.s32 	%r3275, %r3274, %r372;
	cvt.u64.u32 	%rd1622, %r3275;
	add.s64 	%rd1623, %rd1622, %rd1621;
	add.s64 	%rd1624, %rd1623, %rd1619;
	shl.b64 	%rd1625, %rd1624, 2;
	add.s64 	%rd1626, %rd2, %rd1625;
	ld.global.nc.f32 	%f2809, [%rd1626+201596];
$L__BB0_1675:
	st.shared.f32 	[%r9+4], %f2809;
$L__BB0_1676:
	setp.gt.u32 	%p1619, %r19, 14;
	@%p1619 bra 	$L__BB0_1682;
	setp.gt.u32 	%p1620, %r8, 462;
	@%p1620 bra 	$L__BB0_1682;
	setp.gt.u32 	%p1621, %r5, 152;
	setp.gt.u32 	%p1622, %r4, 5;
	or.pred  	%p1623, %p1622, %p1621;
	@%p1623 bra 	$L__BB0_1682;
	mov.u32 	%r3276, %ctaid.x;
	shl.b32 	%r373, %r3276, 5;
	mul.lo.s16 	%rs2791, %rs296, 9;
	shr.u16 	%rs2792, %rs2791, 8;
	sub.s16 	%rs2793, %rs296, %rs2792;
	and.b16  	%rs2794, %rs2793, 254;
	shr.u16 	%rs2795, %rs2794, 1;
	add.s16 	%rs2796, %rs2795, %rs2792;
	and.b16  	%rs2797, %rs2796, 240;
	shr.u16 	%rs2798, %rs2797, 4;
	mul.lo.s16 	%rs2799, %rs2798, 31;
	sub.s16 	%rs120, %rs296, %rs2799;
	cvt.u32.u16 	%r3277, %rs120;
	and.b32  	%r3278, %r3277, 255;
	or.b32  	%r3279, %r373, %r3278;
	setp.eq.s32 	%p1624, %r3279, 0;
	mov.f32 	%f2810, 0f00000000;
	@%p1624 bra 	$L__BB0_1681;
	mov.u32 	%r3280, %ctaid.y;
	mul.lo.s32 	%r3281, %r3280, 3584;
	mul.lo.s32 	%r3282, %r18, 224;
	cvt.u64.u32 	%rd1627, %r3282;
	cvt.u64.u16 	%rd1628, %rs120;
	and.b64  	%rd1629, %rd1628, 255;
	mad.lo.s32 	%r3283, %r1, 1120, %r3281;
	add.s32 	%r3284, %r3283, %r373;
	cvt.u64.u32 	%rd1630, %r3284;
	add.s64 	%rd1631, %rd1630, %rd1629;
	add.s64 	%rd1632, %rd1631, %rd1627;
	shl.b64 	%rd1633, %rd1632, 2;
	add.s64 	%rd1634, %rd2, %rd1633;
	ld.global.nc.f32 	%f2810, [%rd1634+201596];
$L__BB0_1681:
	st.shared.f32 	[%r9+8], %f2810;
$L__BB0_1682:
	@%p25 bra 	$L__BB0_1684;
	mov.u32 	%r3285, %ctaid.z;
	mul.lo.s32 	%r3286, %r22, 147;
	mad.lo.s32 	%r3287, %r3285, 441, %r3286;
	mul.wide.u32 	%rd1635, %r3287, 4;
	add.s64 	%rd1636, %rd1, %rd1635;
	ld.global.nc.f32 	%f1779, [%rd1636+316];
	st.shared.f32 	[%r23], %f1779;
$L__BB0_1684:
	setp.gt.u32 	%p1626, %r7, 14;
	bar.sync 	0;
	ld.shared.f32 	%f1780, [%r24];
	ld.shared.f32 	%f1781, [%r25];
	fma.rn.f32 	%f603, %f1780, %f1781, %f595;
	ld.shared.f32 	%f1782, [%r24+8];
	fma.rn.f32 	%f604, %f1781, %f1782, %f596;
	bar.sync 	0;
	@%p1626 bra 	$L__BB0_1688;
	setp.gt.u32 	%p1627, %r8, 464;
	@%p1627 bra 	$L__BB0_1688;
	setp.gt.u32 	%p1628, %r5, 154;
	setp.gt.u32 	%p1629, %r4, 6;
	or.pred  	%p1630, %p1629, %p1628;
	@%p1630 bra 	$L__BB0_1688;
	mov.u32 	%r3288, %ctaid.y;
	mul.lo.s32 	%r3289, %r3288, 3584;
	mul.lo.s32 	%r3290, %r6, 224;
	mov.u32 	%r3291, %ctaid.x;
	shl.b32 	%r3292, %r3291, 5;
	cvt.u16.u32 	%rs2800, %r5;
	mul.lo.s16 	%rs2801, %rs2800, 9;
	shr.u16 	%rs2802, %rs2801, 8;
	sub.s16 	%rs2803, %rs2800, %rs2802;
	and.b16  	%rs2804, %rs2803, 254;
	shr.u16 	%rs2805, %rs2804, 1;
	add.s16 	%rs2806, %rs2805, %rs2802;
	and.b16  	%rs2807, %rs2806, 240;
	shr.u16 	%rs2808, %rs2807, 4;
	mul.lo.s16 	%rs2809, %rs2808, 31;
	sub.s16 	%rs2810, %rs2800, %rs2809;
	cvt.u64.u32 	%rd1637, %r3290;
	cvt.u64.u16 	%rd1638, %rs2810;
	and.b64  	%rd1639, %rd1638, 255;
	mad.lo.s32 	%r3293, %r1, 1120, %r3289;
	add.s32 	%r3294, %r3293, %r3292;
	cvt.u64.u32 	%rd1640, %r3294;
	or.b64  	%rd1641, %rd1640, %rd1639;
	add.s64 	%rd1642, %rd1641, %rd1637;
	shl.b64 	%rd1643, %rd1642, 2;
	add.s64 	%rd1644, %rd2, %rd1643;
	ld.global.nc.f32 	%f1783, [%rd1644+201600];
	st.shared.f32 	[%r9], %f1783;
$L__BB0_1688:
	setp.gt.u32 	%p1631, %r14, 14;
	@%p1631 bra 	$L__BB0_1692;
	setp.gt.u32 	%p1632, %r8, 463;
	@%p1632 bra 	$L__BB0_1692;
	setp.gt.u32 	%p1633, %r5, 153;
	setp.gt.u32 	%p1634, %r4, 6;
	or.pred  	%p1635, %p1634, %p1633;
	@%p1635 bra 	$L__BB0_1692;
	mov.u32 	%r3295, %ctaid.y;
	mul.lo.s32 	%r3296, %r3295, 3584;
	mul.lo.s32 	%r3297, %r13, 224;
	mov.u32 	%r3298, %ctaid.x;
	shl.b32 	%r3299, %r3298, 5;
	mul.lo.s16 	%rs2812, %rs279, 9;
	shr.u16 	%rs2813, %rs2812, 8;
	sub.s16 	%rs2814, %rs279, %rs2813;
	and.b16  	%rs2815, %rs2814, 254;
	shr.u16 	%rs2816, %rs2815, 1;
	add.s16 	%rs2817, %rs2816, %rs2813;
	and.b16  	%rs2818, %rs2817, 240;
	shr.u16 	%rs2819, %rs2818, 4;
	mul.lo.s16 	%rs2820, %rs2819, 31;
	sub.s16 	%rs2821, %rs279, %rs2820;
	cvt.u64.u32 	%rd1645, %r3297;
	cvt.u64.u16 	%rd1646, %rs2821;
	and.b64  	%rd1647, %rd1646, 255;
	mad.lo.s32 	%r3300, %r1, 1120, %r3296;
	add.s32 	%r3301, %r3300, %r3299;
	cvt.u64.u32 	%rd1648, %r3301;
	or.b64  	%rd1649, %rd1648, %rd1647;
	add.s64 	%rd1650, %rd1649, %rd1645;
	shl.b64 	%rd1651, %rd1650, 2;
	add.s64 	%rd1652, %rd2, %rd1651;
	ld.global.nc.f32 	%f1784, [%rd1652+201600];
	st.shared.f32 	[%r9+4], %f1784;
$L__BB0_1692:
	setp.gt.u32 	%p1636, %r19, 14;
	@%p1636 bra 	$L__BB0_1696;
	setp.gt.u32 	%p1637, %r8, 462;
	@%p1637 bra 	$L__BB0_1696;
	setp.gt.u32 	%p1638, %r5, 152;
	setp.gt.u32 	%p1639, %r4, 5;
	or.pred  	%p1640, %p1639, %p1638;
	@%p1640 bra 	$L__BB0_1696;
	mov.u32 	%r3302, %ctaid.y;
	mul.lo.s32 	%r3303, %r3302, 3584;
	mul.lo.s32 	%r3304, %r18, 224;
	mov.u32 	%r3305, %ctaid.x;
	shl.b32 	%r3306, %r3305, 5;
	mul.lo.s16 	%rs2823, %rs296, 9;
	shr.u16 	%rs2824, %rs2823, 8;
	sub.s16 	%rs2825, %rs296, %rs2824;
	and.b16  	%rs2826, %rs2825, 254;
	shr.u16 	%rs2827, %rs2826, 1;
	add.s16 	%rs2828, %rs2827, %rs2824;
	and.b16  	%rs2829, %rs2828, 240;
	shr.u16 	%rs2830, %rs2829, 4;
	mul.lo.s16 	%rs2831, %rs2830, 31;
	sub.s16 	%rs2832, %rs296, %rs2831;
	cvt.u64.u32 	%rd1653, %r3304;
	cvt.u64.u16 	%rd1654, %rs2832;
	and.b64  	%rd1655, %rd1654, 255;
	mad.lo.s32 	%r3307, %r1, 1120, %r3303;
	add.s32 	%r3308, %r3307, %r3306;
	cvt.u64.u32 	%rd1656, %r3308;
	or.b64  	%rd1657, %rd1656, %rd1655;
	add.s64 	%rd1658, %rd1657, %rd1653;
	shl.b64 	%rd1659, %rd1658, 2;
	add.s64 	%rd1660, %rd2, %rd1659;
	ld.global.nc.f32 	%f1785, [%rd1660+201600];
	st.shared.f32 	[%r9+8], %f1785;
$L__BB0_1696:
	@%p25 bra 	$L__BB0_1698;
	mov.u32 	%r3309, %ctaid.z;
	mul.lo.s32 	%r3310, %r22, 147;
	mad.lo.s32 	%r3311, %r3309, 441, %r3310;
	mul.wide.u32 	%rd1661, %r3311, 4;
	add.s64 	%rd1662, %rd1, %rd1661;
	ld.global.nc.f32 	%f1786, [%rd1662+320];
	st.shared.f32 	[%r23], %f1786;
$L__BB0_1698:
	setp.gt.u32 	%p1642, %r7, 14;
	bar.sync 	0;
	ld.shared.f32 	%f1787, [%r24];
	ld.shared.f32 	%f1788, [%r25];
	fma.rn.f32 	%f605, %f1787, %f1788, %f603;
	ld.shared.f32 	%f1789, [%r24+8];
	fma.rn.f32 	%f606, %f1788, %f1789, %f604;
	bar.sync 	0;
	@%p1642 bra 	$L__BB0_1702;
	setp.gt.u32 	%p1643, %r8, 464;
	@%p1643 bra 	$L__BB0_1702;
	setp.gt.u32 	%p1644, %r5, 154;
	setp.gt.u32 	%p1645, %r4, 6;
	or.pred  	%p1646, %p1645, %p1644;
	@%p1646 bra 	$L__BB0_1702;
	mov.u32 	%r3312, %ctaid.y;
	mul.lo.s32 	%r3313, %r3312, 3584;
	mul.lo.s32 	%r3314, %r6, 224;
	mov.u32 	%r3315, %ctaid.x;
	shl.b32 	%r3316, %r3315, 5;
	cvt.u16.u32 	%rs2833, %r5;
	mul.lo.s16 	%rs2834, %rs2833, 9;
	shr.u16 	%rs2835, %rs2834, 8;
	sub.s16 	%rs2836, %rs2833, %rs2835;
	and.b16  	%rs2837, %rs2836, 254;
	shr.u16 	%rs2838, %rs2837, 1;
	add.s16 	%rs2839, %rs2838, %rs2835;
	and.b16  	%rs2840, %rs2839, 240;
	shr.u16 	%rs2841, %rs2840, 4;
	mul.lo.s16 	%rs2842, %rs2841, 31;
	sub.s16 	%rs2843, %rs2833, %rs2842;
	cvt.u64.u32 	%rd1663, %r3314;
	cvt.u64.u16 	%rd1664, %rs2843;
	and.b64  	%rd1665, %rd1664, 255;
	mad.lo.s32 	%r3317, %r1, 1120, %r3313;
	add.s32 	%r3318, %r3317, %r3316;
	cvt.u64.u32 	%rd1666, %r3318;
	or.b64  	%rd1667, %rd1666, %rd1665;
	add.s64 	%rd1668, %rd1667, %rd1663;
	shl.b64 	%rd1669, %rd1668, 2;
	add.s64 	%rd1670, %rd2, %rd1669;
	ld.global.nc.f32 	%f1790, [%rd1670+201604];
	st.shared.f32 	[%r9], %f1790;
$L__BB0_1702:
	setp.gt.u32 	%p1647, %r14, 14;
	@%p1647 bra 	$L__BB0_1706;
	setp.gt.u32 	%p1648, %r8, 463;
	@%p1648 bra 	$L__BB0_1706;
	setp.gt.u32 	%p1649, %r5, 153;
	setp.gt.u32 	%p1650, %r4, 6;
	or.pred  	%p1651, %p1650, %p1649;
	@%p1651 bra 	$L__BB0_1706;
	mov.u32 	%r3319, %ctaid.y;
	mul.lo.s32 	%r3320, %r3319, 3584;
	mul.lo.s32 	%r3321, %r13, 224;
	mov.u32 	%r3322, %ctaid.x;
	shl.b32 	%r3323, %r3322, 5;
	mul.lo.s16 	%rs2845, %rs279, 9;
	shr.u16 	%rs2846, %rs2845, 8;
	sub.s16 	%rs2847, %rs279, %rs2846;
	and.b16  	%rs2848, %rs2847, 254;
	shr.u16 	%rs2849, %rs2848, 1;
	add.s16 	%rs2850, %rs2849, %rs2846;
	and.b16  	%rs2851, %rs2850, 240;
	shr.u16 	%rs2852, %rs2851, 4;
	mul.lo.s16 	%rs2853, %rs2852, 31;
	sub.s16 	%rs2854, %rs279, %rs2853;
	cvt.u64.u32 	%rd1671, %r3321;
	cvt.u64.u16 	%rd1672, %rs2854;
	and.b64  	%rd1673, %rd1672, 255;
	mad.lo.s32 	%r3324, %r1, 1120, %r3320;
	add.s32 	%r3325, %r3324, %r3323;
	cvt.u64.u32 	%rd1674, %r3325;
	or.b64  	%rd1675, %rd1674, %rd1673;
	add.s64 	%rd1676, %rd1675, %rd1671;
	shl.b64 	%rd1677, %rd1676, 2;
	add.s64 	%rd1678, %rd2, %rd1677;
	ld.global.nc.f32 	%f1791, [%rd1678+201604];
	st.shared.f32 	[%r9+4], %f1791;
$L__BB0_1706:
	setp.gt.u32 	%p1652, %r19, 14;
	@%p1652 bra 	$L__BB0_1710;
	setp.gt.u32 	%p1653, %r8, 462;
	@%p1653 bra 	$L__BB0_1710;
	setp.gt.u32 	%p1654, %r5, 152;
	setp.gt.u32 	%p1655, %r4, 5;
	or.pred  	%p1656, %p1655, %p1654;
	@%p1656 bra 	$L__BB0_1710;
	mov.u32 	%r3326, %ctaid.y;
	mul.lo.s32 	%r3327, %r3326, 3584;
	mul.lo.s32 	%r3328, %r18, 224;
	mov.u32 	%r3329, %ctaid.x;
	shl.b32 	%r3330, %r3329, 5;
	mul.lo.s16 	%rs2856, %rs296, 9;
	shr.u16 	%rs2857, %rs2856, 8;
	sub.s16 	%rs2858, %rs296, %rs2857;
	and.b16  	%rs2859, %rs2858, 254;
	shr.u16 	%rs2860, %rs2859, 1;
	add.s16 	%rs2861, %rs2860, %rs2857;
	and.b16  	%rs2862, %rs2861, 240;
	shr.u16 	%rs2863, %rs2862, 4;
	mul.lo.s16 	%rs2864, %rs2863, 31;
	sub.s16 	%rs2865, %rs296, %rs2864;
	cvt.u64.u32 	%rd1679, %r3328;
	cvt.u64.u16 	%rd1680, %rs2865;
	and.b64  	%rd1681, %rd1680, 255;
	mad.lo.s32 	%r3331, %r1, 1120, %r3327;
	add.s32 	%r3332, %r3331, %r3330;
	cvt.u64.u32 	%rd1682, %r3332;
	or.b64  	%rd1683, %rd1682, %rd1681;
	add.s64 	%rd1684, %rd1683, %rd1679;
	shl.b64 	%rd1685, %rd1684, 2;
	add.s64 	%rd1686, %rd2, %rd1685;
	ld.global.nc.f32 	%f1792, [%rd1686+201604];
	st.shared.f32 	[%r9+8], %f1792;
$L__BB0_1710:
	@%p25 bra 	$L__BB0_1712;
	mov.u32 	%r3333, %ctaid.z;
	mul.lo.s32 	%r3334, %r22, 147;
	mad.lo.s32 	%r3335, %r3333, 441, %r3334;
	mul.wide.u32 	%rd1687, %r3335, 4;
	add.s64 	%rd1688, %rd1, %rd1687;
	ld.global.nc.f32 	%f1793, [%rd1688+324];
	st.shared.f32 	[%r23], %f1793;
$L__BB0_1712:
	setp.gt.u32 	%p1658, %r7, 14;
	bar.sync 	0;
	ld.shared.f32 	%f1794, [%r24];
	ld.shared.f32 	%f1795, [%r25];
	fma.rn.f32 	%f607, %f1794, %f1795, %f605;
	ld.shared.f32 	%f1796, [%r24+8];
	fma.rn.f32 	%f608, %f1795, %f1796, %f606;
	bar.sync 	0;
	@%p1658 bra 	$L__BB0_1718;
	setp.gt.u32 	%p1659, %r8, 464;
	@%p1659 bra 	$L__BB0_1718;
	setp.gt.u32 	%p1660, %r5, 154;
	setp.gt.u32 	%p1661, %r4, 6;
	or.pred  	%p1662, %p1661, %p1660;
	@%p1662 bra 	$L__BB0_1718;
	mov.u32 	%r3336, %ctaid.x;
	shl.b32 	%r374, %r3336, 5;
	cvt.u16.u32 	%rs2866, %r5;
	mul.lo.s16 	%rs2867, %rs2866, 9;
	shr.u16 	%rs2868, %rs2867, 8;
	sub.s16 	%rs2869, %rs2866, %rs2868;
	and.b16  	%rs2870, %rs2869, 254;
	shr.u16 	%rs2871, %rs2870, 1;
	add.s16 	%rs2872, %rs2871, %rs2868;
	and.b16  	%rs2873, %rs2872, 240;
	shr.u16 	%rs2874, %rs2873, 4;
	mul.lo.s16 	%rs2875, %rs2874, 31;
	sub.s16 	%rs121, %rs2866, %rs2875;
	cvt.u32.u16 	%r3337, %rs121;
	and.b32  	%r3338, %r3337, 255;
	or.b32  	%r3339, %r374, %r3338;
	setp.gt.u32 	%p1663, %r3339, 221;
	mov.f32 	%f2811, 0f00000000;
	@%p1663 bra 	$L__BB0_1717;
	mov.u32 	%r3340, %ctaid.y;
	mul.lo.s32 	%r3341, %r3340, 3584;
	mul.lo.s32 	%r3342, %r6, 224;
	cvt.u64.u32 	%rd1689, %r3342;
	cvt.u64.u16 	%rd1690, %rs121;
	and.b64  	%rd1691, %rd1690, 255;
	mad.lo.s32 	%r3343, %r1, 1120, %r3341;
	add.s32 	%r3344, %r3343, %r374;
	cvt.u64.u32 	%rd1692, %r3344;
	add.s64 	%rd1693, %rd1692, %rd1691;
	add.s64 	%rd1694, %rd1693, %rd1689;
	shl.b64 	%rd1695, %rd1694, 2;
	add.s64 	%rd1696, %rd2, %rd1695;
	ld.global.nc.f32 	%f2811, [%rd1696+201608];
$L__BB0_1717:
	st.shared.f32 	[%r9], %f2811;
$L__BB0_1718:
	setp.gt.u32 	%p1664, %r14, 14;
	@%p1664 bra 	$L__BB0_1724;
	setp.gt.u32 	%p1665, %r8, 463;
	@%p1665 bra 	$L__BB0_1724;
	setp.gt.u32 	%p1666, %r5, 153;
	setp.gt.u32 	%p1667, %r4, 6;
	or.pred  	%p1668, %p1667, %p1666;
	@%p1668 bra 	$L__BB0_1724;
	mov.u32 	%r3345, %ctaid.x;
	shl.b32 	%r375, %r3345, 5;
	mul.lo.s16 	%rs2877, %rs279, 9;
	shr.u16 	%rs2878, %rs2877, 8;
	sub.s16 	%rs2879, %rs279, %rs2878;
	and.b16  	%rs2880, %rs2879, 254;
	shr.u16 	%rs2881, %rs2880, 1;
	add.s16 	%rs2882, %rs2881, %rs2878;
	and.b16  	%rs2883, %rs2882, 240;
	shr.u16 	%rs2884, %rs2883, 4;
	mul.lo.s16 	%rs2885, %rs2884, 31;
	sub.s16 	%rs122, %rs279, %rs2885;
	cvt.u32.u16 	%r3346, %rs122;
	and.b32  	%r3347, %r3346, 255;
	or.b32  	%r3348, %r375, %r3347;
	setp.gt.u32 	%p1669, %r3348, 221;
	mov.f32 	%f2812, 0f00000000;
	@%p1669 bra 	$L__BB0_1723;
	mov.u32 	%r3349, %ctaid.y;
	mul.lo.s32 	%r3350, %r3349, 3584;
	mul.lo.s32 	%r3351, %r13, 224;
	cvt.u64.u32 	%rd1697, %r3351;
	cvt.u64.u16 	%rd1698, %rs122;
	and.b64  	%rd1699, %rd1698, 255;
	mad.lo.s32 	%r3352, %r1, 1120, %r3350;
	add.s32 	%r3353, %r3352, %r375;
	cvt.u64.u32 	%rd1700, %r3353;
	add.s64 	%rd1701, %rd1700, %rd1699;
	add.s64 	%rd1702, %rd1701, %rd1697;
	shl.b64 	%rd1703, %rd1702, 2;
	add.s64 	%rd1704, %rd2, %rd1703;
	ld.global.nc.f32 	%f2812, [%rd1704+201608];
$L__BB0_1723:
	st.shared.f32 	[%r9+4], %f2812;
$L__BB0_1724:
	setp.gt.u32 	%p1670, %r19, 14;
	@%p1670 bra 	$L__BB0_1730;
	setp.gt.u32 	%p1671, %r8, 462;
	@%p1671 bra 	$L__BB0_1730;
	setp.gt.u32 	%p1672, %r5, 152;
	setp.gt.u32 	%p1673, %r4, 5;
	or.pred  	%p1674, %p1673, %p1672;
	@%p1674 bra 	$L__BB0_1730;
	mov.u32 	%r3354, %ctaid.x;
	shl.b32 	%r376, %r3354, 5;
	mul.lo.s16 	%rs2887, %rs296, 9;
	shr.u16 	%rs2888, %rs2887, 8;
	sub.s16 	%rs2889, %rs296, %rs2888;
	and.b16  	%rs2890, %rs2889, 254;
	shr.u16 	%rs2891, %rs2890, 1;
	add.s16 	%rs2892, %rs2891, %rs2888;
	and.b16  	%rs2893, %rs2892, 240;
	shr.u16 	%rs2894, %rs2893, 4;
	mul.lo.s16 	%rs2895, %rs2894, 31;
	sub.s16 	%rs123, %rs296, %rs2895;
	cvt.u32.u16 	%r3355, %rs123;
	and.b32  	%r3356, %r3355, 255;
	or.b32  	%r3357, %r376, %r3356;
	setp.gt.u32 	%p1675, %r3357, 221;
	mov.f32 	%f2813, 0f00000000;
	@%p1675 bra 	$L__BB0_1729;
	mov.u32 	%r3358, %ctaid.y;
	mul.lo.s32 	%r3359, %r3358, 3584;
	mul.lo.s32 	%r3360, %r18, 224;
	cvt.u64.u32 	%rd1705, %r3360;
	cvt.u64.u16 	%rd1706, %rs123;
	and.b64  	%rd1707, %rd1706, 255;
	mad.lo.s32 	%r3361, %r1, 1120, %r3359;
	add.s32 	%r3362, %r3361, %r376;
	cvt.u64.u32 	%rd1708, %r3362;
	add.s64 	%rd1709, %rd1708, %rd1707;
	add.s64 	%rd1710, %rd1709, %rd1705;
	shl.b64 	%rd1711, %rd1710, 2;
	add.s64 	%rd1712, %rd2, %rd1711;
	ld.global.nc.f32 	%f2813, [%rd1712+201608];
$L__BB0_1729:
	st.shared.f32 	[%r9+8], %f2813;
$L__BB0_1730:
	@%p25 bra 	$L__BB0_1732;
	mov.u32 	%r3363, %ctaid.z;
	mul.lo.s32 	%r3364, %r22, 147;
	mad.lo.s32 	%r3365, %r3363, 441, %r3364;
	mul.wide.u32 	%rd1713, %r3365, 4;
	add.s64 	%rd1714, %rd1, %rd1713;
	ld.global.nc.f32 	%f1800, [%rd1714+328];
	st.shared.f32 	[%r23], %f1800;
$L__BB0_1732:
	setp.gt.u32 	%p1677, %r7, 14;
	bar.sync 	0;
	ld.shared.f32 	%f1801, [%r24];
	ld.shared.f32 	%f1802, [%r25];
	fma.rn.f32 	%f615, %f1801, %f1802, %f607;
	ld.shared.f32 	%f1803, [%r24+8];
	fma.rn.f32 	%f616, %f1802, %f1803, %f608;
	bar.sync 	0;
	@%p1677 bra 	$L__BB0_1738;
	setp.gt.u32 	%p1678, %r8, 464;
	@%p1678 bra 	$L__BB0_1738;
	setp.gt.u32 	%p1679, %r5, 154;
	setp.gt.u32 	%p1680, %r4, 6;
	or.pred  	%p1681, %p1680, %p1679;
	@%p1681 bra 	$L__BB0_1738;
	mov.u32 	%r3366, %ctaid.x;
	shl.b32 	%r377, %r3366, 5;
	cvt.u16.u32 	%rs2896, %r5;
	mul.lo.s16 	%rs2897, %rs2896, 9;
	shr.u16 	%rs2898, %rs2897, 8;
	sub.s16 	%rs2899, %rs2896, %rs2898;
	and.b16  	%rs2900, %rs2899, 254;
	shr.u16 	%rs2901, %rs2900, 1;
	add.s16 	%rs2902, %rs2901, %rs2898;
	and.b16  	%rs2903, %rs2902, 240;
	shr.u16 	%rs2904, %rs2903, 4;
	mul.lo.s16 	%rs2905, %rs2904, 31;
	sub.s16 	%rs124, %rs2896, %rs2905;
	cvt.u32.u16 	%r3367, %rs124;
	and.b32  	%r3368, %r3367, 255;
	or.b32  	%r3369, %r377, %r3368;
	setp.gt.u32 	%p1682, %r3369, 220;
	mov.f32 	%f2814, 0f00000000;
	@%p1682 bra 	$L__BB0_1737;
	mov.u32 	%r3370, %ctaid.y;
	mul.lo.s32 	%r3371, %r3370, 3584;
	mul.lo.s32 	%r3372, %r6, 224;
	cvt.u64.u32 	%rd1715, %r3372;
	cvt.u64.u16 	%rd1716, %rs124;
	and.b64  	%rd1717, %rd1716, 255;
	mad.lo.s32 	%r3373, %r1, 1120, %r3371;
	add.s32 	%r3374, %r3373, %r377;
	cvt.u64.u32 	%rd1718, %r3374;
	add.s64 	%rd1719, %rd1718, %rd1717;
	add.s64 	%rd1720, %rd1719, %rd1715;
	shl.b64 	%rd1721, %rd1720, 2;
	add.s64 	%rd1722, %rd2, %rd1721;
	ld.global.nc.f32 	%f2814, [%rd1722+201612];
$L__BB0_1737:
	st.shared.f32 	[%r9], %f2814;
$L__BB0_1738:
	setp.gt.u32 	%p1683, %r14, 14;
	@%p1683 bra 	$L__BB0_1744;
	setp.gt.u32 	%p1684, %r8, 463;
	@%p1684 bra 	$L__BB0_1744;
	setp.gt.u32 	%p1685, %r5, 153;
	setp.gt.u32 	%p1686, %r4, 6;
	or.pred  	%p1687, %p1686, %p1685;
	@%p1687 bra 	$L__BB0_1744;
	mov.u32 	%r3375, %ctaid.x;
	shl.b32 	%r378, %r3375, 5;
	mul.lo.s16 	%rs2907, %rs279, 9;
	shr.u16 	%rs2908, %rs2907, 8;
	sub.s16 	%rs2909, %rs279, %rs2908;
	and.b16  	%rs2910, %rs2909, 254;
	shr.u16 	%rs2911, %rs2910, 1;
	add.s16 	%rs2912, %rs2911, %rs2908;
	and.b16  	%rs2913, %rs2912, 240;
	shr.u16 	%rs2914, %rs2913, 4;
	mul.lo.s16 	%rs2915, %rs2914, 31;
	sub.s16 	%rs125, %rs279, %rs2915;
	cvt.u32.u16 	%r3376, %rs125;
	and.b32  	%r3377, %r3376, 255;
	or.b32  	%r3378, %r378, %r3377;
	setp.gt.u32 	%p1688, %r3378, 220;
	mov.f32 	%f2815, 0f00000000;
	@%p1688 bra 	$L__BB0_1743;
	mov.u32 	%r3379, %ctaid.y;
	mul.lo.s32 	%r3380, %r3379, 3584;
	mul.lo.s32 	%r3381, %r13, 224;
	cvt.u64.u32 	%rd1723, %r3381;
	cvt.u64.u16 	%rd1724, %rs125;
	and.b64  	%rd1725, %rd1724, 255;
	mad.lo.s32 	%r3382, %r1, 1120, %r3380;
	add.s32 	%r3383, %r3382, %r378;
	cvt.u64.u32 	%rd1726, %r3383;
	add.s64 	%rd1727, %rd1726, %rd1725;
	add.s64 	%rd1728, %rd1727, %rd1723;
	shl.b64 	%rd1729, %rd1728, 2;
	add.s64 	%rd1730, %rd2, %rd1729;
	ld.global.nc.f32 	%f2815, [%rd1730+201612];
$L__BB0_1743:
	st.shared.f32 	[%r9+4], %f2815;
$L__BB0_1744:
	setp.gt.u32 	%p1689, %r19, 14;
	@%p1689 bra 	$L__BB0_1750;
	setp.gt.u32 	%p1690, %r8, 462;
	@%p1690 bra 	$L__BB0_1750;
	setp.gt.u32 	%p1691, %r5, 152;
	setp.gt.u32 	%p1692, %r4, 5;
	or.pred  	%p1693, %p1692, %p1691;
	@%p1693 bra 	$L__BB0_1750;
	mov.u32 	%r3384, %ctaid.x;
	shl.b32 	%r379, %r3384, 5;
	mul.lo.s16 	%rs2917, %rs296, 9;
	shr.u16 	%rs2918, %rs2917, 8;
	sub.s16 	%rs2919, %rs296, %rs2918;
	and.b16  	%rs2920, %rs2919, 254;
	shr.u16 	%rs2921, %rs2920, 1;
	add.s16 	%rs2922, %rs2921, %rs2918;
	and.b16  	%rs2923, %rs2922, 240;
	shr.u16 	%rs2924, %rs2923, 4;
	mul.lo.s16 	%rs2925, %rs2924, 31;
	sub.s16 	%rs126, %rs296, %rs2925;
	cvt.u32.u16 	%r3385, %rs126;
	and.b32  	%r3386, %r3385, 255;
	or.b32  	%r3387, %r379, %r3386;
	setp.gt.u32 	%p1694, %r3387, 220;
	mov.f32 	%f2816, 0f00000000;
	@%p1694 bra 	$L__BB0_1749;
	mov.u32 	%r3388, %ctaid.y;
	mul.lo.s32 	%r3389, %r3388, 3584;
	mul.lo.s32 	%r3390, %r18, 224;
	cvt.u64.u32 	%rd1731, %r3390;
	cvt.u64.u16 	%rd1732, %rs126;
	and.b64  	%rd1733, %rd1732, 255;
	mad.lo.s32 	%r3391, %r1, 1120, %r3389;
	add.s32 	%r3392, %r3391, %r379;
	cvt.u64.u32 	%rd1734, %r3392;
	add.s64 	%rd1735, %rd1734, %rd1733;
	add.s64 	%rd1736, %rd1735, %rd1731;
	shl.b64 	%rd1737, %rd1736, 2;
	add.s64 	%rd1738, %rd2, %rd1737;
	ld.global.nc.f32 	%f2816, [%rd1738+201612];
$L__BB0_1749:
	st.shared.f32 	[%r9+8], %f2816;
$L__BB0_1750:
	@%p25 bra 	$L__BB0_1752;
	mov.u32 	%r3393, %ctaid.z;
	mul.lo.s32 	%r3394, %r22, 147;
	mad.lo.s32 	%r3395, %r3393, 441, %r3394;
	mul.wide.u32 	%rd1739, %r3395, 4;
	add.s64 	%rd1740, %rd1, %rd1739;
	ld.global.nc.f32 	%f1807, [%rd1740+332];
	st.shared.f32 	[%r23], %f1807;
$L__BB0_1752:
	setp.gt.u32 	%p1696, %r7, 14;
	bar.sync 	0;
	ld.shared.f32 	%f1808, [%r24];
	ld.shared.f32 	%f1809, [%r25];
	fma.rn.f32 	%f623, %f1808, %f1809, %f615;
	ld.shared.f32 	%f1810, [%r24+8];
	fma.rn.f32 	%f624, %f1809, %f1810, %f616;
	bar.sync 	0;
	@%p1696 bra 	$L__BB0_1759;
	setp.gt.u32 	%p1697, %r8, 464;
	@%p1697 bra 	$L__BB0_1759;
	setp.gt.u32 	%p1698, %r5, 154;
	setp.gt.u32 	%p1699, %r4, 6;
	or.pred  	%p1700, %p1699, %p1698;
	mov.f32 	%f2817, 0f00000000;
	@%p1700 bra 	$L__BB0_1759;
	mov.u32 	%r380, %ctaid.y;
	shl.b32 	%r3396, %r380, 4;
	add.s32 	%r3397, %r7, %r3396;
	setp.gt.u32 	%p1701, %r3397, 221;
	@%p1701 bra 	$L__BB0_1758;
	mov.u32 	%r3398, %ctaid.x;
	shl.b32 	%r381, %r3398, 5;
	cvt.u16.u32 	%rs2926, %r5;
	mul.lo.s16 	%rs2927, %rs2926, 9;
	shr.u16 	%rs2928, %rs2927, 8;
	sub.s16 	%rs2929, %rs2926, %rs2928;
	and.b16  	%rs2930, %rs2929, 254;
	shr.u16 	%rs2931, %rs2930, 1;
	add.s16 	%rs2932, %rs2931, %rs2928;
	and.b16  	%rs2933, %rs2932, 240;
	shr.u16 	%rs2934, %rs2933, 4;
	mul.lo.s16 	%rs2935, %rs2934, 31;
	sub.s16 	%rs127, %rs2926, %rs2935;
	cvt.u32.u16 	%r3399, %rs127;
	and.b32  	%r3400, %r3399, 255;
	or.b32  	%r3401, %r381, %r3400;
	setp.lt.u32 	%p1702, %r3401, 3;
	@%p1702 bra 	$L__BB0_1758;
	mul.lo.s32 	%r3402, %r380, 3584;
	mul.lo.s32 	%r3403, %r6, 224;
	cvt.u64.u32 	%rd1741, %r3403;
	cvt.u64.u16 	%rd1742, %rs127;
	and.b64  	%rd1743, %rd1742, 255;
	mad.lo.s32 	%r3404, %r1, 1120, %r3402;
	add.s32 	%r3405, %r3404, %r381;
	cvt.u64.u32 	%rd1744, %r3405;
	add.s64 	%rd1745, %rd1744, %rd1743;
	add.s64 	%rd1746, %rd1745, %rd1741;
	shl.b64 	%rd1747, %rd1746, 2;
	add.s64 	%rd1748, %rd2, %rd1747;
	ld.global.nc.f32 	%f2817, [%rd1748+202484];
$L__BB0_1758:
	st.shared.f32 	[%r9], %f2817;
$L__BB0_1759:
	setp.gt.u32 	%p1703, %r14, 14;
	@%p1703 bra 	$L__BB0_1766;
	setp.gt.u32 	%p1704, %r8, 463;
	@%p1704 bra 	$L__BB0_1766;
	setp.gt.u32 	%p1705, %r5, 153;
	setp.gt.u32 	%p1706, %r4, 6;
	or.pred  	%p1707, %p1706, %p1705;
	mov.f32 	%f2818, 0f00000000;
	@%p1707 bra 	$L__BB0_1766;
	mov.u32 	%r382, %ctaid.y;
	shl.b32 	%r3406, %r382, 4;
	add.s32 	%r3407, %r14, %r3406;
	setp.gt.u32 	%p1708, %r3407, 221;
	@%p1708 bra 	$L__BB0_1765;
	mov.u32 	%r3408, %ctaid.x;
	shl.b32 	%r383, %r3408, 5;
	mul.lo.s16 	%rs2937, %rs279, 9;
	shr.u16 	%rs2938, %rs2937, 8;
	sub.s16 	%rs2939, %rs279, %rs2938;
	and.b16  	%rs2940, %rs2939, 254;
	shr.u16 	%rs2941, %rs2940, 1;
	add.s16 	%rs2942, %rs2941, %rs2938;
	and.b16  	%rs2943, %rs2942, 240;
	shr.u16 	%rs2944, %rs2943, 4;
	mul.lo.s16 	%rs2945, %rs2944, 31;
	sub.s16 	%rs128, %rs279, %rs2945;
	cvt.u32.u16 	%r3409, %rs128;
	and.b32  	%r3410, %r3409, 255;
	or.b32  	%r3411, %r383, %r3410;
	setp.lt.u32 	%p1709, %r3411, 3;
	@%p1709 bra 	$L__BB0_1765;
	mul.lo.s32 	%r3412, %r382, 3584;
	mul.lo.s32 	%r3413, %r13, 224;
	cvt.u64.u32 	%rd1749, %r3413;
	cvt.u64.u16 	%rd1750, %rs128;
	and.b64  	%rd1751, %rd1750, 255;
	mad.lo.s32 	%r3414, %r1, 1120, %r3412;
	add.s32 	%r3415, %r3414, %r383;
	cvt.u64.u32 	%rd1752, %r3415;
	add.s64 	%rd1753, %rd1752, %rd1751;
	add.s64 	%rd1754, %rd1753, %rd1749;
	shl.b64 	%rd1755, %rd1754, 2;
	add.s64 	%rd1756, %rd2, %rd1755;
	ld.global.nc.f32 	%f2818, [%rd1756+202484];
$L__BB0_1765:
	st.shared.f32 	[%r9+4], %f2818;
$L__BB0_1766:
	setp.gt.u32 	%p1710, %r19, 14;
	@%p1710 bra 	$L__BB0_1773;
	setp.gt.u32 	%p1711, %r8, 462;
	@%p1711 bra 	$L__BB0_1773;
	setp.gt.u32 	%p1712, %r5, 152;
	setp.gt.u32 	%p1713, %r4, 5;
	or.pred  	%p1714, %p1713, %p1712;
	mov.f32 	%f2819, 0f00000000;
	@%p1714 bra 	$L__BB0_1773;
	mov.u32 	%r384, %ctaid.y;
	shl.b32 	%r3416, %r384, 4;
	add.s32 	%r3417, %r19, %r3416;
	setp.gt.u32 	%p1715, %r3417, 221;
	@%p1715 bra 	$L__BB0_1772;
	mov.u32 	%r3418, %ctaid.x;
	shl.b32 	%r385, %r3418, 5;
	mul.lo.s16 	%rs2947, %rs296, 9;
	shr.u16 	%rs2948, %rs2947, 8;
	sub.s16 	%rs2949, %rs296, %rs2948;
	and.b16  	%rs2950, %rs2949, 254;
	shr.u16 	%rs2951, %rs2950, 1;
	add.s16 	%rs2952, %rs2951, %rs2948;
	and.b16  	%rs2953, %rs2952, 240;
	shr.u16 	%rs2954, %rs2953, 4;
	mul.lo.s16 	%rs2955, %rs2954, 31;
	sub.s16 	%rs129, %rs296, %rs2955;
	cvt.u32.u16 	%r3419, %rs129;
	and.b32  	%r3420, %r3419, 255;
	or.b32  	%r3421, %r385, %r3420;
	setp.lt.u32 	%p1716, %r3421, 3;
	@%p1716 bra 	$L__BB0_1772;
	mul.lo.s32 	%r3422, %r384, 3584;
	mul.lo.s32 	%r3423, %r18, 224;
	cvt.u64.u32 	%rd1757, %r3423;
	cvt.u64.u16 	%rd1758, %rs129;
	and.b64  	%rd1759, %rd1758, 255;
	mad.lo.s32 	%r3424, %r1, 1120, %r3422;
	add.s32 	%r3425, %r3424, %r385;
	cvt.u64.u32 	%rd1760, %r3425;
	add.s64 	%rd1761, %rd1760, %rd1759;
	add.s64 	%rd1762, %rd1761, %rd1757;
	shl.b64 	%rd1763, %rd1762, 2;
	add.s64 	%rd1764, %rd2, %rd1763;
	ld.global.nc.f32 	%f2819, [%rd1764+202484];
$L__BB0_1772:
	st.shared.f32 	[%r9+8], %f2819;
$L__BB0_1773:
	@%p25 bra 	$L__BB0_1775;
	mov.u32 	%r3426, %ctaid.z;
	mul.lo.s32 	%r3427, %r22, 147;
	mad.lo.s32 	%r3428, %r3426, 441, %r3427;
	mul.wide.u32 	%rd1765, %r3428, 4;
	add.s64 	%rd1766, %rd1, %rd1765;
	ld.global.nc.f32 	%f1817, [%rd1766+336];
	st.shared.f32 	[%r23], %f1817;
$L__BB0_1775:
	setp.gt.u32 	%p1718, %r7, 14;
	bar.sync 	0;
	ld.shared.f32 	%f1818, [%r24];
	ld.shared.f32 	%f1819, [%r25];
	fma.rn.f32 	%f631, %f1818, %f1819, %f623;
	ld.shared.f32 	%f1820, [%r24+8];
	fma.rn.f32 	%f632, %f1819, %f1820, %f624;
	bar.sync 	0;
	@%p1718 bra 	$L__BB0_1782;
	setp.gt.u32 	%p1719, %r8, 464;
	@%p1719 bra 	$L__BB0_1782;
	setp.gt.u32 	%p1720, %r5, 154;
	setp.gt.u32 	%p1721, %r4, 6;
	or.pred  	%p1722, %p1721, %p1720;
	mov.f32 	%f2820, 0f00000000;
	@%p1722 bra 	$L__BB0_1782;
	mov.u32 	%r386, %ctaid.y;
	shl.b32 	%r3429, %r386, 4;
	add.s32 	%r3430, %r7, %r3429;
	setp.gt.u32 	%p1723, %r3430, 221;
	@%p1723 bra 	$L__BB0_1781;
	mov.u32 	%r3431, %ctaid.x;
	shl.b32 	%r387, %r3431, 5;
	cvt.u16.u32 	%rs2956, %r5;
	mul.lo.s16 	%rs2957, %rs2956, 9;
	shr.u16 	%rs2958, %rs2957, 8;
	sub.s16 	%rs2959, %rs2956, %rs2958;
	and.b16  	%rs2960, %rs2959, 254;
	shr.u16 	%rs2961, %rs2960, 1;
	add.s16 	%rs2962, %rs2961, %rs2958;
	and.b16  	%rs2963, %rs2962, 240;
	shr.u16 	%rs2964, %rs2963, 4;
	mul.lo.s16 	%rs2965, %rs2964, 31;
	sub.s16 	%rs130, %rs2956, %rs2965;
	cvt.u32.u16 	%r3432, %rs130;
	and.b32  	%r3433, %r3432, 255;
	or.b32  	%r3434, %r387, %r3433;
	setp.lt.u32 	%p1724, %r3434, 2;
	@%p1724 bra 	$L__BB0_1781;
	mul.lo.s32 	%r3435, %r386, 3584;
	mul.lo.s32 	%r3436, %r6, 224;
	cvt.u64.u32 	%rd1767, %r3436;
	cvt.u64.u16 	%rd1768, %rs130;
	and.b64  	%rd1769, %rd1768, 255;
	mad.lo.s32 	%r3437, %r1, 1120, %r3435;
	add.s32 	%r3438, %r3437, %r387;
	cvt.u64.u32 	%rd1770, %r3438;
	add.s64 	%rd1771, %rd1770, %rd1769;
	add.s64 	%rd1772, %rd1771, %rd1767;
	shl.b64 	%rd1773, %rd1772, 2;
	add.s64 	%rd1774, %rd2, %rd1773;
	ld.global.nc.f32 	%f2820, [%rd1774+202488];
$L__BB0_1781:
	st.shared.f32 	[%r9], %f2820;
$L__BB0_1782:
	setp.gt.u32 	%p1725, %r14, 14;
	@%p1725 bra 	$L__BB0_1789;
	setp.gt.u32 	%p1726, %r8, 463;
	@%p1726 bra 	$L__BB0_1789;
	setp.gt.u32 	%p1727, %r5, 153;
	setp.gt.u32 	%p1728, %r4, 6;
	or.pred  	%p1729, %p1728, %p1727;
	mov.f32 	%f2821, 0f00000000;
	@%p1729 bra 	$L__BB0_1789;
	mov.u32 	%r388, %ctaid.y;
	shl.b32 	%r3439, %r388, 4;
	add.s32 	%r3440, %r14, %r3439;
	setp.gt.u32 	%p1730, %r3440, 221;
	@%p1730 bra 	$L__BB0_1788;
	mov.u32 	%r3441, %ctaid.x;
	shl.b32 	%r389, %r3441, 5;
	mul.lo.s16 	%rs2967, %rs279, 9;
	shr.u16 	%rs2968, %rs2967, 8;
	sub.s16 	%rs2969, %rs279, %rs2968;
	and.b16  	%rs2970, %rs2969, 254;
	shr.u16 	%rs2971, %rs2970, 1;
	add.s16 	%rs2972, %rs2971, %rs2968;
	and.b16  	%rs2973, %rs2972, 240;
	shr.u16 	%rs2974, %rs2973, 4;
	mul.lo.s16 	%rs2975, %rs2974, 31;
	sub.s16 	%rs131, %rs279, %rs2975;
	cvt.u32.u16 	%r3442, %rs131;
	and.b32  	%r3443, %r3442, 255;
	or.b32  	%r3444, %r389, %r3443;
	setp.lt.u32 	%p1731, %r3444, 2;
	@%p1731 bra 	$L__BB0_1788;
	mul.lo.s32 	%r3445, %r388, 3584;
	mul.lo.s32 	%r3446, %r13, 224;
	cvt.u64.u32 	%rd1775, %r3446;
	cvt.u64.u16 	%rd1776, %rs131;
	and.b64  	%rd1777, %rd1776, 255;
	mad.lo.s32 	%r3447, %r1, 1120, %r3445;
	add.s32 	%r3448, %r3447, %r389;
	cvt.u64.u32 	%rd1778, %r3448;
	add.s64 	%rd1779, %rd1778, %rd1777;
	add.s64 	%rd1780, %rd1779, %rd1775;
	shl.b64 	%rd1781, %rd1780, 2;
	add.s64 	%rd1782, %rd2, %rd1781;
	ld.global.nc.f32 	%f2821, [%rd1782+202488];
$L__BB0_1788:
	st.shared.f32 	[%r9+4], %f2821;
$L__BB0_1789:
	setp.gt.u32 	%p1732, %r19, 14;
	@%p1732 bra 	$L__BB0_1796;
	setp.gt.u32 	%p1733, %r8, 462;
	@%p1733 bra 	$L__BB0_1796;
	setp.gt.u32 	%p1734, %r5, 152;
	setp.gt.u32 	%p1735, %r4, 5;
	or.pred  	%p1736, %p1735, %p1734;
	mov.f32 	%f2822, 0f00000000;
	@%p1736 bra 	$L__BB0_1796;
	mov.u32 	%r390, %ctaid.y;
	shl.b32 	%r3449, %r390, 4;
	add.s32 	%r3450, %r19, %r3449;
	setp.gt.u32 	%p1737, %r3450, 221;
	@%p1737 bra 	$L__BB0_1795;
	mov.u32 	%r3451, %ctaid.x;
	shl.b32 	%r391, %r3451, 5;
	mul.lo.s16 	%rs2977, %rs296, 9;
	shr.u16 	%rs2978, %rs2977, 8;
	sub.s16 	%rs2979, %rs296, %rs2978;
	and.b16  	%rs2980, %rs2979, 254;
	shr.u16 	%rs2981, %rs2980, 1;
	add.s16 	%rs2982, %rs2981, %rs2978;
	and.b16  	%rs2983, %rs2982, 240;
	shr.u16 	%rs2984, %rs2983, 4;
	mul.lo.s16 	%rs2985, %rs2984, 31;
	sub.s16 	%rs132, %rs296, %rs2985;
	cvt.u32.u16 	%r3452, %rs132;
	and.b32  	%r3453, %r3452, 255;
	or.b32  	%r3454, %r391, %r3453;
	setp.lt.u32 	%p1738, %r3454, 2;
	@%p1738 bra 	$L__BB0_1795;
	mul.lo.s32 	%r3455, %r390, 3584;
	mul.lo.s32 	%r3456, %r18, 224;
	cvt.u64.u32 	%rd1783, %r3456;
	cvt.u64.u16 	%rd1784, %rs132;
	and.b64  	%rd1785, %rd1784, 255;
	mad.lo.s32 	%r3457, %r1, 1120, %r3455;
	add.s32 	%r3458, %r3457, %r391;
	cvt.u64.u32 	%rd1786, %r3458;
	add.s64 	%rd1787, %rd1786, %rd1785;
	add.s64 	%rd1788, %rd1787, %rd1783;
	shl.b64 	%rd1789, %rd1788, 2;
	add.s64 	%rd1790, %rd2, %rd1789;
	ld.global.nc.f32 	%f2822, [%rd1790+202488];
$L__BB0_1795:
	st.shared.f32 	[%r9+8], %f2822;
$L__BB0_1796:
	@%p25 bra 	$L__BB0_1798;
	mov.u32 	%r3459, %ctaid.z;
	mul.lo.s32 	%r3460, %r22, 147;
	mad.lo.s32 	%r3461, %r3459, 441, %r3460;
	mul.wide.u32 	%rd1791, %r3461, 4;
	add.s64 	%rd1792, %rd1, %rd1791;
	ld.global.nc.f32 	%f1827, [%rd1792+340];
	st.shared.f32 	[%r23], %f1827;
$L__BB0_1798:
	setp.gt.u32 	%p1740, %r7, 14;
	bar.sync 	0;
	ld.shared.f32 	%f1828, [%r24];
	ld.shared.f32 	%f1829, [%r25];
	fma.rn.f32 	%f639, %f1828, %f1829, %f631;
	ld.shared.f32 	%f1830, [%r24+8];
	fma.rn.f32 	%f640, %f1829, %f1830, %f632;
	bar.sync 	0;
	@%p1740 bra 	$L__BB0_1805;
	setp.gt.u32 	%p1741, %r8, 464;
	@%p1741 bra 	$L__BB0_1805;
	setp.gt.u32 	%p1742, %r5, 154;
	setp.gt.u32 	%p1743, %r4, 6;
	or.pred  	%p1744, %p1743, %p1742;
	mov.f32 	%f2823, 0f00000000;
	@%p1744 bra 	$L__BB0_1805;
	mov.u32 	%r392, %ctaid.y;
	shl.b32 	%r3462, %r392, 4;
	add.s32 	%r3463, %r7, %r3462;
	setp.gt.u32 	%p1745, %r3463, 221;
	@%p1745 bra 	$L__BB0_1804;
	mov.u32 	%r3464, %ctaid.x;
	shl.b32 	%r393, %r3464, 5;
	cvt.u16.u32 	%rs2986, %r5;
	mul.lo.s16 	%rs2987, %rs2986, 9;
	shr.u16 	%rs2988, %rs2987, 8;
	sub.s16 	%rs2989, %rs2986, %rs2988;
	and.b16  	%rs2990, %rs2989, 254;
	shr.u16 	%rs2991, %rs2990, 1;
	add.s16 	%rs2992, %rs2991, %rs2988;
	and.b16  	%rs2993, %rs2992, 240;
	shr.u16 	%rs2994, %rs2993, 4;
	mul.lo.s16 	%rs2995, %rs2994, 31;
	sub.s16 	%rs133, %rs2986, %rs2995;
	cvt.u32.u16 	%r3465, %rs133;
	and.b32  	%r3466, %r3465, 255;
	or.b32  	%r3467, %r393, %r3466;
	setp.eq.s32 	%p1746, %r3467, 0;
	@%p1746 bra 	$L__BB0_1804;
	mul.lo.s32 	%r3468, %r392, 3584;
	mul.lo.s32 	%r3469, %r6, 224;
	cvt.u64.u32 	%rd1793, %r3469;
	cvt.u64.u16 	%rd1794, %rs133;
	and.b64  	%rd1795, %rd1794, 255;
	mad.lo.s32 	%r3470, %r1, 1120, %r3468;
	add.s32 	%r3471, %r3470, %r393;
	cvt.u64.u32 	%rd1796, %r3471;
	add.s64 	%rd1797, %rd1796, %rd1795;
	add.s64 	%rd1798, %rd1797, %rd1793;
	shl.b64 	%rd1799, %rd1798, 2;
	add.s64 	%rd1800, %rd2, %rd1799;
	ld.global.nc.f32 	%f2823, [%rd1800+202492];
$L__BB0_1804:
	st.shared.f32 	[%r9], %f2823;
$L__BB0_1805:
	setp.gt.u32 	%p1747, %r14, 14;
	@%p1747 bra 	$L__BB0_1812;
	setp.gt.u32 	%p1748, %r8, 463;
	@%p1748 bra 	$L__BB0_1812;
	setp.gt.u32 	%p1749, %r5, 153;
	setp.gt.u32 	%p1750, %r4, 6;
	or.pred  	%p1751, %p1750, %p1749;
	mov.f32 	%f2824, 0f00000000;
	@%p1751 bra 	$L__BB0_1812;
	mov.u32 	%r394, %ctaid.y;
	shl.b32 	%r3472, %r394, 4;
	add.s32 	%r3473, %r14, %r3472;
	setp.gt.u32 	%p1752, %r3473, 221;
	@%p1752 bra 	$L__BB0_1811;
	mov.u32 	%r3474, %ctaid.x;
	shl.b32 	%r395, %r3474, 5;
	mul.lo.s16 	%rs2997, %rs279, 9;
	shr.u16 	%rs2998, %rs2997, 8;
	sub.s16 	%rs2999, %rs279, %rs2998;
	and.b16  	%rs3000, %rs2999, 254;
	shr.u16 	%rs3001, %rs3000, 1;
	add.s16 	%rs3002, %rs3001, %rs2998;
	and.b16  	%rs3003, %rs3002, 240;
	shr.u16 	%rs3004, %rs3003, 4;
	mul.lo.s16 	%rs3005, %rs3004, 31;
	sub.s16 	%rs134, %rs279, %rs3005;
	cvt.u32.u16 	%r3475, %rs134;
	and.b32  	%r3476, %r3475, 255;
	or.b32  	%r3477, %r395, %r3476;
	setp.eq.s32 	%p1753, %r3477, 0;
	@%p1753 bra 	$L__BB0_1811;
	mul.lo.s32 	%r3478, %r394, 3584;
	mul.lo.s32 	%r3479, %r13, 224;
	cvt.u64.u32 	%rd1801, %r3479;
	cvt.u64.u16 	%rd1802, %rs134;
	and.b64  	%rd1803, %rd1802, 255;
	mad.lo.s32 	%r3480, %r1, 1120, %r3478;
	add.s32 	%r3481, %r3480, %r395;
	cvt.u64.u32 	%rd1804, %r3481;
	add.s64 	%rd1805, %rd1804, %rd1803;
	add.s64 	%rd1806, %rd1805, %rd1801;
	shl.b64 	%rd1807, %rd1806, 2;
	add.s64 	%rd1808, %rd2, %rd1807;
	ld.global.nc.f32 	%f2824, [%rd1808+202492];
$L__BB0_1811:
	st.shared.f32 	[%r9+4], %f2824;
$L__BB0_1812:
	setp.gt.u32 	%p1754, %r19, 14;
	@%p1754 bra 	$L__BB0_1819;
	setp.gt.u32 	%p1755, %r8, 462;
	@%p1755 bra 	$L__BB0_1819;
	setp.gt.u32 	%p1756, %r5, 152;
	setp.gt.u32 	%p1757, %r4, 5;
	or.pred  	%p1758, %p1757, %p1756;
	mov.f32 	%f2825, 0f00000000;
	@%p1758 bra 	$L__BB0_1819;
	mov.u32 	%r396, %ctaid.y;
	shl.b32 	%r3482, %r396, 4;
	add.s32 	%r3483, %r19, %r3482;
	setp.gt.u32 	%p1759, %r3483, 221;
	@%p1759 bra 	$L__BB0_1818;
	mov.u32 	%r3484, %ctaid.x;
	shl.b32 	%r397, %r3484, 5;
	mul.lo.s16 	%rs3007, %rs296, 9;
	shr.u16 	%rs3008, %rs3007, 8;
	sub.s16 	%rs3009, %rs296, %rs3008;
	and.b16  	%rs3010, %rs3009, 254;
	shr.u16 	%rs3011, %rs3010, 1;
	add.s16 	%rs3012, %rs3011, %rs3008;
	and.b16  	%rs3013, %rs3012, 240;
	shr.u16 	%rs3014, %rs3013, 4;
	mul.lo.s16 	%rs3015, %rs3014, 31;
	sub.s16 	%rs135, %rs296, %rs3015;
	cvt.u32.u16 	%r3485, %rs135;
	and.b32  	%r3486, %r3485, 255;
	or.b32  	%r3487, %r397, %r3486;
	setp.eq.s32 	%p1760, %r3487, 0;
	@%p1760 bra 	$L__BB0_1818;
	mul.lo.s32 	%r3488, %r396, 3584;
	mul.lo.s32 	%r3489, %r18, 224;
	cvt.u64.u32 	%rd1809, %r3489;
	cvt.u64.u16 	%rd1810, %rs135;
	and.b64  	%rd1811, %rd1810, 255;
	mad.lo.s32 	%r3490, %r1, 1120, %r3488;
	add.s32 	%r3491, %r3490, %r397;
	cvt.u64.u32 	%rd1812, %r3491;
	add.s64 	%rd1813, %rd1812, %rd1811;
	add.s64 	%rd1814, %rd1813, %rd1809;
	shl.b64 	%rd1815, %rd1814, 2;
	add.s64 	%rd1816, %rd2, %rd1815;
	ld.global.nc.f32 	%f2825, [%rd1816+202492];
$L__BB0_1818:
	st.shared.f32 	[%r9+8], %f2825;
$L__BB0_1819:
	@%p25 bra 	$L__BB0_1821;
	mov.u32 	%r3492, %ctaid.z;
	mul.lo.s32 	%r3493, %r22, 147;
	mad.lo.s32 	%r3494, %r3492, 441, %r3493;
	mul.wide.u32 	%rd1817, %r3494, 4;
	add.s64 	%rd1818, %rd1, %rd1817;
	ld.global.nc.f32 	%f1837, [%rd1818+344];
	st.shared.f32 	[%r23], %f1837;
$L__BB0_1821:
	setp.gt.u32 	%p1762, %r7, 14;
	bar.sync 	0;
	ld.shared.f32 	%f1838, [%r24];
	ld.shared.f32 	%f1839, [%r25];
	fma.rn.f32 	%f647, %f1838, %f1839, %f639;
	ld.shared.f32 	%f1840, [%r24+8];
	fma.rn.f32 	%f648, %f1839, %f1840, %f640;
	bar.sync 	0;
	@%p1762 bra 	$L__BB0_1827;
	setp.gt.u32 	%p1763, %r8, 464;
	@%p1763 bra 	$L__BB0_1827;
	setp.gt.u32 	%p1764, %r5, 154;
	setp.gt.u32 	%p1765, %r4, 6;
	or.pred  	%p1766, %p1765, %p1764;
	@%p1766 bra 	$L__BB0_1827;
	mov.u32 	%r398, %ctaid.y;
	shl.b32 	%r3495, %r398, 4;
	add.s32 	%r3496, %r7, %r3495;
	setp.gt.u32 	%p1767, %r3496, 221;
	mov.f32 	%f2826, 0f00000000;
	@%p1767 bra 	$L__BB0_1826;
	mul.lo.s32 	%r3497, %r398, 3584;
	mul.lo.s32 	%r3498, %r6, 224;
	mov.u32 	%r3499, %ctaid.x;
	shl.b32 	%r3500, %r3499, 5;
	cvt.u16.u32 	%rs3016, %r5;
	mul.lo.s16 	%rs3017, %rs3016, 9;
	shr.u16 	%rs3018, %rs3017, 8;
	sub.s16 	%rs3019, %rs3016, %rs3018;
	and.b16  	%rs3020, %rs3019, 254;
	shr.u16 	%rs3021, %rs3020, 1;
	add.s16 	%rs3022, %rs3021, %rs3018;
	and.b16  	%rs3023, %rs3022, 240;
	shr.u16 	%rs3024, %rs3023, 4;
	mul.lo.s16 	%rs3025, %rs3024, 31;
	sub.s16 	%rs3026, %rs3016, %rs3025;
	cvt.u64.u32 	%rd1819, %r3498;
	cvt.u64.u16 	%rd1820, %rs3026;
	and.b64  	%rd1821, %rd1820, 255;
	mad.lo.s32 	%r3501, %r1, 1120, %r3497;
	add.s32 	%r3502, %r3501, %r3500;
	cvt.u64.u32 	%rd1822, %r3502;
	or.b64  	%rd1823, %rd1822, %rd1821;
	add.s64 	%rd1824, %rd1823, %rd1819;
	shl.b64 	%rd1825, %rd1824, 2;
	add.s64 	%rd1826, %rd2, %rd1825;
	ld.global.nc.f32 	%f2826, [%rd1826+202496];
$L__BB0_1826:
	st.shared.f32 	[%r9], %f2826;
$L__BB0_1827:
	setp.gt.u32 	%p1768, %r14, 14;
	@%p1768 bra 	$L__BB0_1833;
	setp.gt.u32 	%p1769, %r8, 463;
	@%p1769 bra 	$L__BB0_1833;
	setp.gt.u32 	%p1770, %r5, 153;
	setp.gt.u32 	%p1771, %r4, 6;
	or.pred  	%p1772, %p1771, %p1770;
	@%p1772 bra 	$L__BB0_1833;
	mov.u32 	%r399, %ctaid.y;
	shl.b32 	%r3503, %r399, 4;
	add.s32 	%r3504, %r14, %r3503;
	setp.gt.u32 	%p1773, %r3504, 221;
	mov.f32 	%f2827, 0f00000000;
	@%p1773 bra 	$L__BB0_1832;
	mul.lo.s32 	%r3505, %r399, 3584;
	mul.lo.s32 	%r3506, %r13, 224;
	mov.u32 	%r3507, %ctaid.x;
	shl.b32 	%r3508, %r3507, 5;
	mul.lo.s16 	%rs3028, %rs279, 9;
	shr.u16 	%rs3029, %rs3028, 8;
	sub.s16 	%rs3030, %rs279, %rs3029;
	and.b16  	%rs3031, %rs3030, 254;
	shr.u16 	%rs3032, %rs3031, 1;
	add.s16 	%rs3033, %rs3032, %rs3029;
	and.b16  	%rs3034, %rs3033, 240;
	shr.u16 	%rs3035, %rs3034, 4;
	mul.lo.s16 	%rs3036, %rs3035, 31;
	sub.s16 	%rs3037, %rs279, %rs3036;
	cvt.u64.u32 	%rd1827, %r3506;
	cvt.u64.u16 	%rd1828, %rs3037;
	and.b64  	%rd1829, %rd1828, 255;
	mad.lo.s32 	%r3509, %r1, 1120, %r3505;
	add.s32 	%r3510, %r3509, %r3508;
	cvt.u64.u32 	%rd1830, %r3510;
	or.b64  	%rd1831, %rd1830, %rd1829;
	add.s64 	%rd1832, %rd1831, %rd1827;
	shl.b64 	%rd1833, %rd1832, 2;
	add.s64 	%rd1834, %rd2, %rd1833;
	ld.global.nc.f32 	%f2827, [%rd1834+202496];
$L__BB0_1832:
	st.shared.f32 	[%r9+4], %f2827;
$L__BB0_1833:
	setp.gt.u32 	%p1774, %r19, 14;
	@%p1774 bra 	$L__BB0_1839;
	setp.gt.u32 	%p1775, %r8, 462;
	@%p1775 bra 	$L__BB0_1839;
	setp.gt.u32 	%p1776, %r5, 152;
	setp.gt.u32 	%p1777, %r4, 5;
	or.pred  	%p1778, %p1777, %p1776;
	@%p1778 bra 	$L__BB0_1839;
	mov.u32 	%r400, %ctaid.y;
	shl.b32 	%r3511, %r400, 4;
	add.s32 	%r3512, %r19, %r3511;
	setp.gt.u32 	%p1779, %r3512, 221;
	mov.f32 	%f2828, 0f00000000;
	@%p1779 bra 	$L__BB0_1838;
	mul.lo.s32 	%r3513, %r400, 3584;
	mul.lo.s32 	%r3514, %r18, 224;
	mov.u32 	%r3515, %ctaid.x;
	shl.b32 	%r3516, %r3515, 5;
	mul.lo.s16 	%rs3039, %rs296, 9;
	shr.u16 	%rs3040, %rs3039, 8;
	sub.s16 	%rs3041, %rs296, %rs3040;
	and.b16  	%rs3042, %rs3041, 254;
	shr.u16 	%rs3043, %rs3042, 1;
	add.s16 	%rs3044, %rs3043, %rs3040;
	and.b16  	%rs3045, %rs3044, 240;
	shr.u16 	%rs3046, %rs3045, 4;
	mul.lo.s16 	%rs3047, %rs3046, 31;
	sub.s16 	%rs3048, %rs296, %rs3047;
	cvt.u64.u32 	%rd1835, %r3514;
	cvt.u64.u16 	%rd1836, %rs3048;
	and.b64  	%rd1837, %rd1836, 255;
	mad.lo.s32 	%r3517, %r1, 1120, %r3513;
	add.s32 	%r3518, %r3517, %r3516;
	cvt.u64.u32 	%rd1838, %r3518;
	or.b64  	%rd1839, %rd1838, %rd1837;
	add.s64 	%rd1840, %rd1839, %rd1835;
	shl.b64 	%rd1841, %rd1840, 2;
	add.s64 	%rd1842, %rd2, %rd1841;
	ld.global.nc.f32 	%f2828, [%rd1842+202496];
$L__BB0_1838:
	st.shared.f32 	[%r9+8], %f2828;
$L__BB0_1839:
	@%p25 bra 	$L__BB0_1841;
	mov.u32 	%r3519, %ctaid.z;
	mul.lo.s32 	%r3520, %r22, 147;
	mad.lo.s32 	%r3521, %r3519, 441, %r3520;
	mul.wide.u32 	%rd1843, %r3521, 4;
	add.s64 	%rd1844, %rd1, %rd1843;
	ld.global.nc.f32 	%f1844, [%rd1844+348];
	st.shared.f32 	[%r23], %f1844;
$L__BB0_1841:
	setp.gt.u32 	%p1781, %r7, 14;
	bar.sync 	0;
	ld.shared.f32 	%f1845, [%r24];
	ld.shared.f32 	%f1846, [%r25];
	fma.rn.f32 	%f655, %f1845, %f1846, %f647;
	ld.shared.f32 	%f1847, [%r24+8];
	fma.rn.f32 	%f656, %f1846, %f1847, %f648;
	bar.sync 	0;
	@%p1781 bra 	$L__BB0_1847;
	setp.gt.u32 	%p1782, %r8, 464;
	@%p1782 bra 	$L__BB0_1847;
	setp.gt.u32 	%p1783, %r5, 154;
	setp.gt.u32 	%p1784, %r4, 6;
	or.pred  	%p1785, %p1784, %p1783;
	@%p1785 bra 	$L__BB0_1847;
	mov.u32 	%r401, %ctaid.y;
	shl.b32 	%r3522, %r401, 4;
	add.s32 	%r3523, %r7, %r3522;
	setp.gt.u32 	%p1786, %r3523, 221;
	mov.f32 	%f2829, 0f00000000;
	@%p1786 bra 	$L__BB0_1846;
	mul.lo.s32 	%r3524, %r401, 3584;
	mul.lo.s32 	%r3525, %r6, 224;
	mov.u32 	%r3526, %ctaid.x;
	shl.b32 	%r3527, %r3526, 5;
	cvt.u16.u32 	%rs3049, %r5;
	mul.lo.s16 	%rs3050, %rs3049, 9;
	shr.u16 	%rs3051, %rs3050, 8;
	sub.s16 	%rs3052, %rs3049, %rs3051;
	and.b16  	%rs3053, %rs3052, 254;
	shr.u16 	%rs3054, %rs3053, 1;
	add.s16 	%rs3055, %rs3054, %rs3051;
	and.b16  	%rs3056, %rs3055, 240;
	shr.u16 	%rs3057, %rs3056, 4;
	mul.lo.s16 	%rs3058, %rs3057, 31;
	sub.s16 	%rs3059, %rs3049, %rs3058;
	cvt.u64.u32 	%rd1845, %r3525;
	cvt.u64.u16 	%rd1846, %rs3059;
	and.b64  	%rd1847, %rd1846, 255;
	mad.lo.s32 	%r3528, %r1, 1120, %r3524;
	add.s32 	%r3529, %r3528, %r3527;
	cvt.u64.u32 	%rd1848, %r3529;
	or.b64  	%rd1849, %rd1848, %rd1847;
	add.s64 	%rd1850, %rd1849, %rd1845;
	shl.b64 	%rd1851, %rd1850, 2;
	add.s64 	%rd1852, %rd2, %rd1851;
	ld.global.nc.f32 	%f2829, [%rd1852+202500];
$L__BB0_1846:
	st.shared.f32 	[%r9], %f2829;
$L__BB0_1847:
	setp.gt.u32 	%p1787, %r14, 14;
	@%p1787 bra 	$L__BB0_1853;
	setp.gt.u32 	%p1788, %r8, 463;
	@%p1788 bra 	$L__BB0_1853;
	setp.gt.u32 	%p1789, %r5, 153;
	setp.gt.u32 	%p1790, %r4, 6;
	or.pred  	%p1791, %p1790, %p1789;
	@%p1791 bra 	$L__BB0_1853;
	mov.u32 	%r402, %ctaid.y;
	shl.b32 	%r3530, %r402, 4;
	add.s32 	%r3531, %r14, %r3530;
	setp.gt.u32 	%p1792, %r3531, 221;
	mov.f32 	%f2830, 0f00000000;
	@%p1792 bra 	$L__BB0_1852;
	mul.lo.s32 	%r3532, %r402, 3584;
	mul.lo.s32 	%r3533, %r13, 224;
	mov.u32 	%r3534, %ctaid.x;
	shl.b32 	%r3535, %r3534, 5;
	mul.lo.s16 	%rs3061, %rs279, 9;
	shr.u16 	%rs3062, %rs3061, 8;
	sub.s16 	%rs3063, %rs279, %rs3062;
	and.b16  	%rs3064, %rs3063, 254;
	shr.u16 	%rs3065, %rs3064, 1;
	add.s16 	%rs3066, %rs3065, %rs3062;
	and.b16  	%rs3067, %rs3066, 240;
	shr.u16 	%rs3068, %rs3067, 4;
	mul.lo.s16 	%rs3069, %rs3068, 31;
	sub.s16 	%rs3070, %rs279, %rs3069;
	cvt.u64.u32 	%rd1853, %r3533;
	cvt.u64.u16 	%rd1854, %rs3070;
	and.b64  	%rd1855, %rd1854, 255;
	mad.lo.s32 	%r3536, %r1, 1120, %r3532;
	add.s32 	%r3537, %r3536, %r3535;
	cvt.u64.u32 	%rd1856, %r3537;
	or.b64  	%rd1857, %rd1856, %rd1855;
	add.s64 	%rd1858, %rd1857, %rd1853;
	shl.b64 	%rd1859, %rd1858, 2;
	add.s64 	%rd1860, %rd2, %rd1859;
	ld.global.nc.f32 	%f2830, [%rd1860+202500];
$L__BB0_1852:
	st.shared.f32 	[%r9+4], %f2830;
$L__BB0_1853:
	setp.gt.u32 	%p1793, %r19, 14;
	@%p1793 bra 	$L__BB0_1859;
	setp.gt.u32 	%p1794, %r8, 462;
	@%p1794 bra 	$L__BB0_1859;
	setp.gt.u32 	%p1795, %r5, 152;
	setp.gt.u32 	%p1796, %r4, 5;
	or.pred  	%p1797, %p1796, %p1795;
	@%p1797 bra 	$L__BB0_1859;
	mov.u32 	%r403, %ctaid.y;
	shl.b32 	%r3538, %r403, 4;
	add.s32 	%r3539, %r19, %r3538;
	setp.gt.u32 	%p1798, %r3539, 221;
	mov.f32 	%f2831, 0f00000000;
	@%p1798 bra 	$L__BB0_1858;
	mul.lo.s32 	%r3540, %r403, 3584;
	mul.lo.s32 	%r3541, %r18, 224;
	mov.u32 	%r3542, %ctaid.x;
	shl.b32 	%r3543, %r3542, 5;
	mul.lo.s16 	%rs3072, %rs296, 9;
	shr.u16 	%rs3073, %rs3072, 8;
	sub.s16 	%rs3074, %rs296, %rs3073;
	and.b16  	%rs3075, %rs3074, 254;
	shr.u16 	%rs3076, %rs3075, 1;
	add.s16 	%rs3077, %rs3076, %rs3073;
	and.b16  	%rs3078, %rs3077, 240;
	shr.u16 	%rs3079, %rs3078, 4;
	mul.lo.s16 	%rs3080, %rs3079, 31;
	sub.s16 	%rs3081, %rs296, %rs3080;
	cvt.u64.u32 	%rd1861, %r3541;
	cvt.u64.u16 	%rd1862, %rs3081;
	and.b64  	%rd1863, %rd1862, 255;
	mad.lo.s32 	%r3544, %r1, 1120, %r3540;
	add.s32 	%r3545, %r3544, %r3543;
	cvt.u64.u32 	%rd1864, %r3545;
	or.b64  	%rd1865, %rd1864, %rd1863;
	add.s64 	%rd1866, %rd1865, %rd1861;
	shl.b64 	%rd1867, %rd1866, 2;
	add.s64 	%rd1868, %rd2, %rd1867;
	ld.global.nc.f32 	%f2831, [%rd1868+202500];
$L__BB0_1858:
	st.shared.f32 	[%r9+8], %f2831;
$L__BB0_1859:
	@%p25 bra 	$L__BB0_1861;
	mov.u32 	%r3546, %ctaid.z;
	mul.lo.s32 	%r3547, %r22, 147;
	mad.lo.s32 	%r3548, %r3546, 441, %r3547;
	mul.wide.u32 	%rd1869, %r3548, 4;
	add.s64 	%rd1870, %rd1, %rd1869;
	ld.global.nc.f32 	%f1851, [%rd1870+352];
	st.shared.f32 	[%r23], %f1851;
$L__BB0_1861:
	setp.gt.u32 	%p1800, %r7, 14;
	bar.sync 	0;
	ld.shared.f32 	%f1852, [%r24];
	ld.shared.f32 	%f1853, [%r25];
	fma.rn.f32 	%f663, %f1852, %f1853, %f655;
	ld.shared.f32 	%f1854, [%r24+8];
	fma.rn.f32 	%f664, %f1853, %f1854, %f656;
	bar.sync 	0;
	@%p1800 bra 	$L__BB0_1868;
	setp.gt.u32 	%p1801, %r8, 464;
	@%p1801 bra 	$L__BB0_1868;
	setp.gt.u32 	%p1802, %r5, 154;
	setp.gt.u32 	%p1803, %r4, 6;
	or.pred  	%p1804, %p1803, %p1802;
	mov.f32 	%f2832, 0f00000000;
	@%p1804 bra 	$L__BB0_1868;
	mov.u32 	%r404, %ctaid.y;
	shl.b32 	%r3549, %r404, 4;
	add.s32 	%r3550, %r7, %r3549;
	setp.gt.u32 	%p1805, %r3550, 221;
	@%p1805 bra 	$L__BB0_1867;
	mov.u32 	%r3551, %ctaid.x;
	shl.b32 	%r405, %r3551, 5;
	cvt.u16.u32 	%rs3082, %r5;
	mul.lo.s16 	%rs3083, %rs3082, 9;
	shr.u16 	%rs3084, %rs3083, 8;
	sub.s16 	%rs3085, %rs3082, %rs3084;
	and.b16  	%rs3086, %rs3085, 254;
	shr.u16 	%rs3087, %rs3086, 1;
	add.s16 	%rs3088, %rs3087, %rs3084;
	and.b16  	%rs3089, %rs3088, 240;
	shr.u16 	%rs3090, %rs3089, 4;
	mul.lo.s16 	%rs3091, %rs3090, 31;
	sub.s16 	%rs136, %rs3082, %rs3091;
	cvt.u32.u16 	%r3552, %rs136;
	and.b32  	%r3553, %r3552, 255;
	or.b32  	%r3554, %r405, %r3553;
	setp.gt.u32 	%p1806, %r3554, 221;
	@%p1806 bra 	$L__BB0_1867;
	mul.lo.s32 	%r3555, %r404, 3584;
	mul.lo.s32 	%r3556, %r6, 224;
	cvt.u64.u32 	%rd1871, %r3556;
	cvt.u64.u16 	%rd1872, %rs136;
	and.b64  	%rd1873, %rd1872, 255;
	mad.lo.s32 	%r3557, %r1, 1120, %r3555;
	add.s32 	%r3558, %r3557, %r405;
	cvt.u64.u32 	%rd1874, %r3558;
	add.s64 	%rd1875, %rd1874, %rd1873;
	add.s64 	%rd1876, %rd1875, %rd1871;
	shl.b64 	%rd1877, %rd1876, 2;
	add.s64 	%rd1878, %rd2, %rd1877;
	ld.global.nc.f32 	%f2832, [%rd1878+202504];
$L__BB0_1867:
	st.shared.f32 	[%r9], %f2832;
$L__BB0_1868:
	setp.gt.u32 	%p1807, %r14, 14;
	@%p1807 bra 	$L__BB0_1875;
	setp.gt.u32 	%p1808, %r8, 463;
	@%p1808 bra 	$L__BB0_1875;
	setp.gt.u32 	%p1809, %r5, 153;
	setp.gt.u32 	%p1810, %r4, 6;
	or.pred  	%p1811, %p1810, %p1809;
	mov.f32 	%f2833, 0f00000000;
	@%p1811 bra 	$L__BB0_1875;
	mov.u32 	%r406, %ctaid.y;
	shl.b32 	%r3559, %r406, 4;
	add.s32 	%r3560, %r14, %r3559;
	setp.gt.u32 	%p1812, %r3560, 221;
	@%p1812 bra 	$L__BB0_1874;
	mov.u32 	%r3561, %ctaid.x;
	shl.b32 	%r407, %r3561, 5;
	mul.lo.s16 	%rs3093, %rs279, 9;
	shr.u16 	%rs3094, %rs3093, 8;
	sub.s16 	%rs3095, %rs279, %rs3094;
	and.b16  	%rs3096, %rs3095, 254;
	shr.u16 	%rs3097, %rs3096, 1;
	add.s16 	%rs3098, %rs3097, %rs3094;
	and.b16  	%rs3099, %rs3098, 240;
	shr.u16 	%rs3100, %rs3099, 4;
	mul.lo.s16 	%rs3101, %rs3100, 31;
	sub.s16 	%rs137, %rs279, %rs3101;
	cvt.u32.u16 	%r3562, %rs137;
	and.b32  	%r3563, %r3562, 255;
	or.b32  	%r3564, %r407, %r3563;
	setp.gt.u32 	%p1813, %r3564, 221;
	@%p1813 bra 	$L__BB0_1874;
	mul.lo.s32 	%r3565, %r406, 3584;
	mul.lo.s32 	%r3566, %r13, 224;
	cvt.u64.u32 	%rd1879, %r3566;
	cvt.u64.u16 	%rd1880, %rs137;
	and.b64  	%rd1881, %rd1880, 255;
	mad.lo.s32 	%r3567, %r1, 1120, %r3565;
	add.s32 	%r3568, %r3567, %r407;
	cvt.u64.u32 	%rd1882, %r3568;
	add.s64 	%rd1883, %rd1882, %rd1881;
	add.s64 	%rd1884, %rd1883, %rd1879;
	shl.b64 	%rd1885, %rd1884, 2;
	add.s64 	%rd1886, %rd2, %rd1885;
	ld.global.nc.f32 	%f2833, [%rd1886+202504];
$L__BB0_1874:
	st.shared.f32 	[%r9+4], %f2833;
$L__BB0_1875:
	setp.gt.u32 	%p1814, %r19, 14;
	@%p1814 bra 	$L__BB0_1882;
	setp.gt.u32 	%p1815, %r8, 462;
	@%p1815 bra 	$L__BB0_1882;
	setp.gt.u32 	%p1816, %r5, 152;
	setp.gt.u32 	%p1817, %r4, 5;
	or.pred  	%p1818, %p1817, %p1816;
	mov.f32 	%f2834, 0f00000000;
	@%p1818 bra 	$L__BB0_1882;
	mov.u32 	%r408, %ctaid.y;
	shl.b32 	%r3569, %r408, 4;
	add.s32 	%r3570, %r19, %r3569;
	setp.gt.u32 	%p1819, %r3570, 221;
	@%p1819 bra 	$L__BB0_1881;
	mov.u32 	%r3571, %ctaid.x;
	shl.b32 	%r409, %r3571, 5;
	mul.lo.s16 	%rs3103, %rs296, 9;
	shr.u16 	%rs3104, %rs3103, 8;
	sub.s16 	%rs3105, %rs296, %rs3104;
	and.b16  	%rs3106, %rs3105, 254;
	shr.u16 	%rs3107, %rs3106, 1;
	add.s16 	%rs3108, %rs3107, %rs3104;
	and.b16  	%rs3109, %rs3108, 240;
	shr.u16 	%rs3110, %rs3109, 4;
	mul.lo.s16 	%rs3111, %rs3110, 31;
	sub.s16 	%rs138, %rs296, %rs3111;
	cvt.u32.u16 	%r3572, %rs138;
	and.b32  	%r3573, %r3572, 255;
	or.b32  	%r3574, %r409, %r3573;
	setp.gt.u32 	%p1820, %r3574, 221;
	@%p1820 bra 	$L__BB0_1881;
	mul.lo.s32 	%r3575, %r408, 3584;
	mul.lo.s32 	%r3576, %r18, 224;
	cvt.u64.u32 	%rd1887, %r3576;
	cvt.u64.u16 	%rd1888, %rs138;
	and.b64  	%rd1889, %rd1888, 255;
	mad.lo.s32 	%r3577, %r1, 1120, %r3575;
	add.s32 	%r3578, %r3577, %r409;
	cvt.u64.u32 	%rd1890, %r3578;
	add.s64 	%rd1891, %rd1890, %rd1889;
	add.s64 	%rd1892, %rd1891, %rd1887;
	shl.b64 	%rd1893, %rd1892, 2;
	add.s64 	%rd1894, %rd2, %rd1893;
	ld.global.nc.f32 	%f2834, [%rd1894+202504];
$L__BB0_1881:
	st.shared.f32 	[%r9+8], %f2834;
$L__BB0_1882:
	@%p25 bra 	$L__BB0_1884;
	mov.u32 	%r3579, %ctaid.z;
	mul.lo.s32 	%r3580, %r22, 147;
	mad.lo.s32 	%r3581, %r3579, 441, %r3580;
	mul.wide.u32 	%rd1895, %r3581, 4;
	add.s64 	%rd1896, %rd1, %rd1895;
	ld.global.nc.f32 	%f1861, [%rd1896+356];
	st.shared.f32 	[%r23], %f1861;
$L__BB0_1884:
	setp.gt.u32 	%p1822, %r7, 14;
	bar.sync 	0;
	ld.shared.f32 	%f1862, [%r24];
	ld.shared.f32 	%f1863, [%r25];
	fma.rn.f32 	%f671, %f1862, %f1863, %f663;
	ld.shared.f32 	%f1864, [%r24+8];
	fma.rn.f32 	%f672, %f1863, %f1864, %f664;
	bar.sync 	0;
	@%p1822 bra 	$L__BB0_1891;
	setp.gt.u32 	%p1823, %r8, 464;
	@%p1823 bra 	$L__BB0_1891;
	setp.gt.u32 	%p1824, %r5, 154;
	setp.gt.u32 	%p1825, %r4, 6;
	or.pred  	%p1826, %p1825, %p1824;
	mov.f32 	%f2835, 0f00000000;
	@%p1826 bra 	$L__BB0_1891;
	mov.u32 	%r410, %ctaid.y;
	shl.b32 	%r3582, %r410, 4;
	add.s32 	%r3583, %r7, %r3582;
	setp.gt.u32 	%p1827, %r3583, 221;
	@%p1827 bra 	$L__BB0_1890;
	mov.u32 	%r3584, %ctaid.x;
	shl.b32 	%r411, %r3584, 5;
	cvt.u16.u32 	%rs3112, %r5;
	mul.lo.s16 	%rs3113, %rs3112, 9;
	shr.u16 	%rs3114, %rs3113, 8;
	sub.s16 	%rs3115, %rs3112, %rs3114;
	and.b16  	%rs3116, %rs3115, 254;
	shr.u16 	%rs3117, %rs3116, 1;
	add.s16 	%rs3118, %rs3117, %rs3114;
	and.b16  	%rs3119, %rs3118, 240;
	shr.u16 	%rs3120, %rs3119, 4;
	mul.lo.s16 	%rs3121, %rs3120, 31;
	sub.s16 	%rs139, %rs3112, %rs3121;
	cvt.u32.u16 	%r3585, %rs139;
	and.b32  	%r3586, %r3585, 255;
	or.b32  	%r3587, %r411, %r3586;
	setp.gt.u32 	%p1828, %r3587, 220;
	@%p1828 bra 	$L__BB0_1890;
	mul.lo.s32 	%r3588, %r410, 3584;
	mul.lo.s32 	%r3589, %r6, 224;
	cvt.u64.u32 	%rd1897, %r3589;
	cvt.u64.u16 	%rd1898, %rs139;
	and.b64  	%rd1899, %rd1898, 255;
	mad.lo.s32 	%r3590, %r1, 1120, %r3588;
	add.s32 	%r3591, %r3590, %r411;
	cvt.u64.u32 	%rd1900, %r3591;
	add.s64 	%rd1901, %rd1900, %rd1899;
	add.s64 	%rd1902, %rd1901, %rd1897;
	shl.b64 	%rd1903, %rd1902, 2;
	add.s64 	%rd1904, %rd2, %rd1903;
	ld.global.nc.f32 	%f2835, [%rd1904+202508];
$L__BB0_1890:
	st.shared.f32 	[%r9], %f2835;
$L__BB0_1891:
	setp.gt.u32 	%p1829, %r14, 14;
	@%p1829 bra 	$L__BB0_1898;
	setp.gt.u32 	%p1830, %r8, 463;
	@%p1830 bra 	$L__BB0_1898;
	setp.gt.u32 	%p1831, %r5, 153;
	setp.gt.u32 	%p1832, %r4, 6;
	or.pred  	%p1833, %p1832, %p1831;
	mov.f32 	%f2836, 0f00000000;
	@%p1833 bra 	$L__BB0_1898;
	mov.u32 	%r412, %ctaid.y;
	shl.b32 	%r3592, %r412, 4;
	add.s32 	%r3593, %r14, %r3592;
	setp.gt.u32 	%p1834, %r3593, 221;
	@%p1834 bra 	$L__BB0_1897;
	mov.u32 	%r3594, %ctaid.x;
	shl.b32 	%r413, %r3594, 5;
	mul.lo.s16 	%rs3123, %rs279, 9;
	shr.u16 	%rs3124, %rs3123, 8;
	sub.s16 	%rs3125, %rs279, %rs3124;
	and.b16  	%rs3126, %rs3125, 254;
	shr.u16 	%rs3127, %rs3126, 1;
	add.s16 	%rs3128, %rs3127, %rs3124;
	and.b16  	%rs3129, %rs3128, 240;
	shr.u16 	%rs3130, %rs3129, 4;
	mul.lo.s16 	%rs3131, %rs3130, 31;
	sub.s16 	%rs140, %rs279, %rs3131;
	cvt.u32.u16 	%r3595, %rs140;
	and.b32  	%r3596, %r3595, 255;
	or.b32  	%r3597, %r413, %r3596;
	setp.gt.u32 	%p1835, %r3597, 220;
	@%p1835 bra 	$L__BB0_1897;
	mul.lo.s32 	%r3598, %r412, 3584;
	mul.lo.s32 	%r3599, %r13, 224;
	cvt.u64.u32 	%rd1905, %r3599;
	cvt.u64.u16 	%rd1906, %rs140;
	and.b64  	%rd1907, %rd1906, 255;
	mad.lo.s32 	%r3600, %r1, 1120, %r3598;
	add.s32 	%r3601, %r3600, %r413;
	cvt.u64.u32 	%rd1908, %r3601;
	add.s64 	%rd1909, %rd1908, %rd1907;
	add.s64 	%rd1910, %rd1909, %rd1905;
	shl.b64 	%rd1911, %rd1910, 2;
	add.s64 	%rd1912, %rd2, %rd1911;
	ld.global.nc.f32 	%f2836, [%rd1912+202508];
$L__BB0_1897:
	st.shared.f32 	[%r9+4], %f2836;
$L__BB0_1898:
	setp.gt.u32 	%p1836, %r19, 14;
	@%p1836 bra 	$L__BB0_1905;
	setp.gt.u32 	%p1837, %r8, 462;
	@%p1837 bra 	$L__BB0_1905;
	setp.gt.u32 	%p1838, %r5, 152;
	setp.gt.u32 	%p1839, %r4, 5;
	or.pred  	%p1840, %p1839, %p1838;
	mov.f32 	%f2837, 0f00000000;
	@%p1840 bra 	$L__BB0_1905;
	mov.u32 	%r414, %ctaid.y;
	shl.b32 	%r3602, %r414, 4;
	add.s32 	%r3603, %r19, %r3602;
	setp.gt.u32 	%p1841, %r3603, 221;
	@%p1841 bra 	$L__BB0_1904;
	mov.u32 	%r3604, %ctaid.x;
	shl.b32 	%r415, %r3604, 5;
	mul.lo.s16 	%rs3133, %rs296, 9;
	shr.u16 	%rs3134, %rs3133, 8;
	sub.s16 	%rs3135, %rs296, %rs3134;
	and.b16  	%rs3136, %rs3135, 254;
	shr.u16 	%rs3137, %rs3136, 1;
	add.s16 	%rs3138, %rs3137, %rs3134;
	and.b16  	%rs3139, %rs3138, 240;
	shr.u16 	%rs3140, %rs3139, 4;
	mul.lo.s16 	%rs3141, %rs3140, 31;
	sub.s16 	%rs141, %rs296, %rs3141;
	cvt.u32.u16 	%r3605, %rs141;
	and.b32  	%r3606, %r3605, 255;
	or.b32  	%r3607, %r415, %r3606;
	setp.gt.u32 	%p1842, %r3607, 220;
	@%p1842 bra 	$L__BB0_1904;
	mul.lo.s32 	%r3608, %r414, 3584;
	mul.lo.s32 	%r3609, %r18, 224;
	cvt.u64.u32 	%rd1913, %r3609;
	cvt.u64.u16 	%rd1914, %rs141;
	and.b64  	%rd1915, %rd1914, 255;
	mad.lo.s32 	%r3610, %r1, 1120, %r3608;
	add.s32 	%r3611, %r3610, %r415;
	cvt.u64.u32 	%rd1916, %r3611;
	add.s64 	%rd1917, %rd1916, %rd1915;
	add.s64 	%rd1918, %rd1917, %rd1913;
	shl.b64 	%rd1919, %rd1918, 2;
	add.s64 	%rd1920, %rd2, %rd1919;
	ld.global.nc.f32 	%f2837, [%rd1920+202508];
$L__BB0_1904:
	st.shared.f32 	[%r9+8], %f2837;
$L__BB0_1905:
	@%p25 bra 	$L__BB0_1907;
	mov.u32 	%r3612, %ctaid.z;
	mul.lo.s32 	%r3613, %r22, 147;
	mad.lo.s32 	%r3614, %r3612, 441, %r3613;
	mul.wide.u32 	%rd1921, %r3614, 4;
	add.s64 	%rd1922, %rd1, %rd1921;
	ld.global.nc.f32 	%f1871, [%rd1922+360];
	st.shared.f32 	[%r23], %f1871;
$L__BB0_1907:
	setp.gt.u32 	%p1844, %r7, 14;
	bar.sync 	0;
	ld.shared.f32 	%f1872, [%r24];
	ld.shared.f32 	%f1873, [%r25];
	fma.rn.f32 	%f679, %f1872, %f1873, %f671;
	ld.shared.f32 	%f1874, [%r24+8];
	fma.rn.f32 	%f680, %f1873, %f1874, %f672;
	bar.sync 	0;
	@%p1844 bra 	$L__BB0_1914;
	setp.gt.u32 	%p1845, %r8, 464;
	@%p1845 bra 	$L__BB0_1914;
	setp.gt.u32 	%p1846, %r5, 154;
	setp.gt.u32 	%p1847, %r4, 6;
	or.pred  	%p1848, %p1847, %p1846;
	mov.f32 	%f2838, 0f00000000;
	@%p1848 bra 	$L__BB0_1914;
	mov.u32 	%r416, %ctaid.y;
	shl.b32 	%r3615, %r416, 4;
	add.s32 	%r3616, %r7, %r3615;
	setp.gt.u32 	%p1849, %r3616, 220;
	@%p1849 bra 	$L__BB0_1913;
	mov.u32 	%r3617, %ctaid.x;
	shl.b32 	%r417, %r3617, 5;
	cvt.u16.u32 	%rs3142, %r5;
	mul.lo.s16 	%rs3143, %rs3142, 9;
	shr.u16 	%rs3144, %rs3143, 8;
	sub.s16 	%rs3145, %rs3142, %rs3144;
	and.b16  	%rs3146, %rs3145, 254;
	shr.u16 	%rs3147, %rs3146, 1;
	add.s16 	%rs3148, %rs3147, %rs3144;
	and.b16  	%rs3149, %rs3148, 240;
	shr.u16 	%rs3150, %rs3149, 4;
	mul.lo.s16 	%rs3151, %rs3150, 31;
	sub.s16 	%rs142, %rs3142, %rs3151;
	cvt.u32.u16 	%r3618, %rs142;
	and.b32  	%r3619, %r3618, 255;
	or.b32  	%r3620, %r417, %r3619;
	setp.lt.u32 	%p1850, %r3620, 3;
	@%p1850 bra 	$L__BB0_1913;
	mul.lo.s32 	%r3621, %r416, 3584;
	mul.lo.s32 	%r3622, %r6, 224;
	cvt.u64.u32 	%rd1923, %r3622;
	cvt.u64.u16 	%rd1924, %rs142;
	and.b64  	%rd1925, %rd1924, 255;
	mad.lo.s32 	%r3623, %r1, 1120, %r3621;
	add.s32 	%r3624, %r3623, %r417;
	cvt.u64.u32 	%rd1926, %r3624;
	add.s64 	%rd1927, %rd1926, %rd1925;
	add.s64 	%rd1928, %rd1927, %rd1923;
	shl.b64 	%rd1929, %rd1928, 2;
	add.s64 	%rd1930, %rd2, %rd1929;
	ld.global.nc.f32 	%f2838, [%rd1930+203380];
$L__BB0_1913:
	st.shared.f32 	[%r9], %f2838;
$L__BB0_1914:
	setp.gt.u32 	%p1851, %r14, 14;
	@%p1851 bra 	$L__BB0_1921;
	setp.gt.u32 	%p1852, %r8, 463;
	@%p1852 bra 	$L__BB0_1921;
	setp.gt.u32 	%p1853, %r5, 153;
	setp.gt.u32 	%p1854, %r4, 6;
	or.pred  	%p1855, %p1854, %p1853;
	mov.f32 	%f2839, 0f00000000;
	@%p1855 bra 	$L__BB0_1921;
	mov.u32 	%r418, %ctaid.y;
	shl.b32 	%r3625, %r418, 4;
	add.s32 	%r3626, %r14, %r3625;
	setp.gt.u32 	%p1856, %r3626, 220;
	@%p1856 bra 	$L__BB0_1920;
	mov.u32 	%r3627, %ctaid.x;
	shl.b32 	%r419, %r3627, 5;
	mul.lo.s16 	%rs3153, %rs279, 9;
	shr.u16 	%rs3154, %rs3153, 8;
	sub.s16 	%rs3155, %rs279, %rs3154;
	and.b16  	%rs3156, %rs3155, 254;
	shr.u16 	%rs3157, %rs3156, 1;
	add.s16 	%rs3158, %rs3157, %rs3154;
	and.b16  	%rs3159, %rs3158, 240;
	shr.u16 	%rs3160, %rs3159, 4;
	mul.lo.s16 	%rs3161, %rs3160, 31;
	sub.s16 	%rs143, %rs279, %rs3161;
	cvt.u32.u16 	%r3628, %rs143;
	and.b32  	%r3629, %r3628, 255;
	or.b32  	%r3630, %r419, %r3629;
	setp.lt.u32 	%p1857, %r3630, 3;
	@%p1857 bra 	$L__BB0_1920;
	mul.lo.s32 	%r3631, %r418, 3584;
	mul.lo.s32 	%r3632, %r13, 224;
	cvt.u64.u32 	%rd1931, %r3632;
	cvt.u64.u16 	%rd1932, %rs143;
	and.b64  	%rd1933, %rd1932, 255;
	mad.lo.s32 	%r3633, %r1, 1120, %r3631;
	add.s32 	%r3634, %r3633, %r419;
	cvt.u64.u32 	%rd1934, %r3634;
	add.s64 	%rd1935, %rd1934, %rd1933;
	add.s64 	%rd1936, %rd1935, %rd1931;
	shl.b64 	%rd1937, %rd1936, 2;
	add.s64 	%rd1938, %rd2, %rd1937;
	ld.global.nc.f32 	%f2839, [%rd1938+203380];
$L__BB0_1920:
	st.shared.f32 	[%r9+4], %f2839;
$L__BB0_1921:
	setp.gt.u32 	%p1858, %r19, 14;
	@%p1858 bra 	$L__BB0_1928;
	setp.gt.u32 	%p1859, %r8, 462;
	@%p1859 bra 	$L__BB0_1928;
	setp.gt.u32 	%p1860, %r5, 152;
	setp.gt.u32 	%p1861, %r4, 5;
	or.pred  	%p1862, %p1861, %p1860;
	mov.f32 	%f2840, 0f00000000;
	@%p1862 bra 	$L__BB0_1928;
	mov.u32 	%r420, %ctaid.y;
	shl.b32 	%r3635, %r420, 4;
	add.s32 	%r3636, %r19, %r3635;
	setp.gt.u32 	%p1863, %r3636, 220;
	@%p1863 bra 	$L__BB0_1927;
	mov.u32 	%r3637, %ctaid.x;
	shl.b32 	%r421, %r3637, 5;
	mul.lo.s16 	%rs3163, %rs296, 9;
	shr.u16 	%rs3164, %rs3163, 8;
	sub.s16 	%rs3165, %rs296, %rs3164;
	and.b16  	%rs3166, %rs3165, 254;
	shr.u16 	%rs3167, %rs3166, 1;
	add.s16 	%rs3168, %rs3167, %rs3164;
	and.b16  	%rs3169, %rs3168, 240;
	shr.u16 	%rs3170, %rs3169, 4;
	mul.lo.s16 	%rs3171, %rs3170, 31;
	sub.s16 	%rs144, %rs296, %rs3171;
	cvt.u32.u16 	%r3638, %rs144;
	and.b32  	%r3639, %r3638, 255;
	or.b32  	%r3640, %r421, %r3639;
	setp.lt.u32 	%p1864, %r3640, 3;
	@%p1864 bra 	$L__BB0_1927;
	mul.lo.s32 	%r3641, %r420, 3584;
	mul.lo.s32 	%r3642, %r18, 224;
	cvt.u64.u32 	%rd1939, %r3642;
	cvt.u64.u16 	%rd1940, %rs144;
	and.b64  	%rd1941, %rd1940, 255;
	mad.lo.s32 	%r3643, %r1, 1120, %r3641;
	add.s32 	%r3644, %r3643, %r421;
	cvt.u64.u32 	%rd1942, %r3644;
	add.s64 	%rd1943, %rd1942, %rd1941;
	add.s64 	%rd1944, %rd1943, %rd1939;
	shl.b64 	%rd1945, %rd1944, 2;
	add.s64 	%rd1946, %rd2, %rd1945;
	ld.global.nc.f32 	%f2840, [%rd1946+203380];
$L__BB0_1927:
	st.shared.f32 	[%r9+8], %f2840;
$L__BB0_1928:
	@%p25 bra 	$L__BB0_1930;
	mov.u32 	%r3645, %ctaid.z;
	mul.lo.s32 	%r3646, %r22, 147;
	mad.lo.s32 	%r3647, %r3645, 441, %r3646;
	mul.wide.u32 	%rd1947, %r3647, 4;
	add.s64 	%rd1948, %rd1, %rd1947;
	ld.global.nc.f32 	%f1881, [%rd1948+364];
	st.shared.f32 	[%r23], %f1881;
$L__BB0_1930:
	setp.gt.u32 	%p1866, %r7, 14;
	bar.sync 	0;
	ld.shared.f32 	%f1882, [%r24];
	ld.shared.f32 	%f1883, [%r25];
	fma.rn.f32 	%f687, %f1882, %f1883, %f679;
	ld.shared.f32 	%f1884, [%r24+8];
	fma.rn.f32 	%f688, %f1883, %f1884, %f680;
	bar.sync 	0;
	@%p1866 bra 	$L__BB0_1937;
	setp.gt.u32 	%p1867, %r8, 464;
	@%p1867 bra 	$L__BB0_1937;
	setp.gt.u32 	%p1868, %r5, 154;
	setp.gt.u32 	%p1869, %r4, 6;
	or.pred  	%p1870, %p1869, %p1868;
	mov.f32 	%f2841, 0f00000000;
	@%p1870 bra 	$L__BB0_1937;
	mov.u32 	%r422, %ctaid.y;
	shl.b32 	%r3648, %r422, 4;
	add.s32 	%r3649, %r7, %r3648;
	setp.gt.u32 	%p1871, %r3649, 220;
	@%p1871 bra 	$L__BB0_1936;
	mov.u32 	%r3650, %ctaid.x;
	shl.b32 	%r423, %r3650, 5;
	cvt.u16.u32 	%rs3172, %r5;
	mul.lo.s16 	%rs3173, %rs3172, 9;
	shr.u16 	%rs3174, %rs3173, 8;
	sub.s16 	%rs3175, %rs3172, %rs3174;
	and.b16  	%rs3176, %rs3175, 254;
	shr.u16 	%rs3177, %rs3176, 1;
	add.s16 	%rs3178, %rs3177, %rs3174;
	and.b16  	%rs3179, %rs3178, 240;
	shr.u16 	%rs3180, %rs3179, 4;
	mul.lo.s16 	%rs3181, %rs3180, 31;
	sub.s16 	%rs145, %rs3172, %rs3181;
	cvt.u32.u16 	%r3651, %rs145;
	and.b32  	%r3652, %r3651, 255;
	or.b32  	%r3653, %r423, %r3652;
	setp.lt.u32 	%p1872, %r3653, 2;
	@%p1872 bra 	$L__BB0_1936;
	mul.lo.s32 	%r3654, %r422, 3584;
	mul.lo.s32 	%r3655, %r6, 224;
	cvt.u64.u32 	%rd1949, %r3655;
	cvt.u64.u16 	%rd1950, %rs145;
	and.b64  	%rd1951, %rd1950, 255;
	mad.lo.s32 	%r3656, %r1, 1120, %r3654;
	add.s32 	%r3657, %r3656, %r423;
	cvt.u64.u32 	%rd1952, %r3657;
	add.s64 	%rd1953, %rd1952, %rd1951;
	add.s64 	%rd1954, %rd1953, %rd1949;
	shl.b64 	%rd1955, %rd1954, 2;
	add.s64 	%rd1956, %rd2, %rd1955;
	ld.global.nc.f32 	%f2841, [%rd1956+203384];
$L__BB0_1936:
	st.shared.f32 	[%r9], %f2841;
$L__BB0_1937:
	setp.gt.u32 	%p1873, %r14, 14;
	@%p1873 bra 	$L__BB0_1944;
	setp.gt.u32 	%p1874, %r8, 463;
	@%p1874 bra 	$L__BB0_1944;
	setp.gt.u32 	%p1875, %r5, 153;
	setp.gt.u32 	%p1876, %r4, 6;
	or.pred  	%p1877, %p1876, %p1875;
	mov.f32 	%f2842, 0f00000000;
	@%p1877 bra 	$L__BB0_1944;
	mov.u32 	%r424, %ctaid.y;
	shl.b32 	%r3658, %r424, 4;
	add.s32 	%r3659, %r14, %r3658;
	setp.gt.u32 	%p1878, %r3659, 220;
	@%p1878 bra 	$L__BB0_1943;
	mov.u32 	%r3660, %ctaid.x;
	shl.b32 	%r425, %r3660, 5;
	mul.lo.s16 	%rs3183, %rs279, 9;
	shr.u16 	%rs3184, %rs3183, 8;
	sub.s16 	%rs3185, %rs279, %rs3184;
	and.b16  	%rs3186, %rs3185, 254;
	shr.u16 	%rs3187, %rs3186, 1;
	add.s16 	%rs3188, %rs3187, %rs3184;
	and.b16  	%rs3189, %rs3188, 240;
	shr.u16 	%rs3190, %rs3189, 4;
	mul.lo.s16 	%rs3191, %rs3190, 31;
	sub.s16 	%rs146, %rs279, %rs3191;
	cvt.u32.u16 	%r3661, %rs146;
	and.b32  	%r3662, %r3661, 255;
	or.b32  	%r3663, %r425, %r3662;
	setp.lt.u32 	%p1879, %r3663, 2;
	@%p1879 bra 	$L__BB0_1943;
	mul.lo.s32 	%r3664, %r424, 3584;
	mul.lo.s32 	%r3665, %r13, 224;
	cvt.u64.u32 	%rd1957, %r3665;
	cvt.u64.u16 	%rd1958, %rs146;
	and.b64  	%rd1959, %rd1958, 255;
	mad.lo.s32 	%r3666, %r1, 1120, %r3664;
	add.s32 	%r3667, %r3666, %r425;
	cvt.u64.u32 	%rd1960, %r3667;
	add.s64 	%rd1961, %rd1960, %rd1959;
	add.s64 	%rd1962, %rd1961, %rd1957;
	shl.b64 	%rd1963, %rd1962, 2;
	add.s64 	%rd1964, %rd2, %rd1963;
	ld.global.nc.f32 	%f2842, [%rd1964+203384];
$L__BB0_1943:
	st.shared.f32 	[%r9+4], %f2842;
$L__BB0_1944:
	setp.gt.u32 	%p1880, %r19, 14;
	@%p1880 bra 	$L__BB0_1951;
	setp.gt.u32 	%p1881, %r8, 462;
	@%p1881 bra 	$L__BB0_1951;
	setp.gt.u32 	%p1882, %r5, 152;
	setp.gt.u32 	%p1883, %r4, 5;
	or.pred  	%p1884, %p1883, %p1882;
	mov.f32 	%f2843, 0f00000000;
	@%p1884 bra 	$L__BB0_1951;
	mov.u32 	%r426, %ctaid.y;
	shl.b32 	%r3668, %r426, 4;
	add.s32 	%r3669, %r19, %r3668;
	setp.gt.u32 	%p1885, %r3669, 220;
	@%p1885 bra 	$L__BB0_1950;
	mov.u32 	%r3670, %ctaid.x;
	shl.b32 	%r427, %r3670, 5;
	mul.lo.s16 	%rs3193, %rs296, 9;
	shr.u16 	%rs3194, %rs3193, 8;
	sub.s16 	%rs3195, %rs296, %rs3194;
	and.b16  	%rs3196, %rs3195, 254;
	shr.u16 	%rs3197, %rs3196, 1;
	add.s16 	%rs3198, %rs3197, %rs3194;
	and.b16  	%rs3199, %rs3198, 240;
	shr.u16 	%rs3200, %rs3199, 4;
	mul.lo.s16 	%rs3201, %rs3200, 31;
	sub.s16 	%rs147, %rs296, %rs3201;
	cvt.u32.u16 	%r3671, %rs147;
	and.b32  	%r3672, %r3671, 255;
	or.b32  	%r3673, %r427, %r3672;
	setp.lt.u32 	%p1886, %r3673, 2;
	@%p1886 bra 	$L__BB0_1950;
	mul.lo.s32 	%r3674, %r426, 3584;
	mul.lo.s32 	%r3675, %r18, 224;
	cvt.u64.u32 	%rd1965, %r3675;
	cvt.u64.u16 	%rd1966, %rs147;
	and.b64  	%rd1967, %rd1966, 255;
	mad.lo.s32 	%r3676, %r1, 1120, %r3674;
	add.s32 	%r3677, %r3676, %r427;
	cvt.u64.u32 	%rd1968, %r3677;
	add.s64 	%rd1969, %rd1968, %rd1967;
	add.s64 	%rd1970, %rd1969, %rd1965;
	shl.b64 	%rd1971, %rd1970, 2;
	add.s64 	%rd1972, %rd2, %rd1971;
	ld.global.nc.f32 	%f2843, [%rd1972+203384];
$L__BB0_1950:
	st.shared.f32 	[%r9+8], %f2843;
$L__BB0_1951:
	@%p25 bra 	$L__BB0_1953;
	mov.u32 	%r3678, %ctaid.z;
	mul.lo.s32 	%r3679, %r22, 147;
	mad.lo.s32 	%r3680, %r3678, 441, %r3679;
	mul.wide.u32 	%rd1973, %r3680, 4;
	add.s64 	%rd1974, %rd1, %rd1973;
	ld.global.nc.f32 	%f1891, [%rd1974+368];
	st.shared.f32 	[%r23], %f1891;
$L__BB0_1953:
	setp.gt.u32 	%p1888, %r7, 14;
	bar.sync 	0;
	ld.shared.f32 	%f1892, [%r24];
	ld.shared.f32 	%f1893, [%r25];
	fma.rn.f32 	%f695, %f1892, %f1893, %f687;
	ld.shared.f32 	%f1894, [%r24+8];
	fma.rn.f32 	%f696, %f1893, %f1894, %f688;
	bar.sync 	0;
	@%p1888 bra 	$L__BB0_1960;
	setp.gt.u32 	%p1889, %r8, 464;
	@%p1889 bra 	$L__BB0_1960;
	setp.gt.u32 	%p1890, %r5, 154;
	setp.gt.u32 	%p1891, %r4, 6;
	or.pred  	%p1892, %p1891, %p1890;
	mov.f32 	%f2844, 0f00000000;
	@%p1892 bra 	$L__BB0_1960;
	mov.u32 	%r428, %ctaid.y;
	shl.b32 	%r3681, %r428, 4;
	add.s32 	%r3682, %r7, %r3681;
	setp.gt.u32 	%p1893, %r3682, 220;
	@%p1893 bra 	$L__BB0_1959;
	mov.u32 	%r3683, %ctaid.x;
	shl.b32 	%r429, %r3683, 5;
	cvt.u16.u32 	%rs3202, %r5;
	mul.lo.s16 	%rs3203, %rs3202, 9;
	shr.u16 	%rs3204, %rs3203, 8;
	sub.s16 	%rs3205, %rs3202, %rs3204;
	and.b16  	%rs3206, %rs3205, 254;
	shr.u16 	%rs3207, %rs3206, 1;
	add.s16 	%rs3208, %rs3207, %rs3204;
	and.b16  	%rs3209, %rs3208, 240;
	shr.u16 	%rs3210, %rs3209, 4;
	mul.lo.s16 	%rs3211, %rs3210, 31;
	sub.s16 	%rs148, %rs3202, %rs3211;
	cvt.u32.u16 	%r3684, %rs148;
	and.b32  	%r3685, %r3684, 255;
	or.b32  	%r3686, %r429, %r3685;
	setp.eq.s32 	%p1894, %r3686, 0;
	@%p1894 bra 	$L__BB0_1959;
	mul.lo.s32 	%r3687, %r428, 3584;
	mul.lo.s32 	%r3688, %r6, 224;
	cvt.u64.u32 	%rd1975, %r3688;
	cvt.u64.u16 	%rd1976, %rs148;
	and.b64  	%rd1977, %rd1976, 255;
	mad.lo.s32 	%r3689, %r1, 1120, %r3687;
	add.s32 	%r3690, %r3689, %r429;
	cvt.u64.u32 	%rd1978, %r3690;
	add.s64 	%rd1979, %rd1978, %rd1977;
	add.s64 	%rd1980, %rd1979, %rd1975;
	shl.b64 	%rd1981, %rd1980, 2;
	add.s64 	%rd1982, %rd2, %rd1981;
	ld.global.nc.f32 	%f2844, [%rd1982+203388];
$L__BB0_1959:
	st.shared.f32 	[%r9], %f2844;
$L__BB0_1960:
	setp.gt.u32 	%p1895, %r14, 14;
	@%p1895 bra 	$L__BB0_1967;
	setp.gt.u32 	%p1896, %r8, 463;
	@%p1896 bra 	$L__BB0_1967;
	setp.gt.u32 	%p1897, %r5, 153;
	setp.gt.u32 	%p1898, %r4, 6;
	or.pred  	%p1899, %p1898, %p1897;
	mov.f32 	%f2845, 0f00000000;
	@%p1899 bra 	$L__BB0_1967;
	mov.u32 	%r430, %ctaid.y;
	shl.b32 	%r3691, %r430, 4;
	add.s32 	%r3692, %r14, %r3691;
	setp.gt.u32 	%p1900, %r3692, 220;
	@%p1900 bra 	$L__BB0_1966;
	mov.u32 	%r3693, %ctaid.x;
	shl.b32 	%r431, %r3693, 5;
	mul.lo.s16 	%rs3213, %rs279, 9;
	shr.u16 	%rs3214, %rs3213, 8;
	sub.s16 	%rs3215, %rs279, %rs3214;
	and.b16  	%rs3216, %rs3215, 254;
	shr.u16 	%rs3217, %rs3216, 1;
	add.s16 	%rs3218, %rs3217, %rs3214;
	and.b16  	%rs3219, %rs3218, 240;
	shr.u16 	%rs3220, %rs3219, 4;
	mul.lo.s16 	%rs3221, %rs3220, 31;
	sub.s16 	%rs149, %rs279, %rs3221;
	cvt.u32.u16 	%r3694, %rs149;
	and.b32  	%r3695, %r3694, 255;
	or.b32  	%r3696, %r431, %r3695;
	setp.eq.s32 	%p1901, %r3696, 0;
	@%p1901 bra 	$L__BB0_1966;
	mul.lo.s32 	%r3697, %r430, 3584;
	mul.lo.s32 	%r3698, %r13, 224;
	cvt.u64.u32 	%rd1983, %r3698;
	cvt.u64.u16 	%rd1984, %rs149;
	and.b64  	%rd1985, %rd1984, 255;
	mad.lo.s32 	%r3699, %r1, 1120, %r3697;
	add.s32 	%r3700, %r3699, %r431;
	cvt.u64.u32 	%rd1986, %r3700;
	add.s64 	%rd1987, %rd1986, %rd1985;
	add.s64 	%rd1988, %rd1987, %rd1983;
	shl.b64 	%rd1989, %rd1988, 2;
	add.s64 	%rd1990, %rd2, %rd1989;
	ld.global.nc.f32 	%f2845, [%rd1990+203388];
$L__BB0_1966:
	st.shared.f32 	[%r9+4], %f2845;
$L__BB0_1967:
	setp.gt.u32 	%p1902, %r19, 14;
	@%p1902 bra 	$L__BB0_1974;
	setp.gt.u32 	%p1903, %r8, 462;
	@%p1903 bra 	$L__BB0_1974;
	setp.gt.u32 	%p1904, %r5, 152;
	setp.gt.u32 	%p1905, %r4, 5;
	or.pred  	%p1906, %p1905, %p1904;
	mov.f32 	%f2846, 0f00000000;
	@%p1906 bra 	$L__BB0_1974;
	mov.u32 	%r432, %ctaid.y;
	shl.b32 	%r3701, %r432, 4;
	add.s32 	%r3702, %r19, %r3701;
	setp.gt.u32 	%p1907, %r3702, 220;
	@%p1907 bra 	$L__BB0_1973;
	mov.u32 	%r3703, %ctaid.x;
	shl.b32 	%r433, %r3703, 5;
	mul.lo.s16 	%rs3223, %rs296, 9;
	shr.u16 	%rs3224, %rs3223, 8;
	sub.s16 	%rs3225, %rs296, %rs3224;
	and.b16  	%rs3226, %rs3225, 254;
	shr.u16 	%rs3227, %rs3226, 1;
	add.s16 	%rs3228, %rs3227, %rs3224;
	and.b16  	%rs3229, %rs3228, 240;
	shr.u16 	%rs3230, %rs3229, 4;
	mul.lo.s16 	%rs3231, %rs3230, 31;
	sub.s16 	%rs150, %rs296, %rs3231;
	cvt.u32.u16 	%r3704, %rs150;
	and.b32  	%r3705, %r3704, 255;
	or.b32  	%r3706, %r433, %r3705;
	setp.eq.s32 	%p1908, %r3706, 0;
	@%p1908 bra 	$L__BB0_1973;
	mul.lo.s32 	%r3707, %r432, 3584;
	mul.lo.s32 	%r3708, %r18, 224;
	cvt.u64.u32 	%rd1991, %r3708;
	cvt.u64.u16 	%rd1992, %rs150;
	and.b64  	%rd1993, %rd1992, 255;
	mad.lo.s32 	%r3709, %r1, 1120, %r3707;
	add.s32 	%r3710, %r3709, %r433;
	cvt.u64.u32 	%rd1994, %r3710;
	add.s64 	%rd1995, %rd1994, %rd1993;
	add.s64 	%rd1996, %rd1995, %rd1991;
	shl.b64 	%rd1997, %rd1996, 2;
	add.s64 	%rd1998, %rd2, %rd1997;
	ld.global.nc.f32 	%f2846, [%rd1998+203388];
$L__BB0_1973:
	st.shared.f32 	[%r9+8], %f2846;
$L__BB0_1974:
	@%p25 bra 	$L__BB0_1976;
	mov.u32 	%r3711, %ctaid.z;
	mul.lo.s32 	%r3712, %r22, 147;
	mad.lo.s32 	%r3713, %r3711, 441, %r3712;
	mul.wide.u32 	%rd1999, %r3713, 4;
	add.s64 	%rd2000, %rd1, %rd1999;
	ld.global.nc.f32 	%f1901, [%rd2000+372];
	st.shared.f32 	[%r23], %f1901;
$L__BB0_1976:
	setp.gt.u32 	%p1910, %r7, 14;
	bar.sync 	0;
	ld.shared.f32 	%f1902, [%r24];
	ld.shared.f32 	%f1903, [%r25];
	fma.rn.f32 	%f703, %f1902, %f1903, %f695;
	ld.shared.f32 	%f1904, [%r24+8];
	fma.rn.f32 	%f704, %f1903, %f1904, %f696;
	bar.sync 	0;
	@%p1910 bra 	$L__BB0_1982;
	setp.gt.u32 	%p1911, %r8, 464;
	@%p1911 bra 	$L__BB0_1982;
	setp.gt.u32 	%p1912, %r5, 154;
	setp.gt.u32 	%p1913, %r4, 6;
	or.pred  	%p1914, %p1913, %p1912;
	@%p1914 bra 	$L__BB0_1982;
	mov.u32 	%r434, %ctaid.y;
	shl.b32 	%r3714, %r434, 4;
	add.s32 	%r3715, %r7, %r3714;
	setp.gt.u32 	%p1915, %r3715, 220;
	mov.f32 	%f2847, 0f00000000;
	@%p1915 bra 	$L__BB0_1981;
	mul.lo.s32 	%r3716, %r434, 3584;
	mul.lo.s32 	%r3717, %r6, 224;
	mov.u32 	%r3718, %ctaid.x;
	shl.b32 	%r3719, %r3718, 5;
	cvt.u16.u32 	%rs3232, %r5;
	mul.lo.s16 	%rs3233, %rs3232, 9;
	shr.u16 	%rs3234, %rs3233, 8;
	sub.s16 	%rs3235, %rs3232, %rs3234;
	and.b16  	%rs3236, %rs3235, 254;
	shr.u16 	%rs3237, %rs3236, 1;
	add.s16 	%rs3238, %rs3237, %rs3234;
	and.b16  	%rs3239, %rs3238, 240;
	shr.u16 	%rs3240, %rs3239, 4;
	mul.lo.s16 	%rs3241, %rs3240, 31;
	sub.s16 	%rs3242, %rs3232, %rs3241;
	cvt.u64.u32 	%rd2001, %r3717;
	cvt.u64.u16 	%rd2002, %rs3242;
	and.b64  	%rd2003, %rd2002, 255;
	mad.lo.s32 	%r3720, %r1, 1120, %r3716;
	add.s32 	%r3721, %r3720, %r3719;
	cvt.u64.u32 	%rd2004, %r3721;
	or.b64  	%rd2005, %rd2004, %rd2003;
	add.s64 	%rd2006, %rd2005, %rd2001;
	shl.b64 	%rd2007, %rd2006, 2;
	add.s64 	%rd2008, %rd2, %rd2007;
	ld.global.nc.f32 	%f2847, [%rd2008+203392];
$L__BB0_1981:
	st.shared.f32 	[%r9], %f2847;
$L__BB0_1982:
	setp.gt.u32 	%p1916, %r14, 14;
	@%p1916 bra 	$L__BB0_1988;
	setp.gt.u32 	%p1917, %r8, 463;
	@%p1917 bra 	$L__BB0_1988;
	setp.gt.u32 	%p1918, %r5, 153;
	setp.gt.u32 	%p1919, %r4, 6;
	or.pred  	%p1920, %p1919, %p1918;
	@%p1920 bra 	$L__BB0_1988;
	mov.u32 	%r435, %ctaid.y;
	shl.b32 	%r3722, %r435, 4;
	add.s32 	%r3723, %r14, %r3722;
	setp.gt.u32 	%p1921, %r3723, 220;
	mov.f32 	%f2848, 0f00000000;
	@%p1921 bra 	$L__BB0_1987;
	mul.lo.s32 	%r3724, %r435, 3584;
	mul.lo.s32 	%r3725, %r13, 224;
	mov.u32 	%r3726, %ctaid.x;
	shl.b32 	%r3727, %r3726, 5;
	mul.lo.s16 	%rs3244, %rs279, 9;
	shr.u16 	%rs3245, %rs3244, 8;
	sub.s16 	%rs3246, %rs279, %rs3245;
	and.b16  	%rs3247, %rs3246, 254;
	shr.u16 	%rs3248, %rs3247, 1;
	add.s16 	%rs3249, %rs3248, %rs3245;
	and.b16  	%rs3250, %rs3249, 240;
	shr.u16 	%rs3251, %rs3250, 4;
	mul.lo.s16 	%rs3252, %rs3251, 31;
	sub.s16 	%rs3253, %rs279, %rs3252;
	cvt.u64.u32 	%rd2009, %r3725;
	cvt.u64.u16 	%rd2010, %rs3253;
	and.b64  	%rd2011, %rd2010, 255;
	mad.lo.s32 	%r3728, %r1, 1120, %r3724;
	add.s32 	%r3729, %r3728, %r3727;
	cvt.u64.u32 	%rd2012, %r3729;
	or.b64  	%rd2013, %rd2012, %rd2011;
	add.s64 	%rd2014, %rd2013, %rd2009;
	shl.b64 	%rd2015, %rd2014, 2;
	add.s64 	%rd2016, %rd2, %rd2015;
	ld.global.nc.f32 	%f2848, [%rd2016+203392];
$L__BB0_1987:
	st.shared.f32 	[%r9+4], %f2848;
$L__BB0_1988:
	setp.gt.u32 	%p1922, %r19, 14;
	@%p1922 bra 	$L__BB0_1994;
	setp.gt.u32 	%p1923, %r8, 462;
	@%p1923 bra 	$L__BB0_1994;
	setp.gt.u32 	%p1924, %r5, 152;
	setp.gt.u32 	%p1925, %r4, 5;
	or.pred  	%p1926, %p1925, %p1924;
	@%p1926 bra 	$L__BB0_1994;
	mov.u32 	%r436, %ctaid.y;
	shl.b32 	%r3730, %r436, 4;
	add.s32 	%r3731, %r19, %r3730;
	setp.gt.u32 	%p1927, %r3731, 220;
	mov.f32 	%f2849, 0f00000000;
	@%p1927 bra 	$L__BB0_1993;
	mul.lo.s32 	%r3732, %r436, 3584;
	mul.lo.s32 	%r3733, %r18, 224;
	mov.u32 	%r3734, %ctaid.x;
	shl.b32 	%r3735, %r3734, 5;
	mul.lo.s16 	%rs3255, %rs296, 9;
	shr.u16 	%rs3256, %rs3255, 8;
	sub.s16 	%rs3257, %rs296, %rs3256;
	and.b16  	%rs3258, %rs3257, 254;
	shr.u16 	%rs3259, %rs3258, 1;
	add.s16 	%rs3260, %rs3259, %rs3256;
	and.b16  	%rs3261, %rs3260, 240;
	shr.u16 	%rs3262, %rs3261, 4;
	mul.lo.s16 	%rs3263, %rs3262, 31;
	sub.s16 	%rs3264, %rs296, %rs3263;
	cvt.u64.u32 	%rd2017, %r3733;
	cvt.u64.u16 	%rd2018, %rs3264;
	and.b64  	%rd2019, %rd2018, 255;
	mad.lo.s32 	%r3736, %r1, 1120, %r3732;
	add.s32 	%r3737, %r3736, %r3735;
	cvt.u64.u32 	%rd2020, %r3737;
	or.b64  	%rd2021, %rd2020, %rd2019;
	add.s64 	%rd2022, %rd2021, %rd2017;
	shl.b64 	%rd2023, %rd2022, 2;
	add.s64 	%rd2024, %rd2, %rd2023;
	ld.global.nc.f32 	%f2849, [%rd2024+203392];
$L__BB0_1993:
	st.shared.f32 	[%r9+8], %f2849;
$L__BB0_1994:
	@%p25 bra 	$L__BB0_1996;
	mov.u32 	%r3738, %ctaid.z;
	mul.lo.s32 	%r3739, %r22, 147;
	mad.lo.s32 	%r3740, %r3738, 441, %r3739;
	mul.wide.u32 	%rd2025, %r3740, 4;
	add.s64 	%rd2026, %rd1, %rd2025;
	ld.global.nc.f32 	%f1908, [%rd2026+376];
	st.shared.f32 	[%r23], %f1908;
$L__BB0_1996:
	setp.gt.u32 	%p1929, %r7, 14;
	bar.sync 	0;
	ld.shared.f32 	%f1909, [%r24];
	ld.shared.f32 	%f1910, [%r25];
	fma.rn.f32 	%f711, %f1909, %f1910, %f703;
	ld.shared.f32 	%f1911, [%r24+8];
	fma.rn.f32 	%f712, %f1910, %f1911, %f704;
	bar.sync 	0;
	@%p1929 bra 	$L__BB0_2002;
	setp.gt.u32 	%p1930, %r8, 464;
	@%p1930 bra 	$L__BB0_2002;
	setp.gt.u32 	%p1931, %r5, 154;
	setp.gt.u32 	%p1932, %r4, 6;
	or.pred  	%p1933, %p1932, %p1931;
	@%p1933 bra 	$L__BB0_2002;
	mov.u32 	%r437, %ctaid.y;
	shl.b32 	%r3741, %r437, 4;
	add.s32 	%r3742, %r7, %r3741;
	setp.gt.u32 	%p1934, %r3742, 220;
	mov.f32 	%f2850, 0f00000000;
	@%p1934 bra 	$L__BB0_2001;
	mul.lo.s32 	%r3743, %r437, 3584;
	mul.lo.s32 	%r3744, %r6, 224;
	mov.u32 	%r3745, %ctaid.x;
	shl.b32 	%r3746, %r3745, 5;
	cvt.u16.u32 	%rs3265, %r5;
	mul.lo.s16 	%rs3266, %rs3265, 9;
	shr.u16 	%rs3267, %rs3266, 8;
	sub.s16 	%rs3268, %rs3265, %rs3267;
	and.b16  	%rs3269, %rs3268, 254;
	shr.u16 	%rs3270, %rs3269, 1;
	add.s16 	%rs3271, %rs3270, %rs3267;
	and.b16  	%rs3272, %rs3271, 240;
	shr.u16 	%rs3273, %rs3272, 4;
	mul.lo.s16 	%rs3274, %rs3273, 31;
	sub.s16 	%rs3275, %rs3265, %rs3274;
	cvt.u64.u32 	%rd2027, %r3744;
	cvt.u64.u16 	%rd2028, %rs3275;
	and.b64  	%rd2029, %rd2028, 255;
	mad.lo.s32 	%r3747, %r1, 1120, %r3743;
	add.s32 	%r3748, %r3747, %r3746;
	cvt.u64.u32 	%rd2030, %r3748;
	or.b64  	%rd2031, %rd2030, %rd2029;
	add.s64 	%rd2032, %rd2031, %rd2027;
	shl.b64 	%rd2033, %rd2032, 2;
	add.s64 	%rd2034, %rd2, %rd2033;
	ld.global.nc.f32 	%f2850, [%rd2034+203396];
$L__BB0_2001:
	st.shared.f32 	[%r9], %f2850;
$L__BB0_2002:
	setp.gt.u32 	%p1935, %r14, 14;
	@%p1935 bra 	$L__BB0_2008;
	setp.gt.u32 	%p1936, %r8, 463;
	@%p1936 bra 	$L__BB0_2008;
	setp.gt.u32 	%p1937, %r5, 153;
	setp.gt.u32 	%p1938, %r4, 6;
	or.pred  	%p1939, %p1938, %p1937;
	@%p1939 bra 	$L__BB0_2008;
	mov.u32 	%r438, %ctaid.y;
	shl.b32 	%r3749, %r438, 4;
	add.s32 	%r3750, %r14, %r3749;
	setp.gt.u32 	%p1940, %r3750, 220;
	mov.f32 	%f2851, 0f00000000;
	@%p1940 bra 	$L__BB0_2007;
	mul.lo.s32 	%r3751, %r438, 3584;
	mul.lo.s32 	%r3752, %r13, 224;
	mov.u32 	%r3753, %ctaid.x;
	shl.b32 	%r3754, %r3753, 5;
	mul.lo.s16 	%rs3277, %rs279, 9;
	shr.u16 	%rs3278, %rs3277, 8;
	sub.s16 	%rs3279, %rs279, %rs3278;
	and.b16  	%rs3280, %rs3279, 254;
	shr.u16 	%rs3281, %rs3280, 1;
	add.s16 	%rs3282, %rs3281, %rs3278;
	and.b16  	%rs3283, %rs3282, 240;
	shr.u16 	%rs3284, %rs3283, 4;
	mul.lo.s16 	%rs3285, %rs3284, 31;
	sub.s16 	%rs3286, %rs279, %rs3285;
	cvt.u64.u32 	%rd2035, %r3752;
	cvt.u64.u16 	%rd2036, %rs3286;
	and.b64  	%rd2037, %rd2036, 255;
	mad.lo.s32 	%r3755, %r1, 1120, %r3751;
	add.s32 	%r3756, %r3755, %r3754;
	cvt.u64.u32 	%rd2038, %r3756;
	or.b64  	%rd2039, %rd2038, %rd2037;
	add.s64 	%rd2040, %rd2039, %rd2035;
	shl.b64 	%rd2041, %rd2040, 2;
	add.s64 	%rd2042, %rd2, %rd2041;
	ld.global.nc.f32 	%f2851, [%rd2042+203396];
$L__BB0_2007:
	st.shared.f32 	[%r9+4], %f2851;
$L__BB0_2008:
	setp.gt.u32 	%p1941, %r19, 14;
	@%p1941 bra 	$L__BB0_2014;
	setp.gt.u32 	%p1942, %r8, 462;
	@%p1942 bra 	$L__BB0_2014;
	setp.gt.u32 	%p1943, %r5, 152;
	setp.gt.u32 	%p1944, %r4, 5;
	or.pred  	%p1945, %p1944, %p1943;
	@%p1945 bra 	$L__BB0_2014;
	mov.u32 	%r439, %ctaid.y;
	shl.b32 	%r3757, %r439, 4;
	add.s32 	%r3758, %r19, %r3757;
	setp.gt.u32 	%p1946, %r3758, 220;
	mov.f32 	%f2852, 0f00000000;
	@%p1946 bra 	$L__BB0_2013;
	mul.lo.s32 	%r3759, %r439, 3584;
	mul.lo.s32 	%r3760, %r18, 224;
	mov.u32 	%r3761, %ctaid.x;
	shl.b32 	%r3762, %r3761, 5;
	mul.lo.s16 	%rs3288, %rs296, 9;
	shr.u16 	%rs3289, %rs3288, 8;
	sub.s16 	%rs3290, %rs296, %rs3289;
	and.b16  	%rs3291, %rs3290, 254;
	shr.u16 	%rs3292, %rs3291, 1;
	add.s16 	%rs3293, %rs3292, %rs3289;
	and.b16  	%rs3294, %rs3293, 240;
	shr.u16 	%rs3295, %rs3294, 4;
	mul.lo.s16 	%rs3296, %rs3295, 31;
	sub.s16 	%rs3297, %rs296, %rs3296;
	cvt.u64.u32 	%rd2043, %r3760;
	cvt.u64.u16 	%rd2044, %rs3297;
	and.b64  	%rd2045, %rd2044, 255;
	mad.lo.s32 	%r3763, %r1, 1120, %r3759;
	add.s32 	%r3764, %r3763, %r3762;
	cvt.u64.u32 	%rd2046, %r3764;
	or.b64  	%rd2047, %rd2046, %rd2045;
	add.s64 	%rd2048, %rd2047, %rd2043;
	shl.b64 	%rd2049, %rd2048, 2;
	add.s64 	%rd2050, %rd2, %rd2049;
	ld.global.nc.f32 	%f2852, [%rd2050+203396];
$L__BB0_2013:
	st.shared.f32 	[%r9+8], %f2852;
$L__BB0_2014:
	@%p25 bra 	$L__BB0_2016;
	mov.u32 	%r3765, %ctaid.z;
	mul.lo.s32 	%r3766, %r22, 147;
	mad.lo.s32 	%r3767, %r3765, 441, %r3766;
	mul.wide.u32 	%rd2051, %r3767, 4;
	add.s64 	%rd2052, %rd1, %rd2051;
	ld.global.nc.f32 	%f1915, [%rd2052+380];
	st.shared.f32 	[%r23], %f1915;
$L__BB0_2016:
	setp.gt.u32 	%p1948, %r7, 14;
	bar.sync 	0;
	ld.shared.f32 	%f1916, [%r24];
	ld.shared.f32 	%f1917, [%r25];
	fma.rn.f32 	%f719, %f1916, %f1917, %f711;
	ld.shared.f32 	%f1918, [%r24+8];
	fma.rn.f32 	%f720, %f1917, %f1918, %f712;
	bar.sync 	0;
	@%p1948 bra 	$L__BB0_2023;
	setp.gt.u32 	%p1949, %r8, 464;
	@%p1949 bra 	$L__BB0_2023;
	setp.gt.u32 	%p1950, %r5, 154;
	setp.gt.u32 	%p1951, %r4, 6;
	or.pred  	%p1952, %p1951, %p1950;
	mov.f32 	%f2853, 0f00000000;
	@%p1952 bra 	$L__BB0_2023;
	mov.u32 	%r440, %ctaid.y;
	shl.b32 	%r3768, %r440, 4;
	add.s32 	%r3769, %r7, %r3768;
	setp.gt.u32 	%p1953, %r3769, 220;
	@%p1953 bra 	$L__BB0_2022;
	mov.u32 	%r3770, %ctaid.x;
	shl.b32 	%r441, %r3770, 5;
	cvt.u16.u32 	%rs3298, %r5;
	mul.lo.s16 	%rs3299, %rs3298, 9;
	shr.u16 	%rs3300, %rs3299, 8;
	sub.s16 	%rs3301, %rs3298, %rs3300;
	and.b16  	%rs3302, %rs3301, 254;
	shr.u16 	%rs3303, %rs3302, 1;
	add.s16 	%rs3304, %rs3303, %rs3300;
	and.b16  	%rs3305, %rs3304, 240;
	shr.u16 	%rs3306, %rs3305, 4;
	mul.lo.s16 	%rs3307, %rs3306, 31;
	sub.s16 	%rs151, %rs3298, %rs3307;
	cvt.u32.u16 	%r3771, %rs151;
	and.b32  	%r3772, %r3771, 255;
	or.b32  	%r3773, %r441, %r3772;
	setp.gt.u32 	%p1954, %r3773, 221;
	@%p1954 bra 	$L__BB0_2022;
	mul.lo.s32 	%r3774, %r440, 3584;
	mul.lo.s32 	%r3775, %r6, 224;
	cvt.u64.u32 	%rd2053, %r3775;
	cvt.u64.u16 	%rd2054, %rs151;
	and.b64  	%rd2055, %rd2054, 255;
	mad.lo.s32 	%r3776, %r1, 1120, %r3774;
	add.s32 	%r3777, %r3776, %r441;
	cvt.u64.u32 	%rd2056, %r3777;
	add.s64 	%rd2057, %rd2056, %rd2055;
	add.s64 	%rd2058, %rd2057, %rd2053;
	shl.b64 	%rd2059, %rd2058, 2;
	add.s64 	%rd2060, %rd2, %rd2059;
	ld.global.nc.f32 	%f2853, [%rd2060+203400];
$L__BB0_2022:
	st.shared.f32 	[%r9], %f2853;
$L__BB0_2023:
	setp.gt.u32 	%p1955, %r14, 14;
	@%p1955 bra 	$L__BB0_2030;
	setp.gt.u32 	%p1956, %r8, 463;
	@%p1956 bra 	$L__BB0_2030;
	setp.gt.u32 	%p1957, %r5, 153;
	setp.gt.u32 	%p1958, %r4, 6;
	or.pred  	%p1959, %p1958, %p1957;
	mov.f32 	%f2854, 0f00000000;
	@%p1959 bra 	$L__BB0_2030;
	mov.u32 	%r442, %ctaid.y;
	shl.b32 	%r3778, %r442, 4;
	add.s32 	%r3779, %r14, %r3778;
	setp.gt.u32 	%p1960, %r3779, 220;
	@%p1960 bra 	$L__BB0_2029;
	mov.u32 	%r3780, %ctaid.x;
	shl.b32 	%r443, %r3780, 5;
	mul.lo.s16 	%rs3309, %rs279, 9;
	shr.u16 	%rs3310, %rs3309, 8;
	sub.s16 	%rs3311, %rs279, %rs3310;
	and.b16  	%rs3312, %rs3311, 254;
	shr.u16 	%rs3313, %rs3312, 1;
	add.s16 	%rs3314, %rs3313, %rs3310;
	and.b16  	%rs3315, %rs3314, 240;
	shr.u16 	%rs3316, %rs3315, 4;
	mul.lo.s16 	%rs3317, %rs3316, 31;
	sub.s16 	%rs152, %rs279, %rs3317;
	cvt.u32.u16 	%r3781, %rs152;
	and.b32  	%r3782, %r3781, 255;
	or.b32  	%r3783, %r443, %r3782;
	setp.gt.u32 	%p1961, %r3783, 221;
	@%p1961 bra 	$L__BB0_2029;
	mul.lo.s32 	%r3784, %r442, 3584;
	mul.lo.s32 	%r3785, %r13, 224;
	cvt.u64.u32 	%rd2061, %r3785;
	cvt.u64.u16 	%rd2062, %rs152;
	and.b64  	%rd2063, %rd2062, 255;
	mad.lo.s32 	%r3786, %r1, 1120, %r3784;
	add.s32 	%r3787, %r3786, %r443;
	cvt.u64.u32 	%rd2064, %r3787;
	add.s64 	%rd2065, %rd2064, %rd2063;
	add.s64 	%rd2066, %rd2065, %rd2061;
	shl.b64 	%rd2067, %rd2066, 2;
	add.s64 	%rd2068, %rd2, %rd2067;
	ld.global.nc.f32 	%f2854, [%rd2068+203400];
$L__BB0_2029:
	st.shared.f32 	[%r9+4], %f2854;
$L__BB0_2030:
	setp.gt.u32 	%p1962, %r19, 14;
	@%p1962 bra 	$L__BB0_2037;
	setp.gt.u32 	%p1963, %r8, 462;
	@%p1963 bra 	$L__BB0_2037;
	setp.gt.u32 	%p1964, %r5, 152;
	setp.gt.u32 	%p1965, %r4, 5;
	or.pred  	%p1966, %p1965, %p1964;
	mov.f32 	%f2855, 0f00000000;
	@%p1966 bra 	$L__BB0_2037;
	mov.u32 	%r444, %ctaid.y;
	shl.b32 	%r3788, %r444, 4;
	add.s32 	%r3789, %r19, %r3788;
	setp.gt.u32 	%p1967, %r3789, 220;
	@%p1967 bra 	$L__BB0_2036;
	mov.u32 	%r3790, %ctaid.x;
	shl.b32 	%r445, %r3790, 5;
	mul.lo.s16 	%rs3319, %rs296, 9;
	shr.u16 	%rs3320, %rs3319, 8;
	sub.s16 	%rs3321, %rs296, %rs3320;
	and.b16  	%rs3322, %rs3321, 254;
	shr.u16 	%rs3323, %rs3322, 1;
	add.s16 	%rs3324, %rs3323, %rs3320;
	and.b16  	%rs3325, %rs3324, 240;
	shr.u16 	%rs3326, %rs3325, 4;
	mul.lo.s16 	%rs3327, %rs3326, 31;
	sub.s16 	%rs153, %rs296, %rs3327;
	cvt.u32.u16 	%r3791, %rs153;
	and.b32  	%r3792, %r3791, 255;
	or.b32  	%r3793, %r445, %r3792;
	setp.gt.u32 	%p1968, %r3793, 221;
	@%p1968 bra 	$L__BB0_2036;
	mul.lo.s32 	%r3794, %r444, 3584;
	mul.lo.s32 	%r3795, %r18, 224;
	cvt.u64.u32 	%rd2069, %r3795;
	cvt.u64.u16 	%rd2070, %rs153;
	and.b64  	%rd2071, %rd2070, 255;
	mad.lo.s32 	%r3796, %r1, 1120, %r3794;
	add.s32 	%r3797, %r3796, %r445;
	cvt.u64.u32 	%rd2072, %r3797;
	add.s64 	%rd2073, %rd2072, %rd2071;
	add.s64 	%rd2074, %rd2073, %rd2069;
	shl.b64 	%rd2075, %rd2074, 2;
	add.s64 	%rd2076, %rd2, %rd2075;
	ld.global.nc.f32 	%f2855, [%rd2076+203400];
$L__BB0_2036:
	st.shared.f32 	[%r9+8], %f2855;
$L__BB0_2037:
	@%p25 bra 	$L__BB0_2039;
	mov.u32 	%r3798, %ctaid.z;
	mul.lo.s32 	%r3799, %r22, 147;
	mad.lo.s32 	%r3800, %r3798, 441, %r3799;
	mul.wide.u32 	%rd2077, %r3800, 4;
	add.s64 	%rd2078, %rd1, %rd2077;
	ld.global.nc.f32 	%f1925, [%rd2078+384];
	st.shared.f32 	[%r23], %f1925;
$L__BB0_2039:
	setp.gt.u32 	%p1970, %r7, 14;
	bar.sync 	0;
	ld.shared.f32 	%f1926, [%r24];
	ld.shared.f32 	%f1927, [%r25];
	fma.rn.f32 	%f727, %f1926, %f1927, %f719;
	ld.shared.f32 	%f1928, [%r24+8];
	fma.rn.f32 	%f728, %f1927, %f1928, %f720;
	bar.sync 	0;
	@%p1970 bra 	$L__BB0_2046;
	setp.gt.u32 	%p1971, %r8, 464;
	@%p1971 bra 	$L__BB0_2046;
	setp.gt.u32 	%p1972, %r5, 154;
	setp.gt.u32 	%p1973, %r4, 6;
	or.pred  	%p1974, %p1973, %p1972;
	mov.f32 	%f2856, 0f00000000;
	@%p1974 bra 	$L__BB0_2046;
	mov.u32 	%r446, %ctaid.y;
	shl.b32 	%r3801, %r446, 4;
	add.s32 	%r3802, %r7, %r3801;
	setp.gt.u32 	%p1975, %r3802, 220;
	@%p1975 bra 	$L__BB0_2045;
	mov.u32 	%r3803, %ctaid.x;
	shl.b32 	%r447, %r3803, 5;
	cvt.u16.u32 	%rs3328, %r5;
	mul.lo.s16 	%rs3329, %rs3328, 9;
	shr.u16 	%rs3330, %rs3329, 8;
	sub.s16 	%rs3331, %rs3328, %rs3330;
	and.b16  	%rs3332, %rs3331, 254;
	shr.u16 	%rs3333, %rs3332, 1;
	add.s16 	%rs3334, %rs3333, %rs3330;
	and.b16  	%rs3335, %rs3334, 240;
	shr.u16 	%rs3336, %rs3335, 4;
	mul.lo.s16 	%rs3337, %rs3336, 31;
	sub.s16 	%rs154, %rs3328, %rs3337;
	cvt.u32.u16 	%r3804, %rs154;
	and.b32  	%r3805, %r3804, 255;
	or.b32  	%r3806, %r447, %r3805;
	setp.gt.u32 	%p1976, %r3806, 220;
	@%p1976 bra 	$L__BB0_2045;
	mul.lo.s32 	%r3807, %r446, 3584;
	mul.lo.s32 	%r3808, %r6, 224;
	cvt.u64.u32 	%rd2079, %r3808;
	cvt.u64.u16 	%rd2080, %rs154;
	and.b64  	%rd2081, %rd2080, 255;
	mad.lo.s32 	%r3809, %r1, 1120, %r3807;
	add.s32 	%r3810, %r3809, %r447;
	cvt.u64.u32 	%rd2082, %r3810;
	add.s64 	%rd2083, %rd2082, %rd2081;
	add.s64 	%rd2084, %rd2083, %rd2079;
	shl.b64 	%rd2085, %rd2084, 2;
	add.s64 	%rd2086, %rd2, %rd2085;
	ld.global.nc.f32 	%f2856, [%rd2086+203404];
$L__BB0_2045:
	st.shared.f32 	[%r9], %f2856;
$L__BB0_2046:
	setp.gt.u32 	%p1977, %r14, 14;
	@%p1977 bra 	$L__BB0_2053;
	setp.gt.u32 	%p1978, %r8, 463;
	@%p1978 bra 	$L__BB0_2053;
	setp.gt.u32 	%p1979, %r5, 153;
	setp.gt.u32 	%p1980, %r4, 6;
	or.pred  	%p1981, %p1980, %p1979;
	mov.f32 	%f2857, 0f00000000;
	@%p1981 bra 	$L__BB0_2053;
	mov.u32 	%r448, %ctaid.y;
	shl.b32 	%r3811, %r448, 4;
	add.s32 	%r3812, %r14, %r3811;
	setp.gt.u32 	%p1982, %r3812, 220;
	@%p1982 bra 	$L__BB0_2052;
	mov.u32 	%r3813, %ctaid.x;
	shl.b32 	%r449, %r3813, 5;
	mul.lo.s16 	%rs3339, %rs279, 9;
	shr.u16 	%rs3340, %rs3339, 8;
	sub.s16 	%rs3341, %rs279, %rs3340;
	and.b16  	%rs3342, %rs3341, 254;
	shr.u16 	%rs3343, %rs3342, 1;
	add.s16 	%rs3344, %rs3343, %rs3340;
	and.b16  	%rs3345, %rs3344, 240;
	shr.u16 	%rs3346, %rs3345, 4;
	mul.lo.s16 	%rs3347, %rs3346, 31;
	sub.s16 	%rs155, %rs279, %rs3347;
	cvt.u32.u16 	%r3814, %rs155;
	and.b32  	%r3815, %r3814, 255;
	or.b32  	%r3816, %r449, %r3815;
	setp.gt.u32 	%p1983, %r3816, 220;
	@%p1983 bra 	$L__BB0_2052;
	mul.lo.s32 	%r3817, %r448, 3584;
	mul.lo.s32 	%r3818, %r13, 224;
	cvt.u64.u32 	%rd2087, %r3818;
	cvt.u64.u16 	%rd2088, %rs155;
	and.b64  	%rd2089, %rd2088, 255;
	mad.lo.s32 	%r3819, %r1, 1120, %r3817;
	add.s32 	%r3820, %r3819, %r449;
	cvt.u64.u32 	%rd2090, %r3820;
	add.s64 	%rd2091, %rd2090, %rd2089;
	add.s64 	%rd2092, %rd2091, %rd2087;
	shl.b64 	%rd2093, %rd2092, 2;
	add.s64 	%rd2094, %rd2, %rd2093;
	ld.global.nc.f32 	%f2857, [%rd2094+203404];
$L__BB0_2052:
	st.shared.f32 	[%r9+4], %f2857;
$L__BB0_2053:
	setp.gt.u32 	%p1984, %r19, 14;
	@%p1984 bra 	$L__BB0_2060;
	setp.gt.u32 	%p1985, %r8, 462;
	@%p1985 bra 	$L__BB0_2060;
	setp.gt.u32 	%p1986, %r5, 152;
	setp.gt.u32 	%p1987, %r4, 5;
	or.pred  	%p1988, %p1987, %p1986;
	mov.f32 	%f2858, 0f00000000;
	@%p1988 bra 	$L__BB0_2060;
	mov.u32 	%r450, %ctaid.y;
	shl.b32 	%r3821, %r450, 4;
	add.s32 	%r3822, %r19, %r3821;
	setp.gt.u32 	%p1989, %r3822, 220;
	@%p1989 bra 	$L__BB0_2059;
	mov.u32 	%r3823, %ctaid.x;
	shl.b32 	%r451, %r3823, 5;
	mul.lo.s16 	%rs3349, %rs296, 9;
	shr.u16 	%rs3350, %rs3349, 8;
	sub.s16 	%rs3351, %rs296, %rs3350;
	and.b16  	%rs3352, %rs3351, 254;
	shr.u16 	%rs3353, %rs3352, 1;
	add.s16 	%rs3354, %rs3353, %rs3350;
	and.b16  	%rs3355, %rs3354, 240;
	shr.u16 	%rs3356, %rs3355, 4;
	mul.lo.s16 	%rs3357, %rs3356, 31;
	sub.s16 	%rs156, %rs296, %rs3357;
	cvt.u32.u16 	%r3824, %rs156;
	and.b32  	%r3825, %r3824, 255;
	or.b32  	%r3826, %r451, %r3825;
	setp.gt.u32 	%p1990, %r3826, 220;
	@%p1990 bra 	$L__BB0_2059;
	mul.lo.s32 	%r3827, %r450, 3584;
	mul.lo.s32 	%r3828, %r18, 224;
	cvt.u64.u32 	%rd2095, %r3828;
	cvt.u64.u16 	%rd2096, %rs156;
	and.b64  	%rd2097, %rd2096, 255;
	mad.lo.s32 	%r3829, %r1, 1120, %r3827;
	add.s32 	%r3830, %r3829, %r451;
	cvt.u64.u32 	%rd2098, %r3830;
	add.s64 	%rd2099, %rd2098, %rd2097;
	add.s64 	%rd2100, %rd2099, %rd2095;
	shl.b64 	%rd2101, %rd2100, 2;
	add.s64 	%rd2102, %rd2, %rd2101;
	ld.global.nc.f32 	%f2858, [%rd2102+203404];
$L__BB0_2059:
	st.shared.f32 	[%r9+8], %f2858;
$L__BB0_2060:
	@%p25 bra 	$L__BB0_2062;
	mov.u32 	%r3831, %ctaid.z;
	mul.lo.s32 	%r3832, %r22, 147;
	mad.lo.s32 	%r3833, %r3831, 441, %r3832;
	mul.wide.u32 	%rd2103, %r3833, 4;
	add.s64 	%rd2104, %rd1, %rd2103;
	ld.global.nc.f32 	%f1935, [%rd2104+388];
	st.shared.f32 	[%r23], %f1935;
$L__BB0_2062:
	setp.gt.u32 	%p1992, %r7, 14;
	bar.sync 	0;
	ld.shared.f32 	%f1936, [%r24];
	ld.shared.f32 	%f1937, [%r25];
	fma.rn.f32 	%f735, %f1936, %f1937, %f727;
	ld.shared.f32 	%f1938, [%r24+8];
	fma.rn.f32 	%f736, %f1937, %f1938, %f728;
	bar.sync 	0;
	@%p1992 bra 	$L__BB0_2069;
	setp.gt.u32 	%p1993, %r8, 464;
	@%p1993 bra 	$L__BB0_2069;
	setp.gt.u32 	%p1994, %r5, 154;
	setp.gt.u32 	%p1995, %r4, 6;
	or.pred  	%p1996, %p1995, %p1994;
	mov.f32 	%f2859, 0f00000000;
	@%p1996 bra 	$L__BB0_2069;
	mov.u32 	%r452, %ctaid.y;
	shl.b32 	%r3834, %r452, 4;
	add.s32 	%r3835, %r7, %r3834;
	setp.lt.u32 	%p1997, %r3835, 3;
	@%p1997 bra 	$L__BB0_2068;
	mov.u32 	%r3836, %ctaid.x;
	shl.b32 	%r453, %r3836, 5;
	cvt.u16.u32 	%rs3358, %r5;
	mul.lo.s16 	%rs3359, %rs3358, 9;
	shr.u16 	%rs3360, %rs3359, 8;
	sub.s16 	%rs3361, %rs3358, %rs3360;
	and.b16  	%rs3362, %rs3361, 254;
	shr.u16 	%rs3363, %rs3362, 1;
	add.s16 	%rs3364, %rs3363, %rs3360;
	and.b16  	%rs3365, %rs3364, 240;
	shr.u16 	%rs3366, %rs3365, 4;
	mul.lo.s16 	%rs3367, %rs3366, 31;
	sub.s16 	%rs157, %rs3358, %rs3367;
	cvt.u32.u16 	%r3837, %rs157;
	and.b32  	%r3838, %r3837, 255;
	or.b32  	%r3839, %r453, %r3838;
	setp.lt.u32 	%p1998, %r3839, 3;
	@%p1998 bra 	$L__BB0_2068;
	mul.lo.s32 	%r3840, %r452, 3584;
	mul.lo.s32 	%r3841, %r6, 224;
	cvt.u64.u32 	%rd2105, %r3841;
	cvt.u64.u16 	%rd2106, %rs157;
	and.b64  	%rd2107, %rd2106, 255;
	mad.lo.s32 	%r3842, %r1, 1120, %r3840;
	add.s32 	%r3843, %r3842, %r453;
	cvt.u64.u32 	%rd2108, %r3843;
	add.s64 	%rd2109, %rd2108, %rd2107;
	add.s64 	%rd2110, %rd2109, %rd2105;
	shl.b64 	%rd2111, %rd2110, 2;
	add.s64 	%rd2112, %rd2, %rd2111;
	ld.global.nc.f32 	%f2859, [%rd2112+398708];
$L__BB0_2068:
	st.shared.f32 	[%r9], %f2859;
$L__BB0_2069:
	setp.gt.u32 	%p1999, %r14, 14;
	@%p1999 bra 	$L__BB0_2076;
	setp.gt.u32 	%p2000, %r8, 463;
	@%p2000 bra 	$L__BB0_2076;
	setp.gt.u32 	%p2001, %r5, 153;
	setp.gt.u32 	%p2002, %r4, 6;
	or.pred  	%p2003, %p2002, %p2001;
	mov.f32 	%f2860, 0f00000000;
	@%p2003 bra 	$L__BB0_2076;
	mov.u32 	%r454, %ctaid.y;
	shl.b32 	%r3844, %r454, 4;
	add.s32 	%r3845, %r14, %r3844;
	setp.lt.u32 	%p2004, %r3845, 3;
	@%p2004 bra 	$L__BB0_2075;
	mov.u32 	%r3846, %ctaid.x;
	shl.b32 	%r455, %r3846, 5;
	mul.lo.s16 	%rs3369, %rs279, 9;
	shr.u16 	%rs3370, %rs3369, 8;
	sub.s16 	%rs3371, %rs279, %rs3370;
	and.b16  	%rs3372, %rs3371, 254;
	shr.u16 	%rs3373, %rs3372, 1;
	add.s16 	%rs3374, %rs3373, %rs3370;
	and.b16  	%rs3375, %rs3374, 240;
	shr.u16 	%rs3376, %rs3375, 4;
	mul.lo.s16 	%rs3377, %rs3376, 31;
	sub.s16 	%rs158, %rs279, %rs3377;
	cvt.u32.u16 	%r3847, %rs158;
	and.b32  	%r3848, %r3847, 255;
	or.b32  	%r3849, %r455, %r3848;
	setp.lt.u32 	%p2005, %r3849, 3;
	@%p2005 bra 	$L__BB0_2075;
	mul.lo.s32 	%r3850, %r454, 3584;
	mul.lo.s32 	%r3851, %r13, 224;
	cvt.u64.u32 	%rd2113, %r3851;
	cvt.u64.u16 	%rd2114, %rs158;
	and.b64  	%rd2115, %rd2114, 255;
	mad.lo.s32 	%r3852, %r1, 1120, %r3850;
	add.s32 	%r3853, %r3852, %r455;
	cvt.u64.u32 	%rd2116, %r3853;
	add.s64 	%rd2117, %rd2116, %rd2115;
	add.s64 	%rd2118, %rd2117, %rd2113;
	shl.b64 	%rd2119, %rd2118, 2;
	add.s64 	%rd2120, %rd2, %rd2119;
	ld.global.nc.f32 	%f2860, [%rd2120+398708];
$L__BB0_2075:
	st.shared.f32 	[%r9+4], %f2860;
$L__BB0_2076:
	setp.gt.u32 	%p2006, %r19, 14;
	@%p2006 bra 	$L__BB0_2083;
	setp.gt.u32 	%p2007, %r8, 462;
	@%p2007 bra 	$L__BB0_2083;
	setp.gt.u32 	%p2008, %r5, 152;
	setp.gt.u32 	%p2009, %r4, 5;
	or.pred  	%p2010, %p2009, %p2008;
	mov.f32 	%f2861, 0f00000000;
	@%p2010 bra 	$L__BB0_2083;
	mov.u32 	%r456, %ctaid.y;
	shl.b32 	%r3854, %r456, 4;
	add.s32 	%r3855, %r19, %r3854;
	setp.lt.u32 	%p2011, %r3855, 3;
	@%p2011 bra 	$L__BB0_2082;
	mov.u32 	%r3856, %ctaid.x;
	shl.b32 	%r457, %r3856, 5;
	mul.lo.s16 	%rs3379, %rs296, 9;
	shr.u16 	%rs3380, %rs3379, 8;
	sub.s16 	%rs3381, %rs296, %rs3380;
	and.b16  	%rs3382, %rs3381, 254;
	shr.u16 	%rs3383, %rs3382, 1;
	add.s16 	%rs3384, %rs3383, %rs3380;
	and.b16  	%rs3385, %rs3384, 240;
	shr.u16 	%rs3386, %rs3385, 4;
	mul.lo.s16 	%rs3387, %rs3386, 31;
	sub.s16 	%rs159, %rs296, %rs3387;
	cvt.u32.u16 	%r3857, %rs159;
	and.b32  	%r3858, %r3857, 255;
	or.b32  	%r3859, %r457, %r3858;
	setp.lt.u32 	%p2012, %r3859, 3;
	@%p2012 bra 	$L__BB0_2082;
	mul.lo.s32 	%r3860, %r456, 3584;
	mul.lo.s32 	%r3861, %r18, 224;
	cvt.u64.u32 	%rd2121, %r3861;
	cvt.u64.u16 	%rd2122, %rs159;
	and.b64  	%rd2123, %rd2122, 255;
	mad.lo.s32 	%r3862, %r1, 1120, %r3860;
	add.s32 	%r3863, %r3862, %r457;
	cvt.u64.u32 	%rd2124, %r3863;
	add.s64 	%rd2125, %rd2124, %rd2123;
	add.s64 	%rd2126, %rd2125, %rd2121;
	shl.b64 	%rd2127, %rd2126, 2;
	add.s64 	%rd2128, %rd2, %rd2127;
	ld.global.nc.f32 	%f2861, [%rd2128+398708];
$L__BB0_2082:
	st.shared.f32 	[%r9+8], %f2861;
$L__BB0_2083:
	@%p25 bra 	$L__BB0_2085;
	mov.u32 	%r3864, %ctaid.z;
	mul.lo.s32 	%r3865, %r22, 147;
	mad.lo.s32 	%r3866, %r3864, 441, %r3865;
	mul.wide.u32 	%rd2129, %r3866, 4;
	add.s64 	%rd2130, %rd1, %rd2129;
	ld.global.nc.f32 	%f1945, [%rd2130+392];
	st.shared.f32 	[%r23], %f1945;
$L__BB0_2085:
	setp.gt.u32 	%p2014, %r7, 14;
	bar.sync 	0;
	ld.shared.f32 	%f1946, [%r24];
	ld.shared.f32 	%f1947, [%r25];
	fma.rn.f32 	%f743, %f1946, %f1947, %f735;
	ld.shared.f32 	%f1948, [%r24+8];
	fma.rn.f32 	%f744, %f1947, %f1948, %f736;
	bar.sync 	0;
	@%p2014 bra 	$L__BB0_2092;
	setp.gt.u32 	%p2015, %r8, 464;
	@%p2015 bra 	$L__BB0_2092;
	setp.gt.u32 	%p2016, %r5, 154;
	setp.gt.u32 	%p2017, %r4, 6;
	or.pred  	%p2018, %p2017, %p2016;
	mov.f32 	%f2862, 0f00000000;
	@%p2018 bra 	$L__BB0_2092;
	mov.u32 	%r458, %ctaid.y;
	shl.b32 	%r3867, %r458, 4;
	add.s32 	%r3868, %r7, %r3867;
	setp.lt.u32 	%p2019, %r3868, 3;
	@%p2019 bra 	$L__BB0_2091;
	mov.u32 	%r3869, %ctaid.x;
	shl.b32 	%r459, %r3869, 5;
	cvt.u16.u32 	%rs3388, %r5;
	mul.lo.s16 	%rs3389, %rs3388, 9;
	shr.u16 	%rs3390, %rs3389, 8;
	sub.s16 	%rs3391, %rs3388, %rs3390;
	and.b16  	%rs3392, %rs3391, 254;
	shr.u16 	%rs3393, %rs3392, 1;
	add.s16 	%rs3394, %rs3393, %rs3390;
	and.b16  	%rs3395, %rs3394, 240;
	shr.u16 	%rs3396, %rs3395, 4;
	mul.lo.s16 	%rs3397, %rs3396, 31;
	sub.s16 	%rs160, %rs3388, %rs3397;
	cvt.u32.u16 	%r3870, %rs160;
	and.b32  	%r3871, %r3870, 255;
	or.b32  	%r3872, %r459, %r3871;
	setp.lt.u32 	%p2020, %r3872, 2;
	@%p2020 bra 	$L__BB0_2091;
	mul.lo.s32 	%r3873, %r458, 3584;
	mul.lo.s32 	%r3874, %r6, 224;
	cvt.u64.u32 	%rd2131, %r3874;
	cvt.u64.u16 	%rd2132, %rs160;
	and.b64  	%rd2133, %rd2132, 255;
	mad.lo.s32 	%r3875, %r1, 1120, %r3873;
	add.s32 	%r3876, %r3875, %r459;
	cvt.u64.u32 	%rd2134, %r3876;
	add.s64 	%rd2135, %rd2134, %rd2133;
	add.s64 	%rd2136, %rd2135, %rd2131;
	shl.b64 	%rd2137, %rd2136, 2;
	add.s64 	%rd2138, %rd2, %rd2137;
	ld.global.nc.f32 	%f2862, [%rd2138+398712];
$L__BB0_2091:
	st.shared.f32 	[%r9], %f2862;
$L__BB0_2092:
	setp.gt.u32 	%p2021, %r14, 14;
	@%p2021 bra 	$L__BB0_2099;
	setp.gt.u32 	%p2022, %r8, 463;
	@%p2022 bra 	$L__BB0_2099;
	setp.gt.u32 	%p2023, %r5, 153;
	setp.gt.u32 	%p2024, %r4, 6;
	or.pred  	%p2025, %p2024, %p2023;
	mov.f32 	%f2863, 0f00000000;
	@%p2025 bra 	$L__BB0_2099;
	mov.u32 	%r460, %ctaid.y;
	shl.b32 	%r3877, %r460, 4;
	add.s32 	%r3878, %r14, %r3877;
	setp.lt.u32 	%p2026, %r3878, 3;
	@%p2026 bra 	$L__BB0_2098;
	mov.u32 	%r3879, %ctaid.x;
	shl.b32 	%r461, %r3879, 5;
	mul.lo.s16 	%rs3399, %rs279, 9;
	shr.u16 	%rs3400, %rs3399, 8;
	sub.s16 	%rs3401, %rs279, %rs3400;
	and.b16  	%rs3402, %rs3401, 254;
	shr.u16 	%rs3403, %rs3402, 1;
	add.s16 	%rs3404, %rs3403, %rs3400;
	and.b16  	%rs3405, %rs3404, 240;
	shr.u16 	%rs3406, %rs3405, 4;
	mul.lo.s16 	%rs3407, %rs3406, 31;
	sub.s16 	%rs161, %rs279, %rs3407;
	cvt.u32.u16 	%r3880, %rs161;
	and.b32  	%r3881, %r3880, 255;
	or.b32  	%r3882, %r461, %r3881;
	setp.lt.u32 	%p2027, %r3882, 2;
	@%p2027 bra 	$L__BB0_2098;
	mul.lo.s32 	%r3883, %r460, 3584;
	mul.lo.s32 	%r3884, %r13, 224;
	cvt.u64.u32 	%rd2139, %r3884;
	cvt.u64.u16 	%rd2140, %rs161;
	and.b64  	%rd2141, %rd2140, 255;
	mad.lo.s32 	%r3885, %r1, 1120, %r3883;
	add.s32 	%r3886, %r3885, %r461;
	cvt.u64.u32 	%rd2142, %r3886;
	add.s64 	%rd2143, %rd2142, %rd2141;
	add.s64 	%rd2144, %rd2143, %rd2139;
	shl.b64 	%rd2145, %rd2144, 2;
	add.s64 	%rd2146, %rd2, %rd2145;
	ld.global.nc.f32 	%f2863, [%rd2146+398712];
$L__BB0_2098:
	st.shared.f32 	[%r9+4], %f2863;
$L__BB0_2099:
	setp.gt.u32 	%p2028, %r19, 14;
	@%p2028 bra 	$L__BB0_2106;
	setp.gt.u32 	%p2029, %r8, 462;
	@%p2029 bra 	$L__BB0_2106;
	setp.gt.u32 	%p2030, %r5, 152;
	setp.gt.u32 	%p2031, %r4, 5;
	or.pred  	%p2032, %p2031, %p2030;
	mov.f32 	%f2864, 0f00000000;
	@%p2032 bra 	$L__BB0_2106;
	mov.u32 	%r462, %ctaid.y;
	shl.b32 	%r3887, %r462, 4;
	add.s32 	%r3888, %r19, %r3887;
	setp.lt.u32 	%p2033, %r3888, 3;
	@%p2033 bra 	$L__BB0_2105;
	mov.u32 	%r3889, %ctaid.x;
	shl.b32 	%r463, %r3889, 5;
	mul.lo.s16 	%rs3409, %rs296, 9;
	shr.u16 	%rs3410, %rs3409, 8;
	sub.s16 	%rs3411, %rs296, %rs3410;
	and.b16  	%rs3412, %rs3411, 254;
	shr.u16 	%rs3413, %rs3412, 1;
	add.s16 	%rs3414, %rs3413, %rs3410;
	and.b16  	%rs3415, %rs3414, 240;
	shr.u16 	%rs3416, %rs3415, 4;
	mul.lo.s16 	%rs3417, %rs3416, 31;
	sub.s16 	%rs162, %rs296, %rs3417;
	cvt.u32.u16 	%r3890, %rs162;
	and.b32  	%r3891, %r3890, 255;
	or.b32  	%r3892, %r463, %r3891;
	setp.lt.u32 	%p2034, %r3892, 2;
	@%p2034 bra 	$L__BB0_2105;
	mul.lo.s32 	%r3893, %r462, 3584;
	mul.lo.s32 	%r3894, %r18, 224;
	cvt.u64.u32 	%rd2147, %r3894;
	cvt.u64.u16 	%rd2148, %rs162;
	and.b64  	%rd2149, %rd2148, 255;
	mad.lo.s32 	%r3895, %r1, 1120, %r3893;
	add.s32 	%r3896, %r3895, %r463;
	cvt.u64.u32 	%rd2150, %r3896;
	add.s64 	%rd2151, %rd2150, %rd2149;
	add.s64 	%rd2152, %rd2151, %rd2147;
	shl.b64 	%rd2153, %rd2152, 2;
	add.s64 	%rd2154, %rd2, %rd2153;
	ld.global.nc.f32 	%f2864, [%rd2154+398712];
$L__BB0_2105:
	st.shared.f32 	[%r9+8], %f2864;
$L__BB0_2106:
	@%p25 bra 	$L__BB0_2108;
	mov.u32 	%r3897, %ctaid.z;
	mul.lo.s32 	%r3898, %r22, 147;
	mad.lo.s32 	%r3899, %r3897, 441, %r3898;
	mul.wide.u32 	%rd2155, %r3899, 4;
	add.s64 	%rd2156, %rd1, %rd2155;
	ld.global.nc.f32 	%f1955, [%rd2156+396];
	st.shared.f32 	[%r23], %f1955;
$L__BB0_2108:
	setp.gt.u32 	%p2036, %r7, 14;
	bar.sync 	0;
	ld.shared.f32 	%f1956, [%r24];
	ld.shared.f32 	%f1957, [%r25];
	fma.rn.f32 	%f751, %f1956, %f1957, %f743;
	ld.shared.f32 	%f1958, [%r24+8];
	fma.rn.f32 	%f752, %f1957, %f1958, %f744;
	bar.sync 	0;
	@%p2036 bra 	$L__BB0_2115;
	setp.gt.u32 	%p2037, %r8, 464;
	@%p2037 bra 	$L__BB0_2115;
	setp.gt.u32 	%p2038, %r5, 154;
	setp.gt.u32 	%p2039, %r4, 6;
	or.pred  	%p2040, %p2039, %p2038;
	mov.f32 	%f2865, 0f00000000;
	@%p2040 bra 	$L__BB0_2115;
	mov.u32 	%r464, %ctaid.y;
	shl.b32 	%r3900, %r464, 4;
	add.s32 	%r3901, %r7, %r3900;
	setp.lt.u32 	%p2041, %r3901, 3;
	@%p2041 bra 	$L__BB0_2114;
	mov.u32 	%r3902, %ctaid.x;
	shl.b32 	%r465, %r3902, 5;
	cvt.u16.u32 	%rs3418, %r5;
	mul.lo.s16 	%rs3419, %rs3418, 9;
	shr.u16 	%rs3420, %rs3419, 8;
	sub.s16 	%rs3421, %rs3418, %rs3420;
	and.b16  	%rs3422, %rs3421, 254;
	shr.u16 	%rs3423, %rs3422, 1;
	add.s16 	%rs3424, %rs3423, %rs3420;
	and.b16  	%rs3425, %rs3424, 240;
	shr.u16 	%rs3426, %rs3425, 4;
	mul.lo.s16 	%rs3427, %rs3426, 31;
	sub.s16 	%rs163, %rs3418, %rs3427;
	cvt.u32.u16 	%r3903, %rs163;
	and.b32  	%r3904, %r3903, 255;
	or.b32  	%r3905, %r465, %r3904;
	setp.eq.s32 	%p2042, %r3905, 0;
	@%p2042 bra 	$L__BB0_2114;
	mul.lo.s32 	%r3906, %r464, 3584;
	mul.lo.s32 	%r3907, %r6, 224;
	cvt.u64.u32 	%rd2157, %r3907;
	cvt.u64.u16 	%rd2158, %rs163;
	and.b64  	%rd2159, %rd2158, 255;
	mad.lo.s32 	%r3908, %r1, 1120, %r3906;
	add.s32 	%r3909, %r3908, %r465;
	cvt.u64.u32 	%rd2160, %r3909;
	add.s64 	%rd2161, %rd2160, %rd2159;
	add.s64 	%rd2162, %rd2161, %rd2157;
	shl.b64 	%rd2163, %rd2162, 2;
	add.s64 	%rd2164, %rd2, %rd2163;
	ld.global.nc.f32 	%f2865, [%rd2164+398716];
$L__BB0_2114:
	st.shared.f32 	[%r9], %f2865;
$L__BB0_2115:
	setp.gt.u32 	%p2043, %r14, 14;
	@%p2043 bra 	$L__BB0_2122;
	setp.gt.u32 	%p2044, %r8, 463;
	@%p2044 bra 	$L__BB0_2122;
	setp.gt.u32 	%p2045, %r5, 153;
	setp.gt.u32 	%p2046, %r4, 6;
	or.pred  	%p2047, %p2046, %p2045;
	mov.f32 	%f2866, 0f00000000;
	@%p2047 bra 	$L__BB0_2122;
	mov.u32 	%r466, %ctaid.y;
	shl.b32 	%r3910, %r466, 4;
	add.s32 	%r3911, %r14, %r3910;
	setp.lt.u32 	%p2048, %r3911, 3;
	@%p2048 bra 	$L__BB0_2121;
	mov.u32 	%r3912, %ctaid.x;
	shl.b32 	%r467, %r3912, 5;
	mul.lo.s16 	%rs3429, %rs279, 9;
	shr.u16 	%rs3430, %rs3429, 8;
	sub.s16 	%rs3431, %rs279, %rs3430;
	and.b16  	%rs3432, %rs3431, 254;
	shr.u16 	%rs3433, %rs3432, 1;
	add.s16 	%rs3434, %rs3433, %rs3430;
	and.b16  	%rs3435, %rs3434, 240;
	shr.u16 	%rs3436, %rs3435, 4;
	mul.lo.s16 	%rs3437, %rs3436, 31;
	sub.s16 	%rs164, %rs279, %rs3437;
	cvt.u32.u16 	%r3913, %rs164;
	and.b32  	%r3914, %r3913, 255;
	or.b32  	%r3915, %r467, %r3914;
	setp.eq.s32 	%p2049, %r3915, 0;
	@%p2049 bra 	$L__BB0_2121;
	mul.lo.s32 	%r3916, %r466, 3584;
	mul.lo.s32 	%r3917, %r13, 224;
	cvt.u64.u32 	%rd2165, %r3917;
	cvt.u64.u16 	%rd2166, %rs164;
	and.b64  	%rd2167, %rd2166, 255;
	mad.lo.s32 	%r3918, %r1, 1120, %r3916;
	add.s32 	%r3919, %r3918, %r467;
	cvt.u64.u32 	%rd2168, %r3919;
	add.s64 	%rd2169, %rd2168, %rd2167;
	add.s64 	%rd2170, %rd2169, %rd2165;
	shl.b64 	%rd2171, %rd2170, 2;
	add.s64 	%rd2172, %rd2, %rd2171;
	ld.global.nc.f32 	%f2866, [%rd2172+398716];
$L__BB0_2121:
	st.shared.f32 	[%r9+4], %f2866;
$L__BB0_2122:
	setp.gt.u32 	%p2050, %r19, 14;
	@%p2050 bra 	$L__BB0_2129;
	setp.gt.u32 	%p2051, %r8, 462;
	@%p2051 bra 	$L__BB0_2129;
	setp.gt.u32 	%p2052, %r5, 152;
	setp.gt.u32 	%p2053, %r4, 5;
	or.pred  	%p2054, %p2053, %p2052;
	mov.f32 	%f2867, 0f00000000;
	@%p2054 bra 	$L__BB0_2129;
	mov.u32 	%r468, %ctaid.y;
	shl.b32 	%r3920, %r468, 4;
	add.s32 	%r3921, %r19, %r3920;
	setp.lt.u32 	%p2055, %r3921, 3;
	@%p2055 bra 	$L__BB0_2128;
	mov.u32 	%r3922, %ctaid.x;
	shl.b32 	%r469, %r3922, 5;
	mul.lo.s16 	%rs3439, %rs296, 9;
	shr.u16 	%rs3440, %rs3439, 8;
	sub.s16 	%rs3441, %rs296, %rs3440;
	and.b16  	%rs3442, %rs3441, 254;
	shr.u16 	%rs3443, %rs3442, 1;
	add.s16 	%rs3444, %rs3443, %rs3440;
	and.b16  	%rs3445, %rs3444, 240;
	shr.u16 	%rs3446, %rs3445, 4;
	mul.lo.s16 	%rs3447, %rs3446, 31;
	sub.s16 	%rs165, %rs296, %rs3447;
	cvt.u32.u16 	%r3923, %rs165;
	and.b32  	%r3924, %r3923, 255;
	or.b32  	%r3925, %r469, %r3924;
	setp.eq.s32 	%p2056, %r3925, 0;
	@%p2056 bra 	$L__BB0_2128;
	mul.lo.s32 	%r3926, %r468, 3584;
	mul.lo.s32 	%r3927, %r18, 224;
	cvt.u64.u32 	%rd2173, %r3927;
	cvt.u64.u16 	%rd2174, %rs165;
	and.b64  	%rd2175, %rd2174, 255;
	mad.lo.s32 	%r3928, %r1, 1120, %r3926;
	add.s32 	%r3929, %r3928, %r469;
	cvt.u64.u32 	%rd2176, %r3929;
	add.s64 	%rd2177, %rd2176, %rd2175;
	add.s64 	%rd2178, %rd2177, %rd2173;
	shl.b64 	%rd2179, %rd2178, 2;
	add.s64 	%rd2180, %rd2, %rd2179;
	ld.global.nc.f32 	%f2867, [%rd2180+398716];
$L__BB0_2128:
	st.shared.f32 	[%r9+8], %f2867;
$L__BB0_2129:
	@%p25 bra 	$L__BB0_2131;
	mov.u32 	%r3930, %ctaid.z;
	mul.lo.s32 	%r3931, %r22, 147;
	mad.lo.s32 	%r3932, %r3930, 441, %r3931;
	mul.wide.u32 	%rd2181, %r3932, 4;
	add.s64 	%rd2182, %rd1, %rd2181;
	ld.global.nc.f32 	%f1965, [%rd2182+400];
	st.shared.f32 	[%r23], %f1965;
$L__BB0_2131:
	setp.gt.u32 	%p2058, %r7, 14;
	bar.sync 	0;
	ld.shared.f32 	%f1966, [%r24];
	ld.shared.f32 	%f1967, [%r25];
	fma.rn.f32 	%f759, %f1966, %f1967, %f751;
	ld.shared.f32 	%f1968, [%r24+8];
	fma.rn.f32 	%f760, %f1967, %f1968, %f752;
	bar.sync 	0;
	@%p2058 bra 	$L__BB0_2137;
	setp.gt.u32 	%p2059, %r8, 464;
	@%p2059 bra 	$L__BB0_2137;
	setp.gt.u32 	%p2060, %r5, 154;
	setp.gt.u32 	%p2061, %r4, 6;
	or.pred  	%p2062, %p2061, %p2060;
	@%p2062 bra 	$L__BB0_2137;
	mov.u32 	%r470, %ctaid.y;
	shl.b32 	%r3933, %r470, 4;
	add.s32 	%r3934, %r7, %r3933;
	setp.lt.u32 	%p2063, %r3934, 3;
	mov.f32 	%f2868, 0f00000000;
	@%p2063 bra 	$L__BB0_2136;
	mul.lo.s32 	%r3935, %r470, 3584;
	mul.lo.s32 	%r3936, %r6, 224;
	mov.u32 	%r3937, %ctaid.x;
	shl.b32 	%r3938, %r3937, 5;
	cvt.u16.u32 	%rs3448, %r5;
	mul.lo.s16 	%rs3449, %rs3448, 9;
	shr.u16 	%rs3450, %rs3449, 8;
	sub.s16 	%rs3451, %rs3448, %rs3450;
	and.b16  	%rs3452, %rs3451, 254;
	shr.u16 	%rs3453, %rs3452, 1;
	add.s16 	%rs3454, %rs3453, %rs3450;
	and.b16  	%rs3455, %rs3454, 240;
	shr.u16 	%rs3456, %rs3455, 4;
	mul.lo.s16 	%rs3457, %rs3456, 31;
	sub.s16 	%rs3458, %rs3448, %rs3457;
	cvt.u64.u32 	%rd2183, %r3936;
	cvt.u64.u16 	%rd2184, %rs3458;
	and.b64  	%rd2185, %rd2184, 255;
	mad.lo.s32 	%r3939, %r1, 1120, %r3935;
	add.s32 	%r3940, %r3939, %r3938;
	cvt.u64.u32 	%rd2186, %r3940;
	or.b64  	%rd2187, %rd2186, %rd2185;
	add.s64 	%rd2188, %rd2187, %rd2183;
	shl.b64 	%rd2189, %rd2188, 2;
	add.s64 	%rd2190, %rd2, %rd2189;
	ld.global.nc.f32 	%f2868, [%rd2190+398720];
$L__BB0_2136:
	st.shared.f32 	[%r9], %f2868;
$L__BB0_2137:
	setp.gt.u32 	%p2064, %r14, 14;
	@%p2064 bra 	$L__BB0_2143;
	setp.gt.u32 	%p2065, %r8, 463;
	@%p2065 bra 	$L__BB0_2143;
	setp.gt.u32 	%p2066, %r5, 153;
	setp.gt.u32 	%p2067, %r4, 6;
	or.pred  	%p2068, %p2067, %p2066;
	@%p2068 bra 	$L__BB0_2143;
	mov.u32 	%r471, %ctaid.y;
	shl.b32 	%r3941, %r471, 4;
	add.s32 	%r3942, %r14, %r3941;
	setp.lt.u32 	%p2069, %r3942, 3;
	mov.f32 	%f2869, 0f00000000;
	@%p2069 bra 	$L__BB0_2142;
	mul.lo.s32 	%r3943, %r471, 3584;
	mul.lo.s32 	%r3944, %r13, 224;
	mov.u32 	%r3945, %ctaid.x;
	shl.b32 	%r3946, %r3945, 5;
	mul.lo.s16 	%rs3460, %rs279, 9;
	shr.u16 	%rs3461, %rs3460, 8;
	sub.s16 	%rs3462, %rs279, %rs3461;
	and.b16  	%rs3463, %rs3462, 254;
	shr.u16 	%rs3464, %rs3463, 1;
	add.s16 	%rs3465, %rs3464, %rs3461;
	and.b16  	%rs3466, %rs3465, 240;
	shr.u16 	%rs3467, %rs3466, 4;
	mul.lo.s16 	%rs3468, %rs3467, 31;
	sub.s16 	%rs3469, %rs279, %rs3468;
	cvt.u64.u32 	%rd2191, %r3944;
	cvt.u64.u16 	%rd2192, %rs3469;
	and.b64  	%rd2193, %rd2192, 255;
	mad.lo.s32 	%r3947, %r1, 1120, %r3943;
	add.s32 	%r3948, %r3947, %r3946;
	cvt.u64.u32 	%rd2194, %r3948;
	or.b64  	%rd2195, %rd2194, %rd2193;
	add.s64 	%rd2196, %rd2195, %rd2191;
	shl.b64 	%rd2197, %rd2196, 2;
	add.s64 	%rd2198, %rd2, %rd2197;
	ld.global.nc.f32 	%f2869, [%rd2198+398720];
$L__BB0_2142:
	st.shared.f32 	[%r9+4], %f2869;
$L__BB0_2143:
	setp.gt.u32 	%p2070, %r19, 14;
	@%p2070 bra 	$L__BB0_2149;
	setp.gt.u32 	%p2071, %r8, 462;
	@%p2071 bra 	$L__BB0_2149;
	setp.gt.u32 	%p2072, %r5, 152;
	setp.gt.u32 	%p2073, %r4, 5;
	or.pred  	%p2074, %p2073, %p2072;
	@%p2074 bra 	$L__BB0_2149;
	mov.u32 	%r472, %ctaid.y;
	shl.b32 	%r3949, %r472, 4;
	add.s32 	%r3950, %r19, %r3949;
	setp.lt.u32 	%p2075, %r3950, 3;
	mov.f32 	%f2870, 0f00000000;
	@%p2075 bra 	$L__BB0_2148;
	mul.lo.s32 	%r3951, %r472, 3584;
	mul.lo.s32 	%r3952, %r18, 224;
	mov.u32 	%r3953, %ctaid.x;
	shl.b32 	%r3954, %r3953, 5;
	mul.lo.s16 	%rs3471, %rs296, 9;
	shr.u16 	%rs3472, %rs3471, 8;
	sub.s16 	%rs3473, %rs296, %rs3472;
	and.b16  	%rs3474, %rs3473, 254;
	shr.u16 	%rs3475, %rs3474, 1;
	add.s16 	%rs3476, %rs3475, %rs3472;
	and.b16  	%rs3477, %rs3476, 240;
	shr.u16 	%rs3478, %rs3477, 4;
	mul.lo.s16 	%rs3479, %rs3478, 31;
	sub.s16 	%rs3480, %rs296, %rs3479;
	cvt.u64.u32 	%rd2199, %r3952;
	cvt.u64.u16 	%rd2200, %rs3480;
	and.b64  	%rd2201, %rd2200, 255;
	mad.lo.s32 	%r3955, %r1, 1120, %r3951;
	add.s32 	%r3956, %r3955, %r3954;
	cvt.u64.u32 	%rd2202, %r3956;
	or.b64  	%rd2203, %rd2202, %rd2201;
	add.s64 	%rd2204, %rd2203, %rd2199;
	shl.b64 	%rd2205, %rd2204, 2;
	add.s64 	%rd2206, %rd2, %rd2205;
	ld.global.nc.f32 	%f2870, [%rd2206+398720];
$L__BB0_2148:
	st.shared.f32 	[%r9+8], %f2870;
$L__BB0_2149:
	@%p25 bra 	$L__BB0_2151;
	mov.u32 	%r3957, %ctaid.z;
	mul.lo.s32 	%r3958, %r22, 147;
	mad.lo.s32 	%r3959, %r3957, 441, %r3958;
	mul.wide.u32 	%rd2207, %r3959, 4;
	add.s64 	%rd2208, %rd1, %rd2207;
	ld.global.nc.f32 	%f1972, [%rd2208+404];
	st.shared.f32 	[%r23], %f1972;
$L__BB0_2151:
	setp.gt.u32 	%p2077, %r7, 14;
	bar.sync 	0;
	ld.shared.f32 	%f1973, [%r24];
	ld.shared.f32 	%f1974, [%r25];
	fma.rn.f32 	%f767, %f1973, %f1974, %f759;
	ld.shared.f32 	%f1975, [%r24+8];
	fma.rn.f32 	%f768, %f1974, %f1975, %f760;
	bar.sync 	0;
	@%p2077 bra 	$L__BB0_2157;
	setp.gt.u32 	%p2078, %r8, 464;
	@%p2078 bra 	$L__BB0_2157;
	setp.gt.u32 	%p2079, %r5, 154;
	setp.gt.u32 	%p2080, %r4, 6;
	or.pred  	%p2081, %p2080, %p2079;
	@%p2081 bra 	$L__BB0_2157;
	mov.u32 	%r473, %ctaid.y;
	shl.b32 	%r3960, %r473, 4;
	add.s32 	%r3961, %r7, %r3960;
	setp.lt.u32 	%p2082, %r3961, 3;
	mov.f32 	%f2871, 0f00000000;
	@%p2082 bra 	$L__BB0_2156;
	mul.lo.s32 	%r3962, %r473, 3584;
	mul.lo.s32 	%r3963, %r6, 224;
	mov.u32 	%r3964, %ctaid.x;
	shl.b32 	%r3965, %r3964, 5;
	cvt.u16.u32 	%rs3481, %r5;
	mul.lo.s16 	%rs3482, %rs3481, 9;
	shr.u16 	%rs3483, %rs3482, 8;
	sub.s16 	%rs3484, %rs3481, %rs3483;
	and.b16  	%rs3485, %rs3484, 254;
	shr.u16 	%rs3486, %rs3485, 1;
	add.s16 	%rs3487, %rs3486, %rs3483;
	and.b16  	%rs3488, %rs3487, 240;
	shr.u16 	%rs3489, %rs3488, 4;
	mul.lo.s16 	%rs3490, %rs3489, 31;
	sub.s16 	%rs3491, %rs3481, %rs3490;
	cvt.u64.u32 	%rd2209, %r3963;
	cvt.u64.u16 	%rd2210, %rs3491;
	and.b64  	%rd2211, %rd2210, 255;
	mad.lo.s32 	%r3966, %r1, 1120, %r3962;
	add.s32 	%r3967, %r3966, %r3965;
	cvt.u64.u32 	%rd2212, %r3967;
	or.b64  	%rd2213, %rd2212, %rd2211;
	add.s64 	%rd2214, %rd2213, %rd2209;
	shl.b64 	%rd2215, %rd2214, 2;
	add.s64 	%rd2216, %rd2, %rd2215;
	ld.global.nc.f32 	%f2871, [%rd2216+398724];
$L__BB0_2156:
	st.shared.f32 	[%r9], %f2871;
$L__BB0_2157:
	setp.gt.u32 	%p2083, %r14, 14;
	@%p2083 bra 	$L__BB0_2163;
	setp.gt.u32 	%p2084, %r8, 463;
	@%p2084 bra 	$L__BB0_2163;
	setp.gt.u32 	%p2085, %r5, 153;
	setp.gt.u32 	%p2086, %r4, 6;
	or.pred  	%p2087, %p2086, %p2085;
	@%p2087 bra 	$L__BB0_2163;
	mov.u32 	%r474, %ctaid.y;
	shl.b32 	%r3968, %r474, 4;
	add.s32 	%r3969, %r14, %r3968;
	setp.lt.u32 	%p2088, %r3969, 3;
	mov.f32 	%f2872, 0f00000000;
	@%p2088 bra 	$L__BB0_2162;
	mul.lo.s32 	%r3970, %r474, 3584;
	mul.lo.s32 	%r3971, %r13, 224;
	mov.u32 	%r3972, %ctaid.x;
	shl.b32 	%r3973, %r3972, 5;
	mul.lo.s16 	%rs3493, %rs279, 9;
	shr.u16 	%rs3494, %rs3493, 8;
	sub.s16 	%rs3495, %rs279, %rs3494;
	and.b16  	%rs3496, %rs3495, 254;
	shr.u16 	%rs3497, %rs3496, 1;
	add.s16 	%rs3498, %rs3497, %rs3494;
	and.b16  	%rs3499, %rs3498, 240;
	shr.u16 	%rs3500, %rs3499, 4;
	mul.lo.s16 	%rs3501, %rs3500, 31;
	sub.s16 	%rs3502, %rs279, %rs3501;
	cvt.u64.u32 	%rd2217, %r3971;
	cvt.u64.u16 	%rd2218, %rs3502;
	and.b64  	%rd2219, %rd2218, 255;
	mad.lo.s32 	%r3974, %r1, 1120, %r3970;
	add.s32 	%r3975, %r3974, %r3973;
	cvt.u64.u32 	%rd2220, %r3975;
	or.b64  	%rd2221, %rd2220, %rd2219;
	add.s64 	%rd2222, %rd2221, %rd2217;
	shl.b64 	%rd2223, %rd2222, 2;
	add.s64 	%rd2224, %rd2, %rd2223;
	ld.global.nc.f32 	%f2872, [%rd2224+398724];
$L__BB0_2162:
	st.shared.f32 	[%r9+4], %f2872;
$L__BB0_2163:
	setp.gt.u32 	%p2089, %r19, 14;
	@%p2089 bra 	$L__BB0_2169;
	setp.gt.u32 	%p2090, %r8, 462;
	@%p2090 bra 	$L__BB0_2169;
	setp.gt.u32 	%p2091, %r5, 152;
	setp.gt.u32 	%p2092, %r4, 5;
	or.pred  	%p2093, %p2092, %p2091;
	@%p2093 bra 	$L__BB0_2169;
	mov.u32 	%r475, %ctaid.y;
	shl.b32 	%r3976, %r475, 4;
	add.s32 	%r3977, %r19, %r3976;
	setp.lt.u32 	%p2094, %r3977, 3;
	mov.f32 	%f2873, 0f00000000;
	@%p2094 bra 	$L__BB0_2168;
	mul.lo.s32 	%r3978, %r475, 3584;
	mul.lo.s32 	%r3979, %r18, 224;
	mov.u32 	%r3980, %ctaid.x;
	shl.b32 	%r3981, %r3980, 5;
	mul.lo.s16 	%rs3504, %rs296, 9;
	shr.u16 	%rs3505, %rs3504, 8;
	sub.s16 	%rs3506, %rs296, %rs3505;
	and.b16  	%rs3507, %rs3506, 254;
	shr.u16 	%rs3508, %rs3507, 1;
	add.s16 	%rs3509, %rs3508, %rs3505;
	and.b16  	%rs3510, %rs3509, 240;
	shr.u16 	%rs3511, %rs3510, 4;
	mul.lo.s16 	%rs3512, %rs3511, 31;
	sub.s16 	%rs3513, %rs296, %rs3512;
	cvt.u64.u32 	%rd2225, %r3979;
	cvt.u64.u16 	%rd2226, %rs3513;
	and.b64  	%rd2227, %rd2226, 255;
	mad.lo.s32 	%r3982, %r1, 1120, %r3978;
	add.s32 	%r3983, %r3982, %r3981;
	cvt.u64.u32 	%rd2228, %r3983;
	or.b64  	%rd2229, %rd2228, %rd2227;
	add.s64 	%rd2230, %rd2229, %rd2225;
	shl.b64 	%rd2231, %rd2230, 2;
	add.s64 	%rd2232, %rd2, %rd2231;
	ld.global.nc.f32 	%f2873, [%rd2232+398724];
$L__BB0_2168:
	st.shared.f32 	[%r9+8], %f2873;
$L__BB0_2169:
	@%p25 bra 	$L__BB0_2171;
	mov.u32 	%r3984, %ctaid.z;
	mul.lo.s32 	%r3985, %r22, 147;
	mad.lo.s32 	%r3986, %r3984, 441, %r3985;
	mul.wide.u32 	%rd2233, %r3986, 4;
	add.s64 	%rd2234, %rd1, %rd2233;
	ld.global.nc.f32 	%f1979, [%rd2234+408];
	st.shared.f32 	[%r23], %f1979;
$L__BB0_2171:
	setp.gt.u32 	%p2096, %r7, 14;
	bar.sync 	0;
	ld.shared.f32 	%f1980, [%r24];
	ld.shared.f32 	%f1981, [%r25];
	fma.rn.f32 	%f775, %f1980, %f1981, %f767;
	ld.shared.f32 	%f1982, [%r24+8];
	fma.rn.f32 	%f776, %f1981, %f1982, %f768;
	bar.sync 	0;
	@%p2096 bra 	$L__BB0_2178;
	setp.gt.u32 	%p2097, %r8, 464;
	@%p2097 bra 	$L__BB0_2178;
	setp.gt.u32 	%p2098, %r5, 154;
	setp.gt.u32 	%p2099, %r4, 6;
	or.pred  	%p2100, %p2099, %p2098;
	mov.f32 	%f2874, 0f00000000;
	@%p2100 bra 	$L__BB0_2178;
	mov.u32 	%r476, %ctaid.y;
	shl.b32 	%r3987, %r476, 4;
	add.s32 	%r3988, %r7, %r3987;
	setp.lt.u32 	%p2101, %r3988, 3;
	@%p2101 bra 	$L__BB0_2177;
	mov.u32 	%r3989, %ctaid.x;
	shl.b32 	%r477, %r3989, 5;
	cvt.u16.u32 	%rs3514, %r5;
	mul.lo.s16 	%rs3515, %rs3514, 9;
	shr.u16 	%rs3516, %rs3515, 8;
	sub.s16 	%rs3517, %rs3514, %rs3516;
	and.b16  	%rs3518, %rs3517, 254;
	shr.u16 	%rs3519, %rs3518, 1;
	add.s16 	%rs3520, %rs3519, %rs3516;
	and.b16  	%rs3521, %rs3520, 240;
	shr.u16 	%rs3522, %rs3521, 4;
	mul.lo.s16 	%rs3523, %rs3522, 31;
	sub.s16 	%rs166, %rs3514, %rs3523;
	cvt.u32.u16 	%r3990, %rs166;
	and.b32  	%r3991, %r3990, 255;
	or.b32  	%r3992, %r477, %r3991;
	setp.gt.u32 	%p2102, %r3992, 221;
	@%p2102 bra 	$L__BB0_2177;
	mul.lo.s32 	%r3993, %r476, 3584;
	mul.lo.s32 	%r3994, %r6, 224;
	cvt.u64.u32 	%rd2235, %r3994;
	cvt.u64.u16 	%rd2236, %rs166;
	and.b64  	%rd2237, %rd2236, 255;
	mad.lo.s32 	%r3995, %r1, 1120, %r3993;
	add.s32 	%r3996, %r3995, %r477;
	cvt.u64.u32 	%rd2238, %r3996;
	add.s64 	%rd2239, %rd2238, %rd2237;
	add.s64 	%rd2240, %rd2239, %rd2235;
	shl.b64 	%rd2241, %rd2240, 2;
	add.s64 	%rd2242, %rd2, %rd2241;
	ld.global.nc.f32 	%f2874, [%rd2242+398728];
$L__BB0_2177:
	st.shared.f32 	[%r9], %f2874;
$L__BB0_2178:
	setp.gt.u32 	%p2103, %r14, 14;
	@%p2103 bra 	$L__BB0_2185;
	setp.gt.u32 	%p2104, %r8, 463;
	@%p2104 bra 	$L__BB0_2185;
	setp.gt.u32 	%p2105, %r5, 153;
	setp.gt.u32 	%p2106, %r4, 6;
	or.pred  	%p2107, %p2106, %p2105;
	mov.f32 	%f2875, 0f00000000;
	@%p2107 bra 	$L__BB0_2185;
	mov.u32 	%r478, %ctaid.y;
	shl.b32 	%r3997, %r478, 4;
	add.s32 	%r3998, %r14, %r3997;
	setp.lt.u32 	%p2108, %r3998, 3;
	@%p2108 bra 	$L__BB0_2184;
	mov.u32 	%r3999, %ctaid.x;
	shl.b32 	%r479, %r3999, 5;
	mul.lo.s16 	%rs3525, %rs279, 9;
	shr.u16 	%rs3526, %rs3525, 8;
	sub.s16 	%rs3527, %rs279, %rs3526;
	and.b16  	%rs3528, %rs3527, 254;
	shr.u16 	%rs3529, %rs3528, 1;
	add.s16 	%rs3530, %rs3529, %rs3526;
	and.b16  	%rs3531, %rs3530, 240;
	shr.u16 	%rs3532, %rs3531, 4;
	mul.lo.s16 	%rs3533, %rs3532, 31;
	sub.s16 	%rs167, %rs279, %rs3533;
	cvt.u32.u16 	%r4000, %rs167;
	and.b32  	%r4001, %r4000, 255;
	or.b32  	%r4002, %r479, %r4001;
	setp.gt.u32 	%p2109, %r4002, 221;
	@%p2109 bra 	$L__BB0_2184;
	mul.lo.s32 	%r4003, %r478, 3584;
	mul.lo.s32 	%r4004, %r13, 224;
	cvt.u64.u32 	%rd2243, %r4004;
	cvt.u64.u16 	%rd2244, %rs167;
	and.b64  	%rd2245, %rd2244, 255;
	mad.lo.s32 	%r4005, %r1, 1120, %r4003;
	add.s32 	%r4006, %r4005, %r479;
	cvt.u64.u32 	%rd2246, %r4006;
	add.s64 	%rd2247, %rd2246, %rd2245;
	add.s64 	%rd2248, %rd2247, %rd2243;
	shl.b64 	%rd2249, %rd2248, 2;
	add.s64 	%rd2250, %rd2, %rd2249;
	ld.global.nc.f32 	%f2875, [%rd2250+398728];
$L__BB0_2184:
	st.shared.f32 	[%r9+4], %f2875;
$L__BB0_2185:
	setp.gt.u32 	%p2110, %r19, 14;
	@%p2110 bra 	$L__BB0_2192;
	setp.gt.u32 	%p2111, %r8, 462;
	@%p2111 bra 	$L__BB0_2192;
	setp.gt.u32 	%p2112, %r5, 152;
	setp.gt.u32 	%p2113, %r4, 5;
	or.pred  	%p2114, %p2113, %p2112;
	mov.f32 	%f2876, 0f00000000;
	@%p2114 bra 	$L__BB0_2192;
	mov.u32 	%r480, %ctaid.y;
	shl.b32 	%r4007, %r480, 4;
	add.s32 	%r4008, %r19, %r4007;
	setp.lt.u32 	%p2115, %r4008, 3;
	@%p2115 bra 	$L__BB0_2191;
	mov.u32 	%r4009, %ctaid.x;
	shl.b32 	%r481, %r4009, 5;
	mul.lo.s16 	%rs3535, %rs296, 9;
	shr.u16 	%rs3536, %rs3535, 8;
	sub.s16 	%rs3537, %rs296, %rs3536;
	and.b16  	%rs3538, %rs3537, 254;
	shr.u16 	%rs3539, %rs3538, 1;
	add.s16 	%rs3540, %rs3539, %rs3536;
	and.b16  	%rs3541, %rs3540, 240;
	shr.u16 	%rs3542, %rs3541, 4;
	mul.lo.s16 	%rs3543, %rs3542, 31;
	sub.s16 	%rs168, %rs296, %rs3543;
	cvt.u32.u16 	%r4010, %rs168;
	and.b32  	%r4011, %r4010, 255;
	or.b32  	%r4012, %r481, %r4011;
	setp.gt.u32 	%p2116, %r4012, 221;
	@%p2116 bra 	$L__BB0_2191;
	mul.lo.s32 	%r4013, %r480, 3584;
	mul.lo.s32 	%r4014, %r18, 224;
	cvt.u64.u32 	%rd2251, %r4014;
	cvt.u64.u16 	%rd2252, %rs168;
	and.b64  	%rd2253, %rd2252, 255;
	mad.lo.s32 	%r4015, %r1, 1120, %r4013;
	add.s32 	%r4016, %r4015, %r481;
	cvt.u64.u32 	%rd2254, %r4016;
	add.s64 	%rd2255, %rd2254, %rd2253;
	add.s64 	%rd2256, %rd2255, %rd2251;
	shl.b64 	%rd2257, %rd2256, 2;
	add.s64 	%rd2258, %rd2, %rd2257;
	ld.global.nc.f32 	%f2876, [%rd2258+398728];
$L__BB0_2191:
	st.shared.f32 	[%r9+8], %f2876;
$L__BB0_2192:
	@%p25 bra 	$L__BB0_2194;
	mov.u32 	%r4017, %ctaid.z;
	mul.lo.s32 	%r4018, %r22, 147;
	mad.lo.s32 	%r4019, %r4017, 441, %r4018;
	mul.wide.u32 	%rd2259, %r4019, 4;
	add.s64 	%rd2260, %rd1, %rd2259;
	ld.global.nc.f32 	%f1989, [%rd2260+412];
	st.shared.f32 	[%r23], %f1989;
$L__BB0_2194:
	setp.gt.u32 	%p2118, %r7, 14;
	bar.sync 	0;
	ld.shared.f32 	%f1990, [%r24];
	ld.shared.f32 	%f1991, [%r25];
	fma.rn.f32 	%f783, %f1990, %f1991, %f775;
	ld.shared.f32 	%f1992, [%r24+8];
	fma.rn.f32 	%f784, %f1991, %f1992, %f776;
	bar.sync 	0;
	@%p2118 bra 	$L__BB0_2201;
	setp.gt.u32 	%p2119, %r8, 464;
	@%p2119 bra 	$L__BB0_2201;
	setp.gt.u32 	%p2120, %r5, 154;
	setp.gt.u32 	%p2121, %r4, 6;
	or.pred  	%p2122, %p2121, %p2120;
	mov.f32 	%f2877, 0f00000000;
	@%p2122 bra 	$L__BB0_2201;
	mov.u32 	%r482, %ctaid.y;
	shl.b32 	%r4020, %r482, 4;
	add.s32 	%r4021, %r7, %r4020;
	setp.lt.u32 	%p2123, %r4021, 3;
	@%p2123 bra 	$L__BB0_2200;
	mov.u32 	%r4022, %ctaid.x;
	shl.b32 	%r483, %r4022, 5;
	cvt.u16.u32 	%rs3544, %r5;
	mul.lo.s16 	%rs3545, %rs3544, 9;
	shr.u16 	%rs3546, %rs3545, 8;
	sub.s16 	%rs3547, %rs3544, %rs3546;
	and.b16  	%rs3548, %rs3547, 254;
	shr.u16 	%rs3549, %rs3548, 1;
	add.s16 	%rs3550, %rs3549, %rs3546;
	and.b16  	%rs3551, %rs3550, 240;
	shr.u16 	%rs3552, %rs3551, 4;
	mul.lo.s16 	%rs3553, %rs3552, 31;
	sub.s16 	%rs169, %rs3544, %rs3553;
	cvt.u32.u16 	%r4023, %rs169;
	and.b32  	%r4024, %r4023, 255;
	or.b32  	%r4025, %r483, %r4024;
	setp.gt.u32 	%p2124, %r4025, 220;
	@%p2124 bra 	$L__BB0_2200;
	mul.lo.s32 	%r4026, %r482, 3584;
	mul.lo.s32 	%r4027, %r6, 224;
	cvt.u64.u32 	%rd2261, %r4027;
	cvt.u64.u16 	%rd2262, %rs169;
	and.b64  	%rd2263, %rd2262, 255;
	mad.lo.s32 	%r4028, %r1, 1120, %r4026;
	add.s32 	%r4029, %r4028, %r483;
	cvt.u64.u32 	%rd2264, %r4029;
	add.s64 	%rd2265, %rd2264, %rd2263;
	add.s64 	%rd2266, %rd2265, %rd2261;
	shl.b64 	%rd2267, %rd2266, 2;
	add.s64 	%rd2268, %rd2, %rd2267;
	ld.global.nc.f32 	%f2877, [%rd2268+398732];
$L__BB0_2200:
	st.shared.f32 	[%r9], %f2877;
$L__BB0_2201:
	setp.gt.u32 	%p2125, %r14, 14;
	@%p2125 bra 	$L__BB0_2208;
	setp.gt.u32 	%p2126, %r8, 463;
	@%p2126 bra 	$L__BB0_2208;
	setp.gt.u32 	%p2127, %r5, 153;
	setp.gt.u32 	%p2128, %r4, 6;
	or.pred  	%p2129, %p2128, %p2127;
	mov.f32 	%f2878, 0f00000000;
	@%p2129 bra 	$L__BB0_2208;
	mov.u32 	%r484, %ctaid.y;
	shl.b32 	%r4030, %r484, 4;
	add.s32 	%r4031, %r14, %r4030;
	setp.lt.u32 	%p2130, %r4031, 3;
	@%p2130 bra 	$L__BB0_2207;
	mov.u32 	%r4032, %ctaid.x;
	shl.b32 	%r485, %r4032, 5;
	mul.lo.s16 	%rs3555, %rs279, 9;
	shr.u16 	%rs3556, %rs3555, 8;
	sub.s16 	%rs3557, %rs279, %rs3556;
	and.b16  	%rs3558, %rs3557, 254;
	shr.u16 	%rs3559, %rs3558, 1;
	add.s16 	%rs3560, %rs3559, %rs3556;
	and.b16  	%rs3561, %rs3560, 240;
	shr.u16 	%rs3562, %rs3561, 4;
	mul.lo.s16 	%rs3563, %rs3562, 31;
	sub.s16 	%rs170, %rs279, %rs3563;
	cvt.u32.u16 	%r4033, %rs170;
	and.b32  	%r4034, %r4033, 255;
	or.b32  	%r4035, %r485, %r4034;
	setp.gt.u32 	%p2131, %r4035, 220;
	@%p2131 bra 	$L__BB0_2207;
	mul.lo.s32 	%r4036, %r484, 3584;
	mul.lo.s32 	%r4037, %r13, 224;
	cvt.u64.u32 	%rd2269, %r4037;
	cvt.u64.u16 	%rd2270, %rs170;
	and.b64  	%rd2271, %rd2270, 255;
	mad.lo.s32 	%r4038, %r1, 1120, %r4036;
	add.s32 	%r4039, %r4038, %r485;
	cvt.u64.u32 	%rd2272, %r4039;
	add.s64 	%rd2273, %rd2272, %rd2271;
	add.s64 	%rd2274, %rd2273, %rd2269;
	shl.b64 	%rd2275, %rd2274, 2;
	add.s64 	%rd2276, %rd2, %rd2275;
	ld.global.nc.f32 	%f2878, [%rd2276+398732];
$L__BB0_2207:
	st.shared.f32 	[%r9+4], %f2878;
$L__BB0_2208:
	setp.gt.u32 	%p2132, %r19, 14;
	@%p2132 bra 	$L__BB0_2215;
	setp.gt.u32 	%p2133, %r8, 462;
	@%p2133 bra 	$L__BB0_2215;
	setp.gt.u32 	%p2134, %r5, 152;
	setp.gt.u32 	%p2135, %r4, 5;
	or.pred  	%p2136, %p2135, %p2134;
	mov.f32 	%f2879, 0f00000000;
	@%p2136 bra 	$L__BB0_2215;
	mov.u32 	%r486, %ctaid.y;
	shl.b32 	%r4040, %r486, 4;
	add.s32 	%r4041, %r19, %r4040;
	setp.lt.u32 	%p2137, %r4041, 3;
	@%p2137 bra 	$L__BB0_2214;
	mov.u32 	%r4042, %ctaid.x;
	shl.b32 	%r487, %r4042, 5;
	mul.lo.s16 	%rs3565, %rs296, 9;
	shr.u16 	%rs3566, %rs3565, 8;
	sub.s16 	%rs3567, %rs296, %rs3566;
	and.b16  	%rs3568, %rs3567, 254;
	shr.u16 	%rs3569, %rs3568, 1;
	add.s16 	%rs3570, %rs3569, %rs3566;
	and.b16  	%rs3571, %rs3570, 240;
	shr.u16 	%rs3572, %rs3571, 4;
	mul.lo.s16 	%rs3573, %rs3572, 31;
	sub.s16 	%rs171, %rs296, %rs3573;
	cvt.u32.u16 	%r4043, %rs171;
	and.b32  	%r4044, %r4043, 255;
	or.b32  	%r4045, %r487, %r4044;
	setp.gt.u32 	%p2138, %r4045, 220;
	@%p2138 bra 	$L__BB0_2214;
	mul.lo.s32 	%r4046, %r486, 3584;
	mul.lo.s32 	%r4047, %r18, 224;
	cvt.u64.u32 	%rd2277, %r4047;
	cvt.u64.u16 	%rd2278, %rs171;
	and.b64  	%rd2279, %rd2278, 255;
	mad.lo.s32 	%r4048, %r1, 1120, %r4046;
	add.s32 	%r4049, %r4048, %r487;
	cvt.u64.u32 	%rd2280, %r4049;
	add.s64 	%rd2281, %rd2280, %rd2279;
	add.s64 	%rd2282, %rd2281, %rd2277;
	shl.b64 	%rd2283, %rd2282, 2;
	add.s64 	%rd2284, %rd2, %rd2283;
	ld.global.nc.f32 	%f2879, [%rd2284+398732];
$L__BB0_2214:
	st.shared.f32 	[%r9+8], %f2879;
$L__BB0_2215:
	@%p25 bra 	$L__BB0_2217;
	mov.u32 	%r4050, %ctaid.z;
	mul.lo.s32 	%r4051, %r22, 147;
	mad.lo.s32 	%r4052, %r4050, 441, %r4051;
	mul.wide.u32 	%rd2285, %r4052, 4;
	add.s64 	%rd2286, %rd1, %rd2285;
	ld.global.nc.f32 	%f1999, [%rd2286+416];
	st.shared.f32 	[%r23], %f1999;
$L__BB0_2217:
	setp.gt.u32 	%p2140, %r7, 14;
	bar.sync 	0;
	ld.shared.f32 	%f2000, [%r24];
	ld.shared.f32 	%f2001, [%r25];
	fma.rn.f32 	%f791, %f2000, %f2001, %f783;
	ld.shared.f32 	%f2002, [%r24+8];
	fma.rn.f32 	%f792, %f2001, %f2002, %f784;
	bar.sync 	0;
	@%p2140 bra 	$L__BB0_2224;
	setp.gt.u32 	%p2141, %r8, 464;
	@%p2141 bra 	$L__BB0_2224;
	setp.gt.u32 	%p2142, %r5, 154;
	setp.gt.u32 	%p2143, %r4, 6;
	or.pred  	%p2144, %p2143, %p2142;
	mov.f32 	%f2880, 0f00000000;
	@%p2144 bra 	$L__BB0_2224;
	mov.u32 	%r488, %ctaid.y;
	shl.b32 	%r4053, %r488, 4;
	add.s32 	%r4054, %r7, %r4053;
	setp.lt.u32 	%p2145, %r4054, 2;
	@%p2145 bra 	$L__BB0_2223;
	mov.u32 	%r4055, %ctaid.x;
	shl.b32 	%r489, %r4055, 5;
	cvt.u16.u32 	%rs3574, %r5;
	mul.lo.s16 	%rs3575, %rs3574, 9;
	shr.u16 	%rs3576, %rs3575, 8;
	sub.s16 	%rs3577, %rs3574, %rs3576;
	and.b16  	%rs3578, %rs3577, 254;
	shr.u16 	%rs3579, %rs3578, 1;
	add.s16 	%rs3580, %rs3579, %rs3576;
	and.b16  	%rs3581, %rs3580, 240;
	shr.u16 	%rs3582, %rs3581, 4;
	mul.lo.s16 	%rs3583, %rs3582, 31;
	sub.s16 	%rs172, %rs3574, %rs3583;
	cvt.u32.u16 	%r4056, %rs172;
	and.b32  	%r4057, %r4056, 255;
	or.b32  	%r4058, %r489, %r4057;
	setp.lt.u32 	%p2146, %r4058, 3;
	@%p2146 bra 	$L__BB0_2223;
	mul.lo.s32 	%r4059, %r488, 3584;
	mul.lo.s32 	%r4060, %r6, 224;
	cvt.u64.u32 	%rd2287, %r4060;
	cvt.u64.u16 	%rd2288, %rs172;
	and.b64  	%rd2289, %rd2288, 255;
	mad.lo.s32 	%r4061, %r1, 1120, %r4059;
	add.s32 	%r4062, %r4061, %r489;
	cvt.u64.u32 	%rd2290, %r4062;
	add.s64 	%rd2291, %rd2290, %rd2289;
	add.s64 	%rd2292, %rd2291, %rd2287;
	shl.b64 	%rd2293, %rd2292, 2;
	add.s64 	%rd2294, %rd2, %rd2293;
	ld.global.nc.f32 	%f2880, [%rd2294+399604];
$L__BB0_2223:
	st.shared.f32 	[%r9], %f2880;
$L__BB0_2224:
	setp.gt.u32 	%p2147, %r14, 14;
	@%p2147 bra 	$L__BB0_2231;
	setp.gt.u32 	%p2148, %r8, 463;
	@%p2148 bra 	$L__BB0_2231;
	setp.gt.u32 	%p2149, %r5, 153;
	setp.gt.u32 	%p2150, %r4, 6;
	or.pred  	%p2151, %p2150, %p2149;
	mov.f32 	%f2881, 0f00000000;
	@%p2151 bra 	$L__BB0_2231;
	mov.u32 	%r490, %ctaid.y;
	shl.b32 	%r4063, %r490, 4;
	add.s32 	%r4064, %r14, %r4063;
	setp.lt.u32 	%p2152, %r4064, 2;
	@%p2152 bra 	$L__BB0_2230;
	mov.u32 	%r4065, %ctaid.x;
	shl.b32 	%r491, %r4065, 5;
	mul.lo.s16 	%rs3585, %rs279, 9;
	shr.u16 	%rs3586, %rs3585, 8;
	sub.s16 	%rs3587, %rs279, %rs3586;
	and.b16  	%rs3588, %rs3587, 254;
	shr.u16 	%rs3589, %rs3588, 1;
	add.s16 	%rs3590, %rs3589, %rs3586;
	and.b16  	%rs3591, %rs3590, 240;
	shr.u16 	%rs3592, %rs3591, 4;
	mul.lo.s16 	%rs3593, %rs3592, 31;
	sub.s16 	%rs173, %rs279, %rs3593;
	cvt.u32.u16 	%r4066, %rs173;
	and.b32  	%r4067, %r4066, 255;
	or.b32  	%r4068, %r491, %r4067;
	setp.lt.u32 	%p2153, %r4068, 3;
	@%p2153 bra 	$L__BB0_2230;
	mul.lo.s32 	%r4069, %r490, 3584;
	mul.lo.s32 	%r4070, %r13, 224;
	cvt.u64.u32 	%rd2295, %r4070;
	cvt.u64.u16 	%rd2296, %rs173;
	and.b64  	%rd2297, %rd2296, 255;
	mad.lo.s32 	%r4071, %r1, 1120, %r4069;
	add.s32 	%r4072, %r4071, %r491;
	cvt.u64.u32 	%rd2298, %r4072;
	add.s64 	%rd2299, %rd2298, %rd2297;
	add.s64 	%rd2300, %rd2299, %rd2295;
	shl.b64 	%rd2301, %rd2300, 2;
	add.s64 	%rd2302, %rd2, %rd2301;
	ld.global.nc.f32 	%f2881, [%rd2302+399604];
$L__BB0_2230:
	st.shared.f32 	[%r9+4], %f2881;
$L__BB0_2231:
	setp.gt.u32 	%p2154, %r19, 14;
	@%p2154 bra 	$L__BB0_2238;
	setp.gt.u32 	%p2155, %r8, 462;
	@%p2155 bra 	$L__BB0_2238;
	setp.gt.u32 	%p2156, %r5, 152;
	setp.gt.u32 	%p2157, %r4, 5;
	or.pred  	%p2158, %p2157, %p2156;
	mov.f32 	%f2882, 0f00000000;
	@%p2158 bra 	$L__BB0_2238;
	mov.u32 	%r492, %ctaid.y;
	shl.b32 	%r4073, %r492, 4;
	add.s32 	%r4074, %r19, %r4073;
	setp.lt.u32 	%p2159, %r4074, 2;
	@%p2159 bra 	$L__BB0_2237;
	mov.u32 	%r4075, %ctaid.x;
	shl.b32 	%r493, %r4075, 5;
	mul.lo.s16 	%rs3595, %rs296, 9;
	shr.u16 	%rs3596, %rs3595, 8;
	sub.s16 	%rs3597, %rs296, %rs3596;
	and.b16  	%rs3598, %rs3597, 254;
	shr.u16 	%rs3599, %rs3598, 1;
	add.s16 	%rs3600, %rs3599, %rs3596;
	and.b16  	%rs3601, %rs3600, 240;
	shr.u16 	%rs3602, %rs3601, 4;
	mul.lo.s16 	%rs3603, %rs3602, 31;
	sub.s16 	%rs174, %rs296, %rs3603;
	cvt.u32.u16 	%r4076, %rs174;
	and.b32  	%r4077, %r4076, 255;
	or.b32  	%r4078, %r493, %r4077;
	setp.lt.u32 	%p2160, %r4078, 3;
	@%p2160 bra 	$L__BB0_2237;
	mul.lo.s32 	%r4079, %r492, 3584;
	mul.lo.s32 	%r4080, %r18, 224;
	cvt.u64.u32 	%rd2303, %r4080;
	cvt.u64.u16 	%rd2304, %rs174;
	and.b64  	%rd2305, %rd2304, 255;
	mad.lo.s32 	%r4081, %r1, 1120, %r4079;
	add.s32 	%r4082, %r4081, %r493;
	cvt.u64.u32 	%rd2306, %r4082;
	add.s64 	%rd2307, %rd2306, %rd2305;
	add.s64 	%rd2308, %rd2307, %rd2303;
	shl.b64 	%rd2309, %rd2308, 2;
	add.s64 	%rd2310, %rd2, %rd2309;
	ld.global.nc.f32 	%f2882, [%rd2310+399604];
$L__BB0_2237:
	st.shared.f32 	[%r9+8], %f2882;
$L__BB0_2238:
	@%p25 bra 	$L__BB0_2240;
	mov.u32 	%r4083, %ctaid.z;
	mul.lo.s32 	%r4084, %r22, 147;
	mad.lo.s32 	%r4085, %r4083, 441, %r4084;
	mul.wide.u32 	%rd2311, %r4085, 4;
	add.s64 	%rd2312, %rd1, %rd2311;
	ld.global.nc.f32 	%f2009, [%rd2312+420];
	st.shared.f32 	[%r23], %f2009;
$L__BB0_2240:
	setp.gt.u32 	%p2162, %r7, 14;
	bar.sync 	0;
	ld.shared.f32 	%f2010, [%r24];
	ld.shared.f32 	%f2011, [%r25];
	fma.rn.f32 	%f799, %f2010, %f2011, %f791;
	ld.shared.f32 	%f2012, [%r24+8];
	fma.rn.f32 	%f800, %f2011, %f2012, %f792;
	bar.sync 	0;
	@%p2162 bra 	$L__BB0_2247;
	setp.gt.u32 	%p2163, %r8, 464;
	@%p2163 bra 	$L__BB0_2247;
	setp.gt.u32 	%p2164, %r5, 154;
	setp.gt.u32 	%p2165, %r4, 6;
	or.pred  	%p2166, %p2165, %p2164;
	mov.f32 	%f2883, 0f00000000;
	@%p2166 bra 	$L__BB0_2247;
	mov.u32 	%r494, %ctaid.y;
	shl.b32 	%r4086, %r494, 4;
	add.s32 	%r4087, %r7, %r4086;
	setp.lt.u32 	%p2167, %r4087, 2;
	@%p2167 bra 	$L__BB0_2246;
	mov.u32 	%r4088, %ctaid.x;
	shl.b32 	%r495, %r4088, 5;
	cvt.u16.u32 	%rs3604, %r5;
	mul.lo.s16 	%rs3605, %rs3604, 9;
	shr.u16 	%rs3606, %rs3605, 8;
	sub.s16 	%rs3607, %rs3604, %rs3606;
	and.b16  	%rs3608, %rs3607, 254;
	shr.u16 	%rs3609, %rs3608, 1;
	add.s16 	%rs3610, %rs3609, %rs3606;
	and.b16  	%rs3611, %rs3610, 240;
	shr.u16 	%rs3612, %rs3611, 4;
	mul.lo.s16 	%rs3613, %rs3612, 31;
	sub.s16 	%rs175, %rs3604, %rs3613;
	cvt.u32.u16 	%r4089, %rs175;
	and.b32  	%r4090, %r4089, 255;
	or.b32  	%r4091, %r495, %r4090;
	setp.lt.u32 	%p2168, %r4091, 2;
	@%p2168 bra 	$L__BB0_2246;
	mul.lo.s32 	%r4092, %r494, 3584;
	mul.lo.s32 	%r4093, %r6, 224;
	cvt.u64.u32 	%rd2313, %r4093;
	cvt.u64.u16 	%rd2314, %rs175;
	and.b64  	%rd2315, %rd2314, 255;
	mad.lo.s32 	%r4094, %r1, 1120, %r4092;
	add.s32 	%r4095, %r4094, %r495;
	cvt.u64.u32 	%rd2316, %r4095;
	add.s64 	%rd2317, %rd2316, %rd2315;
	add.s64 	%rd2318, %rd2317, %rd2313;
	shl.b64 	%rd2319, %rd2318, 2;
	add.s64 	%rd2320, %rd2, %rd2319;
	ld.global.nc.f32 	%f2883, [%rd2320+399608];
$L__BB0_2246:
	st.shared.f32 	[%r9], %f2883;
$L__BB0_2247:
	setp.gt.u32 	%p2169, %r14, 14;
	@%p2169 bra 	$L__BB0_2254;
	setp.gt.u32 	%p2170, %r8, 463;
	@%p2170 bra 	$L__BB0_2254;
	setp.gt.u32 	%p2171, %r5, 153;
	setp.gt.u32 	%p2172, %r4, 6;
	or.pred  	%p2173, %p2172, %p2171;
	mov.f32 	%f2884, 0f00000000;
	@%p2173 bra 	$L__BB0_2254;
	mov.u32 	%r496, %ctaid.y;
	shl.b32 	%r4096, %r496, 4;
	add.s32 	%r4097, %r14, %r4096;
	setp.lt.u32 	%p2174, %r4097, 2;
	@%p2174 bra 	$L__BB0_2253;
	mov.u32 	%r4098, %ctaid.x;
	shl.b32 	%r497, %r4098, 5;
	mul.lo.s16 	%rs3615, %rs279, 9;
	shr.u16 	%rs3616, %rs3615, 8;
	sub.s16 	%rs3617, %rs279, %rs3616;
	and.b16  	%rs3618, %rs3617, 254;
	shr.u16 	%rs3619, %rs3618, 1;
	add.s16 	%rs3620, %rs3619, %rs3616;
	and.b16  	%rs3621, %rs3620, 240;
	shr.u16 	%rs3622, %rs3621, 4;
	mul.lo.s16 	%rs3623, %rs3622, 31;
	sub.s16 	%rs176, %rs279, %rs3623;
	cvt.u32.u16 	%r4099, %rs176;
	and.b32  	%r4100, %r4099, 255;
	or.b32  	%r4101, %r497, %r4100;
	setp.lt.u32 	%p2175, %r4101, 2;
	@%p2175 bra 	$L__BB0_2253;
	mul.lo.s32 	%r4102, %r496, 3584;
	mul.lo.s32 	%r4103, %r13, 224;
	cvt.u64.u32 	%rd2321, %r4103;
	cvt.u64.u16 	%rd2322, %rs176;
	and.b64  	%rd2323, %rd2322, 255;
	mad.lo.s32 	%r4104, %r1, 1120, %r4102;
	add.s32 	%r4105, %r4104, %r497;
	cvt.u64.u32 	%rd2324, %r4105;
	add.s64 	%rd2325, %rd2324, %rd2323;
	add.s64 	%rd2326, %rd2325, %rd2321;
	shl.b64 	%rd2327, %rd2326, 2;
	add.s64 	%rd2328, %rd2, %rd2327;
	ld.global.nc.f32 	%f2884, [%rd2328+399608];
$L__BB0_2253:
	st.shared.f32 	[%r9+4], %f2884;
$L__BB0_2254:
	setp.gt.u32 	%p2176, %r19, 14;
	@%p2176 bra 	$L__BB0_2261;
	setp.gt.u32 	%p2177, %r8, 462;
	@%p2177 bra 	$L__BB0_2261;
	setp.gt.u32 	%p2178, %r5, 152;
	setp.gt.u32 	%p2179, %r4, 5;
	or.pred  	%p2180, %p2179, %p2178;
	mov.f32 	%f2885, 0f00000000;
	@%p2180 bra 	$L__BB0_2261;
	mov.u32 	%r498, %ctaid.y;
	shl.b32 	%r4106, %r498, 4;
	add.s32 	%r4107, %r19, %r4106;
	setp.lt.u32 	%p2181, %r4107, 2;
	@%p2181 bra 	$L__BB0_2260;
	mov.u32 	%r4108, %ctaid.x;
	shl.b32 	%r499, %r4108, 5;
	mul.lo.s16 	%rs3625, %rs296, 9;
	shr.u16 	%rs3626, %rs3625, 8;
	sub.s16 	%rs3627, %rs296, %rs3626;
	and.b16  	%rs3628, %rs3627, 254;
	shr.u16 	%rs3629, %rs3628, 1;
	add.s16 	%rs3630, %rs3629, %rs3626;
	and.b16  	%rs3631, %rs3630, 240;
	shr.u16 	%rs3632, %rs3631, 4;
	mul.lo.s16 	%rs3633, %rs3632, 31;
	sub.s16 	%rs177, %rs296, %rs3633;
	cvt.u32.u16 	%r4109, %rs177;
	and.b32  	%r4110, %r4109, 255;
	or.b32  	%r4111, %r499, %r4110;
	setp.lt.u32 	%p2182, %r4111, 2;
	@%p2182 bra 	$L__BB0_2260;
	mul.lo.s32 	%r4112, %r498, 3584;
	mul.lo.s32 	%r4113, %r18, 224;
	cvt.u64.u32 	%rd2329, %r4113;
	cvt.u64.u16 	%rd2330, %rs177;
	and.b64  	%rd2331, %rd2330, 255;
	mad.lo.s32 	%r4114, %r1, 1120, %r4112;
	add.s32 	%r4115, %r4114, %r499;
	cvt.u64.u32 	%rd2332, %r4115;
	add.s64 	%rd2333, %rd2332, %rd2331;
	add.s64 	%rd2334, %rd2333, %rd2329;
	shl.b64 	%rd2335, %rd2334, 2;
	add.s64 	%rd2336, %rd2, %rd2335;
	ld.global.nc.f32 	%f2885, [%rd2336+399608];
$L__BB0_2260:
	st.shared.f32 	[%r9+8], %f2885;
$L__BB0_2261:
	@%p25 bra 	$L__BB0_2263;
	mov.u32 	%r4116, %ctaid.z;
	mul.lo.s32 	%r4117, %r22, 147;
	mad.lo.s32 	%r4118, %r4116, 441, %r4117;
	mul.wide.u32 	%rd2337, %r4118, 4;
	add.s64 	%rd2338, %rd1, %rd2337;
	ld.global.nc.f32 	%f2019, [%rd2338+424];
	st.shared.f32 	[%r23], %f2019;
$L__BB0_2263:
	setp.gt.u32 	%p2184, %r7, 14;
	bar.sync 	0;
	ld.shared.f32 	%f2020, [%r24];
	ld.shared.f32 	%f2021, [%r25];
	fma.rn.f32 	%f807, %f2020, %f2021, %f799;
	ld.shared.f32 	%f2022, [%r24+8];
	fma.rn.f32 	%f808, %f2021, %f2022, %f800;
	bar.sync 	0;
	@%p2184 bra 	$L__BB0_2270;
	setp.gt.u32 	%p2185, %r8, 464;
	@%p2185 bra 	$L__BB0_2270;
	setp.gt.u32 	%p2186, %r5, 154;
	setp.gt.u32 	%p2187, %r4, 6;
	or.pred  	%p2188, %p2187, %p2186;
	mov.f32 	%f2886, 0f00000000;
	@%p2188 bra 	$L__BB0_2270;
	mov.u32 	%r500, %ctaid.y;
	shl.b32 	%r4119, %r500, 4;
	add.s32 	%r4120, %r7, %r4119;
	setp.lt.u32 	%p2189, %r4120, 2;
	@%p2189 bra 	$L__BB0_2269;
	mov.u32 	%r4121, %ctaid.x;
	shl.b32 	%r501, %r4121, 5;
	cvt.u16.u32 	%rs3634, %r5;
	mul.lo.s16 	%rs3635, %rs3634, 9;
	shr.u16 	%rs3636, %rs3635, 8;
	sub.s16 	%rs3637, %rs3634, %rs3636;
	and.b16  	%rs3638, %rs3637, 254;
	shr.u16 	%rs3639, %rs3638, 1;
	add.s16 	%rs3640, %rs3639, %rs3636;
	and.b16  	%rs3641, %rs3640, 240;
	shr.u16 	%rs3642, %rs3641, 4;
	mul.lo.s16 	%rs3643, %rs3642, 31;
	sub.s16 	%rs178, %rs3634, %rs3643;
	cvt.u32.u16 	%r4122, %rs178;
	and.b32  	%r4123, %r4122, 255;
	or.b32  	%r4124, %r501, %r4123;
	setp.eq.s32 	%p2190, %r4124, 0;
	@%p2190 bra 	$L__BB0_2269;
	mul.lo.s32 	%r4125, %r500, 3584;
	mul.lo.s32 	%r4126, %r6, 224;
	cvt.u64.u32 	%rd2339, %r4126;
	cvt.u64.u16 	%rd2340, %rs178;
	and.b64  	%rd2341, %rd2340, 255;
	mad.lo.s32 	%r4127, %r1, 1120, %r4125;
	add.s32 	%r4128, %r4127, %r501;
	cvt.u64.u32 	%rd2342, %r4128;
	add.s64 	%rd2343, %rd2342, %rd2341;
	add.s64 	%rd2344, %rd2343, %rd2339;
	shl.b64 	%rd2345, %rd2344, 2;
	add.s64 	%rd2346, %rd2, %rd2345;
	ld.global.nc.f32 	%f2886, [%rd2346+399612];
$L__BB0_2269:
	st.shared.f32 	[%r9], %f2886;
$L__BB0_2270:
	setp.gt.u32 	%p2191, %r14, 14;
	@%p2191 bra 	$L__BB0_2277;
	setp.gt.u32 	%p2192, %r8, 463;
	@%p2192 bra 	$L__BB0_2277;
	setp.gt.u32 	%p2193, %r5, 153;
	setp.gt.u32 	%p2194, %r4, 6;
	or.pred  	%p2195, %p2194, %p2193;
	mov.f32 	%f2887, 0f00000000;
	@%p2195 bra 	$L__BB0_2277;
	mov.u32 	%r502, %ctaid.y;
	shl.b32 	%r4129, %r502, 4;
	add.s32 	%r4130, %r14, %r4129;
	setp.lt.u32 	%p2196, %r4130, 2;
	@%p2196 bra 	$L__BB0_2276;
	mov.u32 	%r4131, %ctaid.x;
	shl.b32 	%r503, %r4131, 5;
	mul.lo.s16 	%rs3645, %rs279, 9;
	shr.u16 	%rs3646, %rs3645, 8;
	sub.s16 	%rs3647, %rs279, %rs3646;
	and.b16  	%rs3648, %rs3647, 254;
	shr.u16 	%rs3649, %rs3648, 1;
	add.s16 	%rs3650, %rs3649, %rs3646;
	and.b16  	%rs3651, %rs3650, 240;
	shr.u16 	%rs3652, %rs3651, 4;
	mul.lo.s16 	%rs3653, %rs3652, 31;
	sub.s16 	%rs179, %rs279, %rs3653;
	cvt.u32.u16 	%r4132, %rs179;
	and.b32  	%r4133, %r4132, 255;
	or.b32  	%r4134, %r503, %r4133;
	setp.eq.s32 	%p2197, %r4134, 0;
	@%p2197 bra 	$L__BB0_2276;
	mul.lo.s32 	%r4135, %r502, 3584;
	mul.lo.s32 	%r4136, %r13, 224;
	cvt.u64.u32 	%rd2347, %r4136;
	cvt.u64.u16 	%rd2348, %rs179;
	and.b64  	%rd2349, %rd2348, 255;
	mad.lo.s32 	%r4137, %r1, 1120, %r4135;
	add.s32 	%r4138, %r4137, %r503;
	cvt.u64.u32 	%rd2350, %r4138;
	add.s64 	%rd2351, %rd2350, %rd2349;
	add.s64 	%rd2352, %rd2351, %rd2347;
	shl.b64 	%rd2353, %rd2352, 2;
	add.s64 	%rd2354, %rd2, %rd2353;
	ld.global.nc.f32 	%f2887, [%rd2354+399612];
$L__BB0_2276:
	st.shared.f32 	[%r9+4], %f2887;
$L__BB0_2277:
	setp.gt.u32 	%p2198, %r19, 14;
	@%p2198 bra 	$L__BB0_2284;
	setp.gt.u32 	%p2199, %r8, 462;
	@%p2199 bra 	$L__BB0_2284;
	setp.gt.u32 	%p2200, %r5, 152;
	setp.gt.u32 	%p2201, %r4, 5;
	or.pred  	%p2202, %p2201, %p2200;
	mov.f32 	%f2888, 0f00000000;
	@%p2202 bra 	$L__BB0_2284;
	mov.u32 	%r504, %ctaid.y;
	shl.b32 	%r4139, %r504, 4;
	add.s32 	%r4140, %r19, %r4139;
	setp.lt.u32 	%p2203, %r4140, 2;
	@%p2203 bra 	$L__BB0_2283;
	mov.u32 	%r4141, %ctaid.x;
	shl.b32 	%r505, %r4141, 5;
	mul.lo.s16 	%rs3655, %rs296, 9;
	shr.u16 	%rs3656, %rs3655, 8;
	sub.s16 	%rs3657, %rs296, %rs3656;
	and.b16  	%rs3658, %rs3657, 254;
	shr.u16 	%rs3659, %rs3658, 1;
	add.s16 	%rs3660, %rs3659, %rs3656;
	and.b16  	%rs3661, %rs3660, 240;
	shr.u16 	%rs3662, %rs3661, 4;
	mul.lo.s16 	%rs3663, %rs3662, 31;
	sub.s16 	%rs180, %rs296, %rs3663;
	cvt.u32.u16 	%r4142, %rs180;
	and.b32  	%r4143, %r4142, 255;
	or.b32  	%r4144, %r505, %r4143;
	setp.eq.s32 	%p2204, %r4144, 0;
	@%p2204 bra 	$L__BB0_2283;
	mul.lo.s32 	%r4145, %r504, 3584;
	mul.lo.s32 	%r4146, %r18, 224;
	cvt.u64.u32 	%rd2355, %r4146;
	cvt.u64.u16 	%rd2356, %rs180;
	and.b64  	%rd2357, %rd2356, 255;
	mad.lo.s32 	%r4147, %r1, 1120, %r4145;
	add.s32 	%r4148, %r4147, %r505;
	cvt.u64.u32 	%rd2358, %r4148;
	add.s64 	%rd2359, %rd2358, %rd2357;
	add.s64 	%rd2360, %rd2359, %rd2355;
	shl.b64 	%rd2361, %rd2360, 2;
	add.s64 	%rd2362, %rd2, %rd2361;
	ld.global.nc.f32 	%f2888, [%rd2362+399612];
$L__BB0_2283:
	st.shared.f32 	[%r9+8], %f2888;
$L__BB0_2284:
	@%p25 bra 	$L__BB0_2286;
	mov.u32 	%r4149, %ctaid.z;
	mul.lo.s32 	%r4150, %r22, 147;
	mad.lo.s32 	%r4151, %r4149, 441, %r4150;
	mul.wide.u32 	%rd2363, %r4151, 4;
	add.s64 	%rd2364, %rd1, %rd2363;
	ld.global.nc.f32 	%f2029, [%rd2364+428];
	st.shared.f32 	[%r23], %f2029;
$L__BB0_2286:
	setp.gt.u32 	%p2206, %r7, 14;
	bar.sync 	0;
	ld.shared.f32 	%f2030, [%r24];
	ld.shared.f32 	%f2031, [%r25];
	fma.rn.f32 	%f815, %f2030, %f2031, %f807;
	ld.shared.f32 	%f2032, [%r24+8];
	fma.rn.f32 	%f816, %f2031, %f2032, %f808;
	bar.sync 	0;
	@%p2206 bra 	$L__BB0_2292;
	setp.gt.u32 	%p2207, %r8, 464;
	@%p2207 bra 	$L__BB0_2292;
	setp.gt.u32 	%p2208, %r5, 154;
	setp.gt.u32 	%p2209, %r4, 6;
	or.pred  	%p2210, %p2209, %p2208;
	@%p2210 bra 	$L__BB0_2292;
	mov.u32 	%r506, %ctaid.y;
	shl.b32 	%r4152, %r506, 4;
	add.s32 	%r4153, %r7, %r4152;
	setp.lt.u32 	%p2211, %r4153, 2;
	mov.f32 	%f2889, 0f00000000;
	@%p2211 bra 	$L__BB0_2291;
	mul.lo.s32 	%r4154, %r506, 3584;
	mul.lo.s32 	%r4155, %r6, 224;
	mov.u32 	%r4156, %ctaid.x;
	shl.b32 	%r4157, %r4156, 5;
	cvt.u16.u32 	%rs3664, %r5;
	mul.lo.s16 	%rs3665, %rs3664, 9;
	shr.u16 	%rs3666, %rs3665, 8;
	sub.s16 	%rs3667, %rs3664, %rs3666;
	and.b16  	%rs3668, %rs3667, 254;
	shr.u16 	%rs3669, %rs3668, 1;
	add.s16 	%rs3670, %rs3669, %rs3666;
	and.b16  	%rs3671, %rs3670, 240;
	shr.u16 	%rs3672, %rs3671, 4;
	mul.lo.s16 	%rs3673, %rs3672, 31;
	sub.s16 	%rs3674, %rs3664, %rs3673;
	cvt.u64.u32 	%rd2365, %r4155;
	cvt.u64.u16 	%rd2366, %rs3674;
	and.b64  	%rd2367, %rd2366, 255;
	mad.lo.s32 	%r4158, %r1, 1120, %r4154;
	add.s32 	%r4159, %r4158, %r4157;
	cvt.u64.u32 	%rd2368, %r4159;
	or.b64  	%rd2369, %rd2368, %rd2367;
	add.s64 	%rd2370, %rd2369, %rd2365;
	shl.b64 	%rd2371, %rd2370, 2;
	add.s64 	%rd2372, %rd2, %rd2371;
	ld.global.nc.f32 	%f2889, [%rd2372+399616];
$L__BB0_2291:
	st.shared.f32 	[%r9], %f2889;
$L__BB0_2292:
	setp.gt.u32 	%p2212, %r14, 14;
	@%p2212 bra 	$L__BB0_2298;
	setp.gt.u32 	%p2213, %r8, 463;
	@%p2213 bra 	$L__BB0_2298;
	setp.gt.u32 	%p2214, %r5, 153;
	setp.gt.u32 	%p2215, %r4, 6;
	or.pred  	%p2216, %p2215, %p2214;
	@%p2216 bra 	$L__BB0_2298;
	mov.u32 	%r507, %ctaid.y;
	shl.b32 	%r4160, %r507, 4;
	add.s32 	%r4161, %r14, %r4160;
	setp.lt.u32 	%p2217, %r4161, 2;
	mov.f32 	%f2890, 0f00000000;
	@%p2217 bra 	$L__BB0_2297;
	mul.lo.s32 	%r4162, %r507, 3584;
	mul.lo.s32 	%r4163, %r13, 224;
	mov.u32 	%r4164, %ctaid.x;
	shl.b32 	%r4165, %r4164, 5;
	mul.lo.s16 	%rs3676, %rs279, 9;
	shr.u16 	%rs3677, %rs3676, 8;
	sub.s16 	%rs3678, %rs279, %rs3677;
	and.b16  	%rs3679, %rs3678, 254;
	shr.u16 	%rs3680, %rs3679, 1;
	add.s16 	%rs3681, %rs3680, %rs3677;
	and.b16  	%rs3682, %rs3681, 240;
	shr.u16 	%rs3683, %rs3682, 4;
	mul.lo.s16 	%rs3684, %rs3683, 31;
	sub.s16 	%rs3685, %rs279, %rs3684;
	cvt.u64.u32 	%rd2373, %r4163;
	cvt.u64.u16 	%rd2374, %rs3685;
	and.b64  	%rd2375, %rd2374, 255;
	mad.lo.s32 	%r4166, %r1, 1120, %r4162;
	add.s32 	%r4167, %r4166, %r4165;
	cvt.u64.u32 	%rd2376, %r4167;
	or.b64  	%rd2377, %rd2376, %rd2375;
	add.s64 	%rd2378, %rd2377, %rd2373;
	shl.b64 	%rd2379, %rd2378, 2;
	add.s64 	%rd2380, %rd2, %rd2379;
	ld.global.nc.f32 	%f2890, [%rd2380+399616];
$L__BB0_2297:
	st.shared.f32 	[%r9+4], %f2890;
$L__BB0_2298:
	setp.gt.u32 	%p2218, %r19, 14;
	@%p2218 bra 	$L__BB0_2304;
	setp.gt.u32 	%p2219, %r8, 462;
	@%p2219 bra 	$L__BB0_2304;
	setp.gt.u32 	%p2220, %r5, 152;
	setp.gt.u32 	%p2221, %r4, 5;
	or.pred  	%p2222, %p2221, %p2220;
	@%p2222 bra 	$L__BB0_2304;
	mov.u32 	%r508, %ctaid.y;
	shl.b32 	%r4168, %r508, 4;
	add.s32 	%r4169, %r19, %r4168;
	setp.lt.u32 	%p2223, %r4169, 2;
	mov.f32 	%f2891, 0f00000000;
	@%p2223 bra 	$L__BB0_2303;
	mul.lo.s32 	%r4170, %r508, 3584;
	mul.lo.s32 	%r4171, %r18, 224;
	mov.u32 	%r4172, %ctaid.x;
	shl.b32 	%r4173, %r4172, 5;
	mul.lo.s16 	%rs3687, %rs296, 9;
	shr.u16 	%rs3688, %rs3687, 8;
	sub.s16 	%rs3689, %rs296, %rs3688;
	and.b16  	%rs3690, %rs3689, 254;
	shr.u16 	%rs3691, %rs3690, 1;
	add.s16 	%rs3692, %rs3691, %rs3688;
	and.b16  	%rs3693, %rs3692, 240;
	shr.u16 	%rs3694, %rs3693, 4;
	mul.lo.s16 	%rs3695, %rs3694, 31;
	sub.s16 	%rs3696, %rs296, %rs3695;
	cvt.u64.u32 	%rd2381, %r4171;
	cvt.u64.u16 	%rd2382, %rs3696;
	and.b64  	%rd2383, %rd2382, 255;
	mad.lo.s32 	%r4174, %r1, 1120, %r4170;
	add.s32 	%r4175, %r4174, %r4173;
	cvt.u64.u32 	%rd2384, %r4175;
	or.b64  	%rd2385, %rd2384, %rd2383;
	add.s64 	%rd2386, %rd2385, %rd2381;
	shl.b64 	%rd2387, %rd2386, 2;
	add.s64 	%rd2388, %rd2, %rd2387;
	ld.global.nc.f32 	%f2891, [%rd2388+399616];
$L__BB0_2303:
	st.shared.f32 	[%r9+8], %f2891;
$L__BB0_2304:
	@%p25 bra 	$L__BB0_2306;
	mov.u32 	%r4176, %ctaid.z;
	mul.lo.s32 	%r4177, %r22, 147;
	mad.lo.s32 	%r4178, %r4176, 441, %r4177;
	mul.wide.u32 	%rd2389, %r4178, 4;
	add.s64 	%rd2390, %rd1, %rd2389;
	ld.global.nc.f32 	%f2036, [%rd2390+432];
	st.shared.f32 	[%r23], %f2036;
$L__BB0_2306:
	setp.gt.u32 	%p2225, %r7, 14;
	bar.sync 	0;
	ld.shared.f32 	%f2037, [%r24];
	ld.shared.f32 	%f2038, [%r25];
	fma.rn.f32 	%f823, %f2037, %f2038, %f815;
	ld.shared.f32 	%f2039, [%r24+8];
	fma.rn.f32 	%f824, %f2038, %f2039, %f816;
	bar.sync 	0;
	@%p2225 bra 	$L__BB0_2312;
	setp.gt.u32 	%p2226, %r8, 464;
	@%p2226 bra 	$L__BB0_2312;
	setp.gt.u32 	%p2227, %r5, 154;
	setp.gt.u32 	%p2228, %r4, 6;
	or.pred  	%p2229, %p2228, %p2227;
	@%p2229 bra 	$L__BB0_2312;
	mov.u32 	%r509, %ctaid.y;
	shl.b32 	%r4179, %r509, 4;
	add.s32 	%r4180, %r7, %r4179;
	setp.lt.u32 	%p2230, %r4180, 2;
	mov.f32 	%f2892, 0f00000000;
	@%p2230 bra 	$L__BB0_2311;
	mul.lo.s32 	%r4181, %r509, 3584;
	mul.lo.s32 	%r4182, %r6, 224;
	mov.u32 	%r4183, %ctaid.x;
	shl.b32 	%r4184, %r4183, 5;
	cvt.u16.u32 	%rs3697, %r5;
	mul.lo.s16 	%rs3698, %rs3697, 9;
	shr.u16 	%rs3699, %rs3698, 8;
	sub.s16 	%rs3700, %rs3697, %rs3699;
	and.b16  	%rs3701, %rs3700, 254;
	shr.u16 	%rs3702, %rs3701, 1;
	add.s16 	%rs3703, %rs3702, %rs3699;
	and.b16  	%rs3704, %rs3703, 240;
	shr.u16 	%rs3705, %rs3704, 4;
	mul.lo.s16 	%rs3706, %rs3705, 31;
	sub.s16 	%rs3707, %rs3697, %rs3706;
	cvt.u64.u32 	%rd2391, %r4182;
	cvt.u64.u16 	%rd2392, %rs3707;
	and.b64  	%rd2393, %rd2392, 255;
	mad.lo.s32 	%r4185, %r1, 1120, %r4181;
	add.s32 	%r4186, %r4185, %r4184;
	cvt.u64.u32 	%rd2394, %r4186;
	or.b64  	%rd2395, %rd2394, %rd2393;
	add.s64 	%rd2396, %rd2395, %rd2391;
	shl.b64 	%rd2397, %rd2396, 2;
	add.s64 	%rd2398, %rd2, %rd2397;
	ld.global.nc.f32 	%f2892, [%rd2398+399620];
$L__BB0_2311:
	st.shared.f32 	[%r9], %f2892;
$L__BB0_2312:
	setp.gt.u32 	%p2231, %r14, 14;
	@%p2231 bra 	$L__BB0_2318;
	setp.gt.u32 	%p2232, %r8, 463;
	@%p2232 bra 	$L__BB0_2318;
	setp.gt.u32 	%p2233, %r5, 153;
	setp.gt.u32 	%p2234, %r4, 6;
	or.pred  	%p2235, %p2234, %p2233;
	@%p2235 bra 	$L__BB0_2318;
	mov.u32 	%r510, %ctaid.y;
	shl.b32 	%r4187, %r510, 4;
	add.s32 	%r4188, %r14, %r4187;
	setp.lt.u32 	%p2236, %r4188, 2;
	mov.f32 	%f2893, 0f00000000;
	@%p2236 bra 	$L__BB0_2317;
	mul.lo.s32 	%r4189, %r510, 3584;
	mul.lo.s32 	%r4190, %r13, 224;
	mov.u32 	%r4191, %ctaid.x;
	shl.b32 	%r4192, %r4191, 5;
	mul.lo.s16 	%rs3709, %rs279, 9;
	shr.u16 	%rs3710, %rs3709, 8;
	sub.s16 	%rs3711, %rs279, %rs3710;
	and.b16  	%rs3712, %rs3711, 254;
	shr.u16 	%rs3713, %rs3712, 1;
	add.s16 	%rs3714, %rs3713, %rs3710;
	and.b16  	%rs3715, %rs3714, 240;
	shr.u16 	%rs3716, %rs3715, 4;
	mul.lo.s16 	%rs3717, %rs3716, 31;
	sub.s16 	%rs3718, %rs279, %rs3717;
	cvt.u64.u32 	%rd2399, %r4190;
	cvt.u64.u16 	%rd2400, %rs3718;
	and.b64  	%rd2401, %rd2400, 255;
	mad.lo.s32 	%r4193, %r1, 1120, %r4189;
	add.s32 	%r4194, %r4193, %r4192;
	cvt.u64.u32 	%rd2402, %r4194;
	or.b64  	%rd2403, %rd2402, %rd2401;
	add.s64 	%rd2404, %rd2403, %rd2399;
	shl.b64 	%rd2405, %rd2404, 2;
	add.s64 	%rd2406, %rd2, %rd2405;
	ld.global.nc.f32 	%f2893, [%rd2406+399620];
$L__BB0_2317:
	st.shared.f32 	[%r9+4], %f2893;
$L__BB0_2318:
	setp.gt.u32 	%p2237, %r19, 14;
	@%p2237 bra 	$L__BB0_2324;
	setp.gt.u32 	%p2238, %r8, 462;
	@%p2238 bra 	$L__BB0_2324;
	setp.gt.u32 	%p2239, %r5, 152;
	setp.gt.u32 	%p2240, %r4, 5;
	or.pred  	%p2241, %p2240, %p2239;
	@%p2241 bra 	$L__BB0_2324;
	mov.u32 	%r511, %ctaid.y;
	shl.b32 	%r4195, %r511, 4;
	add.s32 	%r4196, %r19, %r4195;
	setp.lt.u32 	%p2242, %r4196, 2;
	mov.f32 	%f2894, 0f00000000;
	@%p2242 bra 	$L__BB0_2323;
	mul.lo.s32 	%r4197, %r511, 3584;
	mul.lo.s32 	%r4198, %r18, 224;
	mov.u32 	%r4199, %ctaid.x;
	shl.b32 	%r4200, %r4199, 5;
	mul.lo.s16 	%rs3720, %rs296, 9;
	shr.u16 	%rs3721, %rs3720, 8;
	sub.s16 	%rs3722, %rs296, %rs3721;
	and.b16  	%rs3723, %rs3722, 254;
	shr.u16 	%rs3724, %rs3723, 1;
	add.s16 	%rs3725, %rs3724, %rs3721;
	and.b16  	%rs3726, %rs3725, 240;
	shr.u16 	%rs3727, %rs3726, 4;
	mul.lo.s16 	%rs3728, %rs3727, 31;
	sub.s16 	%rs3729, %rs296, %rs3728;
	cvt.u64.u32 	%rd2407, %r4198;
	cvt.u64.u16 	%rd2408, %rs3729;
	and.b64  	%rd2409, %rd2408, 255;
	mad.lo.s32 	%r4201, %r1, 1120, %r4197;
	add.s32 	%r4202, %r4201, %r4200;
	cvt.u64.u32 	%rd2410, %r4202;
	or.b64  	%rd2411, %rd2410, %rd2409;
	add.s64 	%rd2412, %rd2411, %rd2407;
	shl.b64 	%rd2413, %rd2412, 2;
	add.s64 	%rd2414, %rd2, %rd2413;
	ld.global.nc.f32 	%f2894, [%rd2414+399620];
$L__BB0_2323:
	st.shared.f32 	[%r9+8], %f2894;
$L__BB0_2324:
	@%p25 bra 	$L__BB0_2326;
	mov.u32 	%r4203, %ctaid.z;
	mul.lo.s32 	%r4204, %r22, 147;
	mad.lo.s32 	%r4205, %r4203, 441, %r4204;
	mul.wide.u32 	%rd2415, %r4205, 4;
	add.s64 	%rd2416, %rd1, %rd2415;
	ld.global.nc.f32 	%f2043, [%rd2416+436];
	st.shared.f32 	[%r23], %f2043;
$L__BB0_2326:
	setp.gt.u32 	%p2244, %r7, 14;
	bar.sync 	0;
	ld.shared.f32 	%f2044, [%r24];
	ld.shared.f32 	%f2045, [%r25];
	fma.rn.f32 	%f831, %f2044, %f2045, %f823;
	ld.shared.f32 	%f2046, [%r24+8];
	fma.rn.f32 	%f832, %f2045, %f2046, %f824;
	bar.sync 	0;
	@%p2244 bra 	$L__BB0_2333;
	setp.gt.u32 	%p2245, %r8, 464;
	@%p2245 bra 	$L__BB0_2333;
	setp.gt.u32 	%p2246, %r5, 154;
	setp.gt.u32 	%p2247, %r4, 6;
	or.pred  	%p2248, %p2247, %p2246;
	mov.f32 	%f2895, 0f00000000;
	@%p2248 bra 	$L__BB0_2333;
	mov.u32 	%r512, %ctaid.y;
	shl.b32 	%r4206, %r512, 4;
	add.s32 	%r4207, %r7, %r4206;
	setp.lt.u32 	%p2249, %r4207, 2;
	@%p2249 bra 	$L__BB0_2332;
	mov.u32 	%r4208, %ctaid.x;
	shl.b32 	%r513, %r4208, 5;
	cvt.u16.u32 	%rs3730, %r5;
	mul.lo.s16 	%rs3731, %rs3730, 9;
	shr.u16 	%rs3732, %rs3731, 8;
	sub.s16 	%rs3733, %rs3730, %rs3732;
	and.b16  	%rs3734, %rs3733, 254;
	shr.u16 	%rs3735, %rs3734, 1;
	add.s16 	%rs3736, %rs3735, %rs3732;
	and.b16  	%rs3737, %rs3736, 240;
	shr.u16 	%rs3738, %rs3737, 4;
	mul.lo.s16 	%rs3739, %rs3738, 31;
	sub.s16 	%rs181, %rs3730, %rs3739;
	cvt.u32.u16 	%r4209, %rs181;
	and.b32  	%r4210, %r4209, 255;
	or.b32  	%r4211, %r513, %r4210;
	setp.gt.u32 	%p2250, %r4211, 221;
	@%p2250 bra 	$L__BB0_2332;
	mul.lo.s32 	%r4212, %r512, 3584;
	mul.lo.s32 	%r4213, %r6, 224;
	cvt.u64.u32 	%rd2417, %r4213;
	cvt.u64.u16 	%rd2418, %rs181;
	and.b64  	%rd2419, %rd2418, 255;
	mad.lo.s32 	%r4214, %r1, 1120, %r4212;
	add.s32 	%r4215, %r4214, %r513;
	cvt.u64.u32 	%rd2420, %r4215;
	add.s64 	%rd2421, %rd2420, %rd2419;
	add.s64 	%rd2422, %rd2421, %rd2417;
	shl.b64 	%rd2423, %rd2422, 2;
	add.s64 	%rd2424, %rd2, %rd2423;
	ld.global.nc.f32 	%f2895, [%rd2424+399624];
$L__BB0_2332:
	st.shared.f32 	[%r9], %f2895;
$L__BB0_2333:
	setp.gt.u32 	%p2251, %r14, 14;
	@%p2251 bra 	$L__BB0_2340;
	setp.gt.u32 	%p2252, %r8, 463;
	@%p2252 bra 	$L__BB0_2340;
	setp.gt.u32 	%p2253, %r5, 153;
	setp.gt.u32 	%p2254, %r4, 6;
	or.pred  	%p2255, %p2254, %p2253;
	mov.f32 	%f2896, 0f00000000;
	@%p2255 bra 	$L__BB0_2340;
	mov.u32 	%r514, %ctaid.y;
	shl.b32 	%r4216, %r514, 4;
	add.s32 	%r4217, %r14, %r4216;
	setp.lt.u32 	%p2256, %r4217, 2;
	@%p2256 bra 	$L__BB0_2339;
	mov.u32 	%r4218, %ctaid.x;
	shl.b32 	%r515, %r4218, 5;
	mul.lo.s16 	%rs3741, %rs279, 9;
	shr.u16 	%rs3742, %rs3741, 8;
	sub.s16 	%rs3743, %rs279, %rs3742;
	and.b16  	%rs3744, %rs3743, 254;
	shr.u16 	%rs3745, %rs3744, 1;
	add.s16 	%rs3746, %rs3745, %rs3742;
	and.b16  	%rs3747, %rs3746, 240;
	shr.u16 	%rs3748, %rs3747, 4;
	mul.lo.s16 	%rs3749, %rs3748, 31;
	sub.s16 	%rs182, %rs279, %rs3749;
	cvt.u32.u16 	%r4219, %rs182;
	and.b32  	%r4220, %r4219, 255;
	or.b32  	%r4221, %r515, %r4220;
	setp.gt.u32 	%p2257, %r4221, 221;
	@%p2257 bra 	$L__BB0_2339;
	mul.lo.s32 	%r4222, %r514, 3584;
	mul.lo.s32 	%r4223, %r13, 224;
	cvt.u64.u32 	%rd2425, %r4223;
	cvt.u64.u16 	%rd2426, %rs182;
	and.b64  	%rd2427, %rd2426, 255;
	mad.lo.s32 	%r4224, %r1, 1120, %r4222;
	add.s32 	%r4225, %r4224, %r515;
	cvt.u64.u32 	%rd2428, %r4225;
	add.s64 	%rd2429, %rd2428, %rd2427;
	add.s64 	%rd2430, %rd2429, %rd2425;
	shl.b64 	%rd2431, %rd2430, 2;
	add.s64 	%rd2432, %rd2, %rd2431;
	ld.global.nc.f32 	%f2896, [%rd2432+399624];
$L__BB0_2339:
	st.shared.f32 	[%r9+4], %f2896;
$L__BB0_2340:
	setp.gt.u32 	%p2258, %r19, 14;
	@%p2258 bra 	$L__BB0_2347;
	setp.gt.u32 	%p2259, %r8, 462;
	@%p2259 bra 	$L__BB0_2347;
	setp.gt.u32 	%p2260, %r5, 152;
	setp.gt.u32 	%p2261, %r4, 5;
	or.pred  	%p2262, %p2261, %p2260;
	mov.f32 	%f2897, 0f00000000;
	@%p2262 bra 	$L__BB0_2347;
	mov.u32 	%r516, %ctaid.y;
	shl.b32 	%r4226, %r516, 4;
	add.s32 	%r4227, %r19, %r4226;
	setp.lt.u32 	%p2263, %r4227, 2;
	@%p2263 bra 	$L__BB0_2346;
	mov.u32 	%r4228, %ctaid.x;
	shl.b32 	%r517, %r4228, 5;
	mul.lo.s16 	%rs3751, %rs296, 9;
	shr.u16 	%rs3752, %rs3751, 8;
	sub.s16 	%rs3753, %rs296, %rs3752;
	and.b16  	%rs3754, %rs3753, 254;
	shr.u16 	%rs3755, %rs3754, 1;
	add.s16 	%rs3756, %rs3755, %rs3752;
	and.b16  	%rs3757, %rs3756, 240;
	shr.u16 	%rs3758, %rs3757, 4;
	mul.lo.s16 	%rs3759, %rs3758, 31;
	sub.s16 	%rs183, %rs296, %rs3759;
	cvt.u32.u16 	%r4229, %rs183;
	and.b32  	%r4230, %r4229, 255;
	or.b32  	%r4231, %r517, %r4230;
	setp.gt.u32 	%p2264, %r4231, 221;
	@%p2264 bra 	$L__BB0_2346;
	mul.lo.s32 	%r4232, %r516, 3584;
	mul.lo.s32 	%r4233, %r18, 224;
	cvt.u64.u32 	%rd2433, %r4233;
	cvt.u64.u16 	%rd2434, %rs183;
	and.b64  	%rd2435, %rd2434, 255;
	mad.lo.s32 	%r4234, %r1, 1120, %r4232;
	add.s32 	%r4235, %r4234, %r517;
	cvt.u64.u32 	%rd2436, %r4235;
	add.s64 	%rd2437, %rd2436, %rd2435;
	add.s64 	%rd2438, %rd2437, %rd2433;
	shl.b64 	%rd2439, %rd2438, 2;
	add.s64 	%rd2440, %rd2, %rd2439;
	ld.global.nc.f32 	%f2897, [%rd2440+399624];
$L__BB0_2346:
	st.shared.f32 	[%r9+8], %f2897;
$L__BB0_2347:
	@%p25 bra 	$L__BB0_2349;
	mov.u32 	%r4236, %ctaid.z;
	mul.lo.s32 	%r4237, %r22, 147;
	mad.lo.s32 	%r4238, %r4236, 441, %r4237;
	mul.wide.u32 	%rd2441, %r4238, 4;
	add.s64 	%rd2442, %rd1, %rd2441;
	ld.global.nc.f32 	%f2053, [%rd2442+440];
	st.shared.f32 	[%r23], %f2053;
$L__BB0_2349:
	setp.gt.u32 	%p2266, %r7, 14;
	bar.sync 	0;
	ld.shared.f32 	%f2054, [%r24];
	ld.shared.f32 	%f2055, [%r25];
	fma.rn.f32 	%f839, %f2054, %f2055, %f831;
	ld.shared.f32 	%f2056, [%r24+8];
	fma.rn.f32 	%f840, %f2055, %f2056, %f832;
	bar.sync 	0;
	@%p2266 bra 	$L__BB0_2356;
	setp.gt.u32 	%p2267, %r8, 464;
	@%p2267 bra 	$L__BB0_2356;
	setp.gt.u32 	%p2268, %r5, 154;
	setp.gt.u32 	%p2269, %r4, 6;
	or.pred  	%p2270, %p2269, %p2268;
	mov.f32 	%f2898, 0f00000000;
	@%p2270 bra 	$L__BB0_2356;
	mov.u32 	%r518, %ctaid.y;
	shl.b32 	%r4239, %r518, 4;
	add.s32 	%r4240, %r7, %r4239;
	setp.lt.u32 	%p2271, %r4240, 2;
	@%p2271 bra 	$L__BB0_2355;
	mov.u32 	%r4241, %ctaid.x;
	shl.b32 	%r519, %r4241, 5;
	cvt.u16.u32 	%rs3760, %r5;
	mul.lo.s16 	%rs3761, %rs3760, 9;
	shr.u16 	%rs3762, %rs3761, 8;
	sub.s16 	%rs3763, %rs3760, %rs3762;
	and.b16  	%rs3764, %rs3763, 254;
	shr.u16 	%rs3765, %rs3764, 1;
	add.s16 	%rs3766, %rs3765, %rs3762;
	and.b16  	%rs3767, %rs3766, 240;
	shr.u16 	%rs3768, %rs3767, 4;
	mul.lo.s16 	%rs3769, %rs3768, 31;
	sub.s16 	%rs184, %rs3760, %rs3769;
	cvt.u32.u16 	%r4242, %rs184;
	and.b32  	%r4243, %r4242, 255;
	or.b32  	%r4244, %r519, %r4243;
	setp.gt.u32 	%p2272, %r4244, 220;
	@%p2272 bra 	$L__BB0_2355;
	mul.lo.s32 	%r4245, %r518, 3584;
	mul.lo.s32 	%r4246, %r6, 224;
	cvt.u64.u32 	%rd2443, %r4246;
	cvt.u64.u16 	%rd2444, %rs184;
	and.b64  	%rd2445, %rd2444, 255;
	mad.lo.s32 	%r4247, %r1, 1120, %r4245;
	add.s32 	%r4248, %r4247, %r519;
	cvt.u64.u32 	%rd2446, %r4248;
	add.s64 	%rd2447, %rd2446, %rd2445;
	add.s64 	%rd2448, %rd2447, %rd2443;
	shl.b64 	%rd2449, %rd2448, 2;
	add.s64 	%rd2450, %rd2, %rd2449;
	ld.global.nc.f32 	%f2898, [%rd2450+399628];
$L__BB0_2355:
	st.shared.f32 	[%r9], %f2898;
$L__BB0_2356:
	setp.gt.u32 	%p2273, %r14, 14;
	@%p2273 bra 	$L__BB0_2363;
	setp.gt.u32 	%p2274, %r8, 463;
	@%p2274 bra 	$L__BB0_2363;
	setp.gt.u32 	%p2275, %r5, 153;
	setp.gt.u32 	%p2276, %r4, 6;
	or.pred  	%p2277, %p2276, %p2275;
	mov.f32 	%f2899, 0f00000000;
	@%p2277 bra 	$L__BB0_2363;
	mov.u32 	%r520, %ctaid.y;
	shl.b32 	%r4249, %r520, 4;
	add.s32 	%r4250, %r14, %r4249;
	setp.lt.u32 	%p2278, %r4250, 2;
	@%p2278 bra 	$L__BB0_2362;
	mov.u32 	%r4251, %ctaid.x;
	shl.b32 	%r521, %r4251, 5;
	mul.lo.s16 	%rs3771, %rs279, 9;
	shr.u16 	%rs3772, %rs3771, 8;
	sub.s16 	%rs3773, %rs279, %rs3772;
	and.b16  	%rs3774, %rs3773, 254;
	shr.u16 	%rs3775, %rs3774, 1;
	add.s16 	%rs3776, %rs3775, %rs3772;
	and.b16  	%rs3777, %rs3776, 240;
	shr.u16 	%rs3778, %rs3777, 4;
	mul.lo.s16 	%rs3779, %rs3778, 31;
	sub.s16 	%rs185, %rs279, %rs3779;
	cvt.u32.u16 	%r4252, %rs185;
	and.b32  	%r4253, %r4252, 255;
	or.b32  	%r4254, %r521, %r4253;
	setp.gt.u32 	%p2279, %r4254, 220;
	@%p2279 bra 	$L__BB0_2362;
	mul.lo.s32 	%r4255, %r520, 3584;
	mul.lo.s32 	%r4256, %r13, 224;
	cvt.u64.u32 	%rd2451, %r4256;
	cvt.u64.u16 	%rd2452, %rs185;
	and.b64  	%rd2453, %rd2452, 255;
	mad.lo.s32 	%r4257, %r1, 1120, %r4255;
	add.s32 	%r4258, %r4257, %r521;
	cvt.u64.u32 	%rd2454, %r4258;
	add.s64 	%rd2455, %rd2454, %rd2453;
	add.s64 	%rd2456, %rd2455, %rd2451;
	shl.b64 	%rd2457, %rd2456, 2;
	add.s64 	%rd2458, %rd2, %rd2457;
	ld.global.nc.f32 	%f2899, [%rd2458+399628];
$L__BB0_2362:
	st.shared.f32 	[%r9+4], %f2899;
$L__BB0_2363:
	setp.gt.u32 	%p2280, %r19, 14;
	@%p2280 bra 	$L__BB0_2370;
	setp.gt.u32 	%p2281, %r8, 462;
	@%p2281 bra 	$L__BB0_2370;
	setp.gt.u32 	%p2282, %r5, 152;
	setp.gt.u32 	%p2283, %r4, 5;
	or.pred  	%p2284, %p2283, %p2282;
	mov.f32 	%f2900, 0f00000000;
	@%p2284 bra 	$L__BB0_2370;
	mov.u32 	%r522, %ctaid.y;
	shl.b32 	%r4259, %r522, 4;
	add.s32 	%r4260, %r19, %r4259;
	setp.lt.u32 	%p2285, %r4260, 2;
	@%p2285 bra 	$L__BB0_2369;
	mov.u32 	%r4261, %ctaid.x;
	shl.b32 	%r523, %r4261, 5;
	mul.lo.s16 	%rs3781, %rs296, 9;
	shr.u16 	%rs3782, %rs3781, 8;
	sub.s16 	%rs3783, %rs296, %rs3782;
	and.b16  	%rs3784, %rs3783, 254;
	shr.u16 	%rs3785, %rs3784, 1;
	add.s16 	%rs3786, %rs3785, %rs3782;
	and.b16  	%rs3787, %rs3786, 240;
	shr.u16 	%rs3788, %rs3787, 4;
	mul.lo.s16 	%rs3789, %rs3788, 31;
	sub.s16 	%rs186, %rs296, %rs3789;
	cvt.u32.u16 	%r4262, %rs186;
	and.b32  	%r4263, %r4262, 255;
	or.b32  	%r4264, %r523, %r4263;
	setp.gt.u32 	%p2286, %r4264, 220;
	@%p2286 bra 	$L__BB0_2369;
	mul.lo.s32 	%r4265, %r522, 3584;
	mul.lo.s32 	%r4266, %r18, 224;
	cvt.u64.u32 	%rd2459, %r4266;
	cvt.u64.u16 	%rd2460, %rs186;
	and.b64  	%rd2461, %rd2460, 255;
	mad.lo.s32 	%r4267, %r1, 1120, %r4265;
	add.s32 	%r4268, %r4267, %r523;
	cvt.u64.u32 	%rd2462, %r4268;
	add.s64 	%rd2463, %rd2462, %rd2461;
	add.s64 	%rd2464, %rd2463, %rd2459;
	shl.b64 	%rd2465, %rd2464, 2;
	add.s64 	%rd2466, %rd2, %rd2465;
	ld.global.nc.f32 	%f2900, [%rd2466+399628];
$L__BB0_2369:
	st.shared.f32 	[%r9+8], %f2900;
$L__BB0_2370:
	@%p25 bra 	$L__BB0_2372;
	mov.u32 	%r4269, %ctaid.z;
	mul.lo.s32 	%r4270, %r22, 147;
	mad.lo.s32 	%r4271, %r4269, 441, %r4270;
	mul.wide.u32 	%rd2467, %r4271, 4;
	add.s64 	%rd2468, %rd1, %rd2467;
	ld.global.nc.f32 	%f2063, [%rd2468+444];
	st.shared.f32 	[%r23], %f2063;
$L__BB0_2372:
	setp.gt.u32 	%p2288, %r7, 14;
	bar.sync 	0;
	ld.shared.f32 	%f2064, [%r24];
	ld.shared.f32 	%f2065, [%r25];
	fma.rn.f32 	%f847, %f2064, %f2065, %f839;
	ld.shared.f32 	%f2066, [%r24+8];
	fma.rn.f32 	%f848, %f2065, %f2066, %f840;
	bar.sync 	0;
	@%p2288 bra 	$L__BB0_2379;
	setp.gt.u32 	%p2289, %r8, 464;
	@%p2289 bra 	$L__BB0_2379;
	setp.gt.u32 	%p2290, %r5, 154;
	setp.gt.u32 	%p2291, %r4, 6;
	or.pred  	%p2292, %p2291, %p2290;
	mov.f32 	%f2901, 0f00000000;
	@%p2292 bra 	$L__BB0_2379;
	mov.u32 	%r524, %ctaid.y;
	shl.b32 	%r4272, %r524, 4;
	add.s32 	%r4273, %r4272, %r2;
	or.b32  	%r4274, %r4273, %r6;
	setp.eq.s32 	%p2293, %r4274, 0;
	@%p2293 bra 	$L__BB0_2378;
	mov.u32 	%r4275, %ctaid.x;
	shl.b32 	%r525, %r4275, 5;
	cvt.u16.u32 	%rs3790, %r5;
	mul.lo.s16 	%rs3791, %rs3790, 9;
	shr.u16 	%rs3792, %rs3791, 8;
	sub.s16 	%rs3793, %rs3790, %rs3792;
	and.b16  	%rs3794, %rs3793, 254;
	shr.u16 	%rs3795, %rs3794, 1;
	add.s16 	%rs3796, %rs3795, %rs3792;
	and.b16  	%rs3797, %rs3796, 240;
	shr.u16 	%rs3798, %rs3797, 4;
	mul.lo.s16 	%rs3799, %rs3798, 31;
	sub.s16 	%rs187, %rs3790, %rs3799;
	cvt.u32.u16 	%r4276, %rs187;
	and.b32  	%r4277, %r4276, 255;
	or.b32  	%r4278, %r525, %r4277;
	setp.lt.u32 	%p2294, %r4278, 3;
	@%p2294 bra 	$L__BB0_2378;
	mul.lo.s32 	%r4279, %r524, 3584;
	mul.lo.s32 	%r4280, %r6, 224;
	cvt.u64.u32 	%rd2469, %r4280;
	cvt.u64.u16 	%rd2470, %rs187;
	and.b64  	%rd2471, %rd2470, 255;
	mad.lo.s32 	%r4281, %r1, 1120, %r4279;
	add.s32 	%r4282, %r4281, %r525;
	cvt.u64.u32 	%rd2472, %r4282;
	add.s64 	%rd2473, %rd2472, %rd2471;
	add.s64 	%rd2474, %rd2473, %rd2469;
	shl.b64 	%rd2475, %rd2474, 2;
	add.s64 	%rd2476, %rd2, %rd2475;
	ld.global.nc.f32 	%f2901, [%rd2476+400500];
$L__BB0_2378:
	st.shared.f32 	[%r9], %f2901;
$L__BB0_2379:
	setp.gt.u32 	%p2295, %r14, 14;
	@%p2295 bra 	$L__BB0_2386;
	setp.gt.u32 	%p2296, %r8, 463;
	@%p2296 bra 	$L__BB0_2386;
	setp.gt.u32 	%p2297, %r5, 153;
	setp.gt.u32 	%p2298, %r4, 6;
	or.pred  	%p2299, %p2298, %p2297;
	mov.f32 	%f2902, 0f00000000;
	@%p2299 bra 	$L__BB0_2386;
	mov.u32 	%r526, %ctaid.y;
	shl.b32 	%r4283, %r526, 4;
	add.s32 	%r4284, %r4283, %r2;
	or.b32  	%r4285, %r4284, %r13;
	setp.eq.s32 	%p2300, %r4285, 0;
	@%p2300 bra 	$L__BB0_2385;
	mov.u32 	%r4286, %ctaid.x;
	shl.b32 	%r527, %r4286, 5;
	mul.lo.s16 	%rs3801, %rs279, 9;
	shr.u16 	%rs3802, %rs3801, 8;
	sub.s16 	%rs3803, %rs279, %rs3802;
	and.b16  	%rs3804, %rs3803, 254;
	shr.u16 	%rs3805, %rs3804, 1;
	add.s16 	%rs3806, %rs3805, %rs3802;
	and.b16  	%rs3807, %rs3806, 240;
	shr.u16 	%rs3808, %rs3807, 4;
	mul.lo.s16 	%rs3809, %rs3808, 31;
	sub.s16 	%rs188, %rs279, %rs3809;
	cvt.u32.u16 	%r4287, %rs188;
	and.b32  	%r4288, %r4287, 255;
	or.b32  	%r4289, %r527, %r4288;
	setp.lt.u32 	%p2301, %r4289, 3;
	@%p2301 bra 	$L__BB0_2385;
	mul.lo.s32 	%r4290, %r526, 3584;
	mul.lo.s32 	%r4291, %r13, 224;
	cvt.u64.u32 	%rd2477, %r4291;
	cvt.u64.u16 	%rd2478, %rs188;
	and.b64  	%rd2479, %rd2478, 255;
	mad.lo.s32 	%r4292, %r1, 1120, %r4290;
	add.s32 	%r4293, %r4292, %r527;
	cvt.u64.u32 	%rd2480, %r4293;
	add.s64 	%rd2481, %rd2480, %rd2479;
	add.s64 	%rd2482, %rd2481, %rd2477;
	shl.b64 	%rd2483, %rd2482, 2;
	add.s64 	%rd2484, %rd2, %rd2483;
	ld.global.nc.f32 	%f2902, [%rd2484+400500];
$L__BB0_2385:
	st.shared.f32 	[%r9+4], %f2902;
$L__BB0_2386:
	setp.gt.u32 	%p2302, %r19, 14;
	@%p2302 bra 	$L__BB0_2393;
	setp.gt.u32 	%p2303, %r8, 462;
	@%p2303 bra 	$L__BB0_2393;
	setp.gt.u32 	%p2304, %r5, 152;
	setp.gt.u32 	%p2305, %r4, 5;
	or.pred  	%p2306, %p2305, %p2304;
	mov.f32 	%f2903, 0f00000000;
	@%p2306 bra 	$L__BB0_2393;
	mov.u32 	%r528, %ctaid.y;
	shl.b32 	%r4294, %r528, 4;
	add.s32 	%r4295, %r4294, %r2;
	or.b32  	%r4296, %r4295, %r18;
	setp.eq.s32 	%p2307, %r4296, 0;
	@%p2307 bra 	$L__BB0_2392;
	mov.u32 	%r4297, %ctaid.x;
	shl.b32 	%r529, %r4297, 5;
	mul.lo.s16 	%rs3811, %rs296, 9;
	shr.u16 	%rs3812, %rs3811, 8;
	sub.s16 	%rs3813, %rs296, %rs3812;
	and.b16  	%rs3814, %rs3813, 254;
	shr.u16 	%rs3815, %rs3814, 1;
	add.s16 	%rs3816, %rs3815, %rs3812;
	and.b16  	%rs3817, %rs3816, 240;
	shr.u16 	%rs3818, %rs3817, 4;
	mul.lo.s16 	%rs3819, %rs3818, 31;
	sub.s16 	%rs189, %rs296, %rs3819;
	cvt.u32.u16 	%r4298, %rs189;
	and.b32  	%r4299, %r4298, 255;
	or.b32  	%r4300, %r529, %r4299;
	setp.lt.u32 	%p2308, %r4300, 3;
	@%p2308 bra 	$L__BB0_2392;
	mul.lo.s32 	%r4301, %r528, 3584;
	mul.lo.s32 	%r4302, %r18, 224;
	cvt.u64.u32 	%rd2485, %r4302;
	cvt.u64.u16 	%rd2486, %rs189;
	and.b64  	%rd2487, %rd2486, 255;
	mad.lo.s32 	%r4303, %r1, 1120, %r4301;
	add.s32 	%r4304, %r4303, %r529;
	cvt.u64.u32 	%rd2488, %r4304;
	add.s64 	%rd2489, %rd2488, %rd2487;
	add.s64 	%rd2490, %rd2489, %rd2485;
	shl.b64 	%rd2491, %rd2490, 2;
	add.s64 	%rd2492, %rd2, %rd2491;
	ld.global.nc.f32 	%f2903, [%rd2492+400500];
$L__BB0_2392:
	st.shared.f32 	[%r9+8], %f2903;
$L__BB0_2393:
	@%p25 bra 	$L__BB0_2395;
	mov.u32 	%r4305, %ctaid.z;
	mul.lo.s32 	%r4306, %r22, 147;
	mad.lo.s32 	%r4307, %r4305, 441, %r4306;
	mul.wide.u32 	%rd2493, %r4307, 4;
	add.s64 	%rd2494, %rd1, %rd2493;
	ld.global.nc.f32 	%f2073, [%rd2494+448];
	st.shared.f32 	[%r23], %f2073;
$L__BB0_2395:
	setp.gt.u32 	%p2310, %r7, 14;
	bar.sync 	0;
	ld.shared.f32 	%f2074, [%r24];
	ld.shared.f32 	%f2075, [%r25];
	fma.rn.f32 	%f855, %f2074, %f2075, %f847;
	ld.shared.f32 	%f2076, [%r24+8];
	fma.rn.f32 	%f856, %f2075, %f2076, %f848;
	bar.sync 	0;
	@%p2310 bra 	$L__BB0_2402;
	setp.gt.u32 	%p2311, %r8, 464;
	@%p2311 bra 	$L__BB0_2402;
	setp.gt.u32 	%p2312, %r5, 154;
	setp.gt.u32 	%p2313, %r4, 6;
	or.pred  	%p2314, %p2313, %p2312;
	mov.f32 	%f2904, 0f00000000;
	@%p2314 bra 	$L__BB0_2402;
	mov.u32 	%r530, %ctaid.y;
	shl.b32 	%r4308, %r530, 4;
	add.s32 	%r4309, %r4308, %r2;
	or.b32  	%r4310, %r4309, %r6;
	setp.eq.s32 	%p2315, %r4310, 0;
	@%p2315 bra 	$L__BB0_2401;
	mov.u32 	%r4311, %ctaid.x;
	shl.b32 	%r531, %r4311, 5;
	cvt.u16.u32 	%rs3820, %r5;
	mul.lo.s16 	%rs3821, %rs3820, 9;
	shr.u16 	%rs3822, %rs3821, 8;
	sub.s16 	%rs3823, %rs3820, %rs3822;
	and.b16  	%rs3824, %rs3823, 254;
	shr.u16 	%rs3825, %rs3824, 1;
	add.s16 	%rs3826, %rs3825, %rs3822;
	and.b16  	%rs3827, %rs3826, 240;
	shr.u16 	%rs3828, %rs3827, 4;
	mul.lo.s16 	%rs3829, %rs3828, 31;
	sub.s16 	%rs190, %rs3820, %rs3829;
	cvt.u32.u16 	%r4312, %rs190;
	and.b32  	%r4313, %r4312, 255;
	or.b32  	%r4314, %r531, %r4313;
	setp.lt.u32 	%p2316, %r4314, 2;
	@%p2316 bra 	$L__BB0_2401;
	mul.lo.s32 	%r4315, %r530, 3584;
	mul.lo.s32 	%r4316, %r6, 224;
	cvt.u64.u32 	%rd2495, %r4316;
	cvt.u64.u16 	%rd2496, %rs190;
	and.b64  	%rd2497, %rd2496, 255;
	mad.lo.s32 	%r4317, %r1, 1120, %r4315;
	add.s32 	%r4318, %r4317, %r531;
	cvt.u64.u32 	%rd2498, %r4318;
	add.s64 	%rd2499, %rd2498, %rd2497;
	add.s64 	%rd2500, %rd2499, %rd2495;
	shl.b64 	%rd2501, %rd2500, 2;
	add.s64 	%rd2502, %rd2, %rd2501;
	ld.global.nc.f32 	%f2904, [%rd2502+400504];
$L__BB0_2401:
	st.shared.f32 	[%r9], %f2904;
$L__BB0_2402:
	setp.gt.u32 	%p2317, %r14, 14;
	@%p2317 bra 	$L__BB0_2409;
	setp.gt.u32 	%p2318, %r8, 463;
	@%p2318 bra 	$L__BB0_2409;
	setp.gt.u32 	%p2319, %r5, 153;
	setp.gt.u32 	%p2320, %r4, 6;
	or.pred  	%p2321, %p2320, %p2319;
	mov.f32 	%f2905, 0f00000000;
	@%p2321 bra 	$L__BB0_2409;
	mov.u32 	%r532, %ctaid.y;
	shl.b32 	%r4319, %r532, 4;
	add.s32 	%r4320, %r4319, %r2;
	or.b32  	%r4321, %r4320, %r13;
	setp.eq.s32 	%p2322, %r4321, 0;
	@%p2322 bra 	$L__BB0_2408;
	mov.u32 	%r4322, %ctaid.x;
	shl.b32 	%r533, %r4322, 5;
	mul.lo.s16 	%rs3831, %rs279, 9;
	shr.u16 	%rs3832, %rs3831, 8;
	sub.s16 	%rs3833, %rs279, %rs3832;
	and.b16  	%rs3834, %rs3833, 254;
	shr.u16 	%rs3835, %rs3834, 1;
	add.s16 	%rs3836, %rs3835, %rs3832;
	and.b16  	%rs3837, %rs3836, 240;
	shr.u16 	%rs3838, %rs3837, 4;
	mul.lo.s16 	%rs3839, %rs3838, 31;
	sub.s16 	%rs191, %rs279, %rs3839;
	cvt.u32.u16 	%r4323, %rs191;
	and.b32  	%r4324, %r4323, 255;
	or.b32  	%r4325, %r533, %r4324;
	setp.lt.u32 	%p2323, %r4325, 2;
	@%p2323 bra 	$L__BB0_2408;
	mul.lo.s32 	%r4326, %r532, 3584;
	mul.lo.s32 	%r4327, %r13, 224;
	cvt.u64.u32 	%rd2503, %r4327;
	cvt.u64.u16 	%rd2504, %rs191;
	and.b64  	%rd2505, %rd2504, 255;
	mad.lo.s32 	%r4328, %r1, 1120, %r4326;
	add.s32 	%r4329, %r4328, %r533;
	cvt.u64.u32 	%rd2506, %r4329;
	add.s64 	%rd2507, %rd2506, %rd2505;
	add.s64 	%rd2508, %rd2507, %rd2503;
	shl.b64 	%rd2509, %rd2508, 2;
	add.s64 	%rd2510, %rd2, %rd2509;
	ld.global.nc.f32 	%f2905, [%rd2510+400504];
$L__BB0_2408:
	st.shared.f32 	[%r9+4], %f2905;
$L__BB0_2409:
	setp.gt.u32 	%p2324, %r19, 14;
	@%p2324 bra 	$L__BB0_2416;
	setp.gt.u32 	%p2325, %r8, 462;
	@%p2325 bra 	$L__BB0_2416;
	setp.gt.u32 	%p2326, %r5, 152;
	setp.gt.u32 	%p2327, %r4, 5;
	or.pred  	%p2328, %p2327, %p2326;
	mov.f32 	%f2906, 0f00000000;
	@%p2328 bra 	$L__BB0_2416;
	mov.u32 	%r534, %ctaid.y;
	shl.b32 	%r4330, %r534, 4;
	add.s32 	%r4331, %r4330, %r2;
	or.b32  	%r4332, %r4331, %r18;
	setp.eq.s32 	%p2329, %r4332, 0;
	@%p2329 bra 	$L__BB0_2415;
	mov.u32 	%r4333, %ctaid.x;
	shl.b32 	%r535, %r4333, 5;
	mul.lo.s16 	%rs3841, %rs296, 9;
	shr.u16 	%rs3842, %rs3841, 8;
	sub.s16 	%rs3843, %rs296, %rs3842;
	and.b16  	%rs3844, %rs3843, 254;
	shr.u16 	%rs3845, %rs3844, 1;
	add.s16 	%rs3846, %rs3845, %rs3842;
	and.b16  	%rs3847, %rs3846, 240;
	shr.u16 	%rs3848, %rs3847, 4;
	mul.lo.s16 	%rs3849, %rs3848, 31;
	sub.s16 	%rs192, %rs296, %rs3849;
	cvt.u32.u16 	%r4334, %rs192;
	and.b32  	%r4335, %r4334, 255;
	or.b32  	%r4336, %r535, %r4335;
	setp.lt.u32 	%p2330, %r4336, 2;
	@%p2330 bra 	$L__BB0_2415;
	mul.lo.s32 	%r4337, %r534, 3584;
	mul.lo.s32 	%r4338, %r18, 224;
	cvt.u64.u32 	%rd2511, %r4338;
	cvt.u64.u16 	%rd2512, %rs192;
	and.b64  	%rd2513, %rd2512, 255;
	mad.lo.s32 	%r4339, %r1, 1120, %r4337;
	add.s32 	%r4340, %r4339, %r535;
	cvt.u64.u32 	%rd2514, %r4340;
	add.s64 	%rd2515, %rd2514, %rd2513;
	add.s64 	%rd2516, %rd2515, %rd2511;
	shl.b64 	%rd2517, %rd2516, 2;
	add.s64 	%rd2518, %rd2, %rd2517;
	ld.global.nc.f32 	%f2906, [%rd2518+400504];
$L__BB0_2415:
	st.shared.f32 	[%r9+8], %f2906;
$L__BB0_2416:
	@%p25 bra 	$L__BB0_2418;
	mov.u32 	%r4341, %ctaid.z;
	mul.lo.s32 	%r4342, %r22, 147;
	mad.lo.s32 	%r4343, %r4341, 441, %r4342;
	mul.wide.u32 	%rd2519, %r4343, 4;
	add.s64 	%rd2520, %rd1, %rd2519;
	ld.global.nc.f32 	%f2083, [%rd2520+452];
	st.shared.f32 	[%r23], %f2083;
$L__BB0_2418:
	setp.gt.u32 	%p2332, %r7, 14;
	bar.sync 	0;
	ld.shared.f32 	%f2084, [%r24];
	ld.shared.f32 	%f2085, [%r25];
	fma.rn.f32 	%f863, %f2084, %f2085, %f855;
	ld.shared.f32 	%f2086, [%r24+8];
	fma.rn.f32 	%f864, %f2085, %f2086, %f856;
	bar.sync 	0;
	@%p2332 bra 	$L__BB0_2425;
	setp.gt.u32 	%p2333, %r8, 464;
	@%p2333 bra 	$L__BB0_2425;
	setp.gt.u32 	%p2334, %r5, 154;
	setp.gt.u32 	%p2335, %r4, 6;
	or.pred  	%p2336, %p2335, %p2334;
	mov.f32 	%f2907, 0f00000000;
	@%p2336 bra 	$L__BB0_2425;
	mov.u32 	%r536, %ctaid.y;
	shl.b32 	%r4344, %r536, 4;
	add.s32 	%r4345, %r4344, %r2;
	or.b32  	%r4346, %r4345, %r6;
	setp.eq.s32 	%p2337, %r4346, 0;
	@%p2337 bra 	$L__BB0_2424;
	mov.u32 	%r4347, %ctaid.x;
	shl.b32 	%r537, %r4347, 5;
	cvt.u16.u32 	%rs3850, %r5;
	mul.lo.s16 	%rs3851, %rs3850, 9;
	shr.u16 	%rs3852, %rs3851, 8;
	sub.s16 	%rs3853, %rs3850, %rs3852;
	and.b16  	%rs3854, %rs3853, 254;
	shr.u16 	%rs3855, %rs3854, 1;
	add.s16 	%rs3856, %rs3855, %rs3852;
	and.b16  	%rs3857, %rs3856, 240;
	shr.u16 	%rs3858, %rs3857, 4;
	mul.lo.s16 	%rs3859, %rs3858, 31;
	sub.s16 	%rs193, %rs3850, %rs3859;
	cvt.u32.u16 	%r4348, %rs193;
	and.b32  	%r4349, %r4348, 255;
	or.b32  	%r4350, %r537, %r4349;
	setp.eq.s32 	%p2338, %r4350, 0;
	@%p2338 bra 	$L__BB0_2424;
	mul.lo.s32 	%r4351, %r536, 3584;
	mul.lo.s32 	%r4352, %r6, 224;
	cvt.u64.u32 	%rd2521, %r4352;
	cvt.u64.u16 	%rd2522, %rs193;
	and.b64  	%rd2523, %rd2522, 255;
	mad.lo.s32 	%r4353, %r1, 1120, %r4351;
	add.s32 	%r4354, %r4353, %r537;
	cvt.u64.u32 	%rd2524, %r4354;
	add.s64 	%rd2525, %rd2524, %rd2523;
	add.s64 	%rd2526, %rd2525, %rd2521;
	shl.b64 	%rd2527, %rd2526, 2;
	add.s64 	%rd2528, %rd2, %rd2527;
	ld.global.nc.f32 	%f2907, [%rd2528+400508];
$L__BB0_2424:
	st.shared.f32 	[%r9], %f2907;
$L__BB0_2425:
	setp.gt.u32 	%p2339, %r14, 14;
	@%p2339 bra 	$L__BB0_2432;
	setp.gt.u32 	%p2340, %r8, 463;
	@%p2340 bra 	$L__BB0_2432;
	setp.gt.u32 	%p2341, %r5, 153;
	setp.gt.u32 	%p2342, %r4, 6;
	or.pred  	%p2343, %p2342, %p2341;
	mov.f32 	%f2908, 0f00000000;
	@%p2343 bra 	$L__BB0_2432;
	mov.u32 	%r538, %ctaid.y;
	shl.b32 	%r4355, %r538, 4;
	add.s32 	%r4356, %r4355, %r2;
	or.b32  	%r4357, %r4356, %r13;
	setp.eq.s32 	%p2344, %r4357, 0;
	@%p2344 bra 	$L__BB0_2431;
	mov.u32 	%r4358, %ctaid.x;
	shl.b32 	%r539, %r4358, 5;
	mul.lo.s16 	%rs3861, %rs279, 9;
	shr.u16 	%rs3862, %rs3861, 8;
	sub.s16 	%rs3863, %rs279, %rs3862;
	and.b16  	%rs3864, %rs3863, 254;
	shr.u16 	%rs3865, %rs3864, 1;
	add.s16 	%rs3866, %rs3865, %rs3862;
	and.b16  	%rs3867, %rs3866, 240;
	shr.u16 	%rs3868, %rs3867, 4;
	mul.lo.s16 	%rs3869, %rs3868, 31;
	sub.s16 	%rs194, %rs279, %rs3869;
	cvt.u32.u16 	%r4359, %rs194;
	and.b32  	%r4360, %r4359, 255;
	or.b32  	%r4361, %r539, %r4360;
	setp.eq.s32 	%p2345, %r4361, 0;
	@%p2345 bra 	$L__BB0_2431;
	mul.lo.s32 	%r4362, %r538, 3584;
	mul.lo.s32 	%r4363, %r13, 224;
	cvt.u64.u32 	%rd2529, %r4363;
	cvt.u64.u16 	%rd2530, %rs194;
	and.b64  	%rd2531, %rd2530, 255;
	mad.lo.s32 	%r4364, %r1, 1120, %r4362;
	add.s32 	%r4365, %r4364, %r539;
	cvt.u64.u32 	%rd2532, %r4365;
	add.s64 	%rd2533, %rd2532, %rd2531;
	add.s64 	%rd2534, %rd2533, %rd2529;
	shl.b64 	%rd2535, %rd2534, 2;
	add.s64 	%rd2536, %rd2, %rd2535;
	ld.global.nc.f32 	%f2908, [%rd2536+400508];
$L__BB0_2431:
	st.shared.f32 	[%r9+4], %f2908;
$L__BB0_2432:
	setp.gt.u32 	%p2346, %r19, 14;
	@%p2346 bra 	$L__BB0_2439;
	setp.gt.u32 	%p2347, %r8, 462;
	@%p2347 bra 	$L__BB0_2439;
	setp.gt.u32 	%p2348, %r5, 152;
	setp.gt.u32 	%p2349, %r4, 5;
	or.pred  	%p2350, %p2349, %p2348;
	mov.f32 	%f2909, 0f00000000;
	@%p2350 bra 	$L__BB0_2439;
	mov.u32 	%r540, %ctaid.y;
	shl.b32 	%r4366, %r540, 4;
	add.s32 	%r4367, %r4366, %r2;
	or.b32  	%r4368, %r4367, %r18;
	setp.eq.s32 	%p2351, %r4368, 0;
	@%p2351 bra 	$L__BB0_2438;
	mov.u32 	%r4369, %ctaid.x;
	shl.b32 	%r541, %r4369, 5;
	mul.lo.s16 	%rs3871, %rs296, 9;
	shr.u16 	%rs3872, %rs3871, 8;
	sub.s16 	%rs3873, %rs296, %rs3872;
	and.b16  	%rs3874, %rs3873, 254;
	shr.u16 	%rs3875, %rs3874, 1;
	add.s16 	%rs3876, %rs3875, %rs3872;
	and.b16  	%rs3877, %rs3876, 240;
	shr.u16 	%rs3878, %rs3877, 4;
	mul.lo.s16 	%rs3879, %rs3878, 31;
	sub.s16 	%rs195, %rs296, %rs3879;
	cvt.u32.u16 	%r4370, %rs195;
	and.b32  	%r4371, %r4370, 255;
	or.b32  	%r4372, %r541, %r4371;
	setp.eq.s32 	%p2352, %r4372, 0;
	@%p2352 bra 	$L__BB0_2438;
	mul.lo.s32 	%r4373, %r540, 3584;
	mul.lo.s32 	%r4374, %r18, 224;
	cvt.u64.u32 	%rd2537, %r4374;
	cvt.u64.u16 	%rd2538, %rs195;
	and.b64  	%rd2539, %rd2538, 255;
	mad.lo.s32 	%r4375, %r1, 1120, %r4373;
	add.s32 	%r4376, %r4375, %r541;
	cvt.u64.u32 	%rd2540, %r4376;
	add.s64 	%rd2541, %rd2540, %rd2539;
	add.s64 	%rd2542, %rd2541, %rd2537;
	shl.b64 	%rd2543, %rd2542, 2;
	add.s64 	%rd2544, %rd2, %rd2543;
	ld.global.nc.f32 	%f2909, [%rd2544+400508];
$L__BB0_2438:
	st.shared.f32 	[%r9+8], %f2909;
$L__BB0_2439:
	@%p25 bra 	$L__BB0_2441;
	mov.u32 	%r4377, %ctaid.z;
	mul.lo.s32 	%r4378, %r22, 147;
	mad.lo.s32 	%r4379, %r4377, 441, %r4378;
	mul.wide.u32 	%rd2545, %r4379, 4;
	add.s64 	%rd2546, %rd1, %rd2545;
	ld.global.nc.f32 	%f2093, [%rd2546+456];
	st.shared.f32 	[%r23], %f2093;
$L__BB0_2441:
	setp.gt.u32 	%p2354, %r7, 14;
	bar.sync 	0;
	ld.shared.f32 	%f2094, [%r24];
	ld.shared.f32 	%f2095, [%r25];
	fma.rn.f32 	%f871, %f2094, %f2095, %f863;
	ld.shared.f32 	%f2096, [%r24+8];
	fma.rn.f32 	%f872, %f2095, %f2096, %f864;
	bar.sync 	0;
	@%p2354 bra 	$L__BB0_2447;
	setp.gt.u32 	%p2355, %r8, 464;
	@%p2355 bra 	$L__BB0_2447;
	setp.gt.u32 	%p2356, %r5, 154;
	setp.gt.u32 	%p2357, %r4, 6;
	or.pred  	%p2358, %p2357, %p2356;
	@%p2358 bra 	$L__BB0_2447;
	mov.u32 	%r542, %ctaid.y;
	shl.b32 	%r4380, %r542, 4;
	add.s32 	%r4381, %r4380, %r2;
	or.b32  	%r4382, %r4381, %r6;
	setp.eq.s32 	%p2359, %r4382, 0;
	mov.f32 	%f2910, 0f00000000;
	@%p2359 bra 	$L__BB0_2446;
	mul.lo.s32 	%r4383, %r542, 3584;
	mul.lo.s32 	%r4384, %r6, 224;
	mov.u32 	%r4385, %ctaid.x;
	shl.b32 	%r4386, %r4385, 5;
	cvt.u16.u32 	%rs3880, %r5;
	mul.lo.s16 	%rs3881, %rs3880, 9;
	shr.u16 	%rs3882, %rs3881, 8;
	sub.s16 	%rs3883, %rs3880, %rs3882;
	and.b16  	%rs3884, %rs3883, 254;
	shr.u16 	%rs3885, %rs3884, 1;
	add.s16 	%rs3886, %rs3885, %rs3882;
	and.b16  	%rs3887, %rs3886, 240;
	shr.u16 	%rs3888, %rs3887, 4;
	mul.lo.s16 	%rs3889, %rs3888, 31;
	sub.s16 	%rs3890, %rs3880, %rs3889;
	cvt.u64.u32 	%rd2547, %r4384;
	cvt.u64.u16 	%rd2548, %rs3890;
	and.b64  	%rd2549, %rd2548, 255;
	mad.lo.s32 	%r4387, %r1, 1120, %r4383;
	add.s32 	%r4388, %r4387, %r4386;
	cvt.u64.u32 	%rd2550, %r4388;
	or.b64  	%rd2551, %rd2550, %rd2549;
	add.s64 	%rd2552, %rd2551, %rd2547;
	shl.b64 	%rd2553, %rd2552, 2;
	add.s64 	%rd2554, %rd2, %rd2553;
	ld.global.nc.f32 	%f2910, [%rd2554+400512];
$L__BB0_2446:
	st.shared.f32 	[%r9], %f2910;
$L__BB0_2447:
	setp.gt.u32 	%p2360, %r14, 14;
	@%p2360 bra 	$L__BB0_2453;
	setp.gt.u32 	%p2361, %r8, 463;
	@%p2361 bra 	$L__BB0_2453;
	setp.gt.u32 	%p2362, %r5, 153;
	setp.gt.u32 	%p2363, %r4, 6;
	or.pred  	%p2364, %p2363, %p2362;
	@%p2364 bra 	$L__BB0_2453;
	mov.u32 	%r543, %ctaid.y;
	shl.b32 	%r4389, %r543, 4;
	add.s32 	%r4390, %r4389, %r2;
	or.b32  	%r4391, %r4390, %r13;
	setp.eq.s32 	%p2365, %r4391, 0;
	mov.f32 	%f2911, 0f00000000;
	@%p2365 bra 	$L__BB0_2452;
	mul.lo.s32 	%r4392, %r543, 3584;
	mul.lo.s32 	%r4393, %r13, 224;
	mov.u32 	%r4394, %ctaid.x;
	shl.b32 	%r4395, %r4394, 5;
	mul.lo.s16 	%rs3892, %rs279, 9;
	shr.u16 	%rs3893, %rs3892, 8;
	sub.s16 	%rs3894, %rs279, %rs3893;
	and.b16  	%rs3895, %rs3894, 254;
	shr.u16 	%rs3896, %rs3895, 1;
	add.s16 	%rs3897, %rs3896, %rs3893;
	and.b16  	%rs3898, %rs3897, 240;
	shr.u16 	%rs3899, %rs3898, 4;
	mul.lo.s16 	%rs3900, %rs3899, 31;
	sub.s16 	%rs3901, %rs279, %rs3900;
	cvt.u64.u32 	%rd2555, %r4393;
	cvt.u64.u16 	%rd2556, %rs3901;
	and.b64  	%rd2557, %rd2556, 255;
	mad.lo.s32 	%r4396, %r1, 1120, %r4392;
	add.s32 	%r4397, %r4396, %r4395;
	cvt.u64.u32 	%rd2558, %r4397;
	or.b64  	%rd2559, %rd2558, %rd2557;
	add.s64 	%rd2560, %rd2559, %rd2555;
	shl.b64 	%rd2561, %rd2560, 2;
	add.s64 	%rd2562, %rd2, %rd2561;
	ld.global.nc.f32 	%f2911, [%rd2562+400512];
$L__BB0_2452:
	st.shared.f32 	[%r9+4], %f2911;
$L__BB0_2453:
	setp.gt.u32 	%p2366, %r19, 14;
	@%p2366 bra 	$L__BB0_2459;
	setp.gt.u32 	%p2367, %r8, 462;
	@%p2367 bra 	$L__BB0_2459;
	setp.gt.u32 	%p2368, %r5, 152;
	setp.gt.u32 	%p2369, %r4, 5;
	or.pred  	%p2370, %p2369, %p2368;
	@%p2370 bra 	$L__BB0_2459;
	mov.u32 	%r544, %ctaid.y;
	shl.b32 	%r4398, %r544, 4;
	add.s32 	%r4399, %r4398, %r2;
	or.b32  	%r4400, %r4399, %r18;
	setp.eq.s32 	%p2371, %r4400, 0;
	mov.f32 	%f2912, 0f00000000;
	@%p2371 bra 	$L__BB0_2458;
	mul.lo.s32 	%r4401, %r544, 3584;
	mul.lo.s32 	%r4402, %r18, 224;
	mov.u32 	%r4403, %ctaid.x;
	shl.b32 	%r4404, %r4403, 5;
	mul.lo.s16 	%rs3903, %rs296, 9;
	shr.u16 	%rs3904, %rs3903, 8;
	sub.s16 	%rs3905, %rs296, %rs3904;
	and.b16  	%rs3906, %rs3905, 254;
	shr.u16 	%rs3907, %rs3906, 1;
	add.s16 	%rs3908, %rs3907, %rs3904;
	and.b16  	%rs3909, %rs3908, 240;
	shr.u16 	%rs3910, %rs3909, 4;
	mul.lo.s16 	%rs3911, %rs3910, 31;
	sub.s16 	%rs3912, %rs296, %rs3911;
	cvt.u64.u32 	%rd2563, %r4402;
	cvt.u64.u16 	%rd2564, %rs3912;
	and.b64  	%rd2565, %rd2564, 255;
	mad.lo.s32 	%r4405, %r1, 1120, %r4401;
	add.s32 	%r4406, %r4405, %r4404;
	cvt.u64.u32 	%rd2566, %r4406;
	or.b64  	%rd2567, %rd2566, %rd2565;
	add.s64 	%rd2568, %rd2567, %rd2563;
	shl.b64 	%rd2569, %rd2568, 2;
	add.s64 	%rd2570, %rd2, %rd2569;
	ld.global.nc.f32 	%f2912, [%rd2570+400512];
$L__BB0_2458:
	st.shared.f32 	[%r9+8], %f2912;
$L__BB0_2459:
	@%p25 bra 	$L__BB0_2461;
	mov.u32 	%r4407, %ctaid.z;
	mul.lo.s32 	%r4408, %r22, 147;
	mad.lo.s32 	%r4409, %r4407, 441, %r4408;
	mul.wide.u32 	%rd2571, %r4409, 4;
	add.s64 	%rd2572, %rd1, %rd2571;
	ld.global.nc.f32 	%f2100, [%rd2572+460];
	st.shared.f32 	[%r23], %f2100;
$L__BB0_2461:
	setp.gt.u32 	%p2373, %r7, 14;
	bar.sync 	0;
	ld.shared.f32 	%f2101, [%r24];
	ld.shared.f32 	%f2102, [%r25];
	fma.rn.f32 	%f879, %f2101, %f2102, %f871;
	ld.shared.f32 	%f2103, [%r24+8];
	fma.rn.f32 	%f880, %f2102, %f2103, %f872;
	bar.sync 	0;
	@%p2373 bra 	$L__BB0_2467;
	setp.gt.u32 	%p2374, %r8, 464;
	@%p2374 bra 	$L__BB0_2467;
	setp.gt.u32 	%p2375, %r5, 154;
	setp.gt.u32 	%p2376, %r4, 6;
	or.pred  	%p2377, %p2376, %p2375;
	@%p2377 bra 	$L__BB0_2467;
	mov.u32 	%r545, %ctaid.y;
	shl.b32 	%r4410, %r545, 4;
	add.s32 	%r4411, %r4410, %r2;
	or.b32  	%r4412, %r4411, %r6;
	setp.eq.s32 	%p2378, %r4412, 0;
	mov.f32 	%f2913, 0f00000000;
	@%p2378 bra 	$L__BB0_2466;
	mul.lo.s32 	%r4413, %r545, 3584;
	mul.lo.s32 	%r4414, %r6, 224;
	mov.u32 	%r4415, %ctaid.x;
	shl.b32 	%r4416, %r4415, 5;
	cvt.u16.u32 	%rs3913, %r5;
	mul.lo.s16 	%rs3914, %rs3913, 9;
	shr.u16 	%rs3915, %rs3914, 8;
	sub.s16 	%rs3916, %rs3913, %rs3915;
	and.b16  	%rs3917, %rs3916, 254;
	shr.u16 	%rs3918, %rs3917, 1;
	add.s16 	%rs3919, %rs3918, %rs3915;
	and.b16  	%rs3920, %rs3919, 240;
	shr.u16 	%rs3921, %rs3920, 4;
	mul.lo.s16 	%rs3922, %rs3921, 31;
	sub.s16 	%rs3923, %rs3913, %rs3922;
	cvt.u64.u32 	%rd2573, %r4414;
	cvt.u64.u16 	%rd2574, %rs3923;
	and.b64  	%rd2575, %rd2574, 255;
	mad.lo.s32 	%r4417, %r1, 1120, %r4413;
	add.s32 	%r4418, %r4417, %r4416;
	cvt.u64.u32 	%rd2576, %r4418;
	or.b64  	%rd2577, %rd2576, %rd2575;
	add.s64 	%rd2578, %rd2577, %rd2573;
	shl.b64 	%rd2579, %rd2578, 2;
	add.s64 	%rd2580, %rd2, %rd2579;
	ld.global.nc.f32 	%f2913, [%rd2580+400516];
$L__BB0_2466:
	st.shared.f32 	[%r9], %f2913;
$L__BB0_2467:
	setp.gt.u32 	%p2379, %r14, 14;
	@%p2379 bra 	$L__BB0_2473;
	setp.gt.u32 	%p2380, %r8, 463;
	@%p2380 bra 	$L__BB0_2473;
	setp.gt.u32 	%p2381, %r5, 153;
	setp.gt.u32 	%p2382, %r4, 6;
	or.pred  	%p2383, %p2382, %p2381;
	@%p2383 bra 	$L__BB0_2473;
	mov.u32 	%r546, %ctaid.y;
	shl.b32 	%r4419, %r546, 4;
	add.s32 	%r4420, %r4419, %r2;
	or.b32  	%r4421, %r4420, %r13;
	setp.eq.s32 	%p2384, %r4421, 0;
	mov.f32 	%f2914, 0f00000000;
	@%p2384 bra 	$L__BB0_2472;
	mul.lo.s32 	%r4422, %r546, 3584;
	mul.lo.s32 	%r4423, %r13, 224;
	mov.u32 	%r4424, %ctaid.x;
	shl.b32 	%r4425, %r4424, 5;
	mul.lo.s16 	%rs3925, %rs279, 9;
	shr.u16 	%rs3926, %rs3925, 8;
	sub.s16 	%rs3927, %rs279, %rs3926;
	and.b16  	%rs3928, %rs3927, 254;
	shr.u16 	%rs3929, %rs3928, 1;
	add.s16 	%rs3930, %rs3929, %rs3926;
	and.b16  	%rs3931, %rs3930, 240;
	shr.u16 	%rs3932, %rs3931, 4;
	mul.lo.s16 	%rs3933, %rs3932, 31;
	sub.s16 	%rs3934, %rs279, %rs3933;
	cvt.u64.u32 	%rd2581, %r4423;
	cvt.u64.u16 	%rd2582, %rs3934;
	and.b64  	%rd2583, %rd2582, 255;
	mad.lo.s32 	%r4426, %r1, 1120, %r4422;
	add.s32 	%r4427, %r4426, %r4425;
	cvt.u64.u32 	%rd2584, %r4427;
	or.b64  	%rd2585, %rd2584, %rd2583;
	add.s64 	%rd2586, %rd2585, %rd2581;
	shl.b64 	%rd2587, %rd2586, 2;
	add.s64 	%rd2588, %rd2, %rd2587;
	ld.global.nc.f32 	%f2914, [%rd2588+400516];
$L__BB0_2472:
	st.shared.f32 	[%r9+4], %f2914;
$L__BB0_2473:
	setp.gt.u32 	%p2385, %r19, 14;
	@%p2385 bra 	$L__BB0_2479;
	setp.gt.u32 	%p2386, %r8, 462;
	@%p2386 bra 	$L__BB0_2479;
	setp.gt.u32 	%p2387, %r5, 152;
	setp.gt.u32 	%p2388, %r4, 5;
	or.pred  	%p2389, %p2388, %p2387;
	@%p2389 bra 	$L__BB0_2479;
	mov.u32 	%r547, %ctaid.y;
	shl.b32 	%r4428, %r547, 4;
	add.s32 	%r4429, %r4428, %r2;
	or.b32  	%r4430, %r4429, %r18;
	setp.eq.s32 	%p2390, %r4430, 0;
	mov.f32 	%f2915, 0f00000000;
	@%p2390 bra 	$L__BB0_2478;
	mul.lo.s32 	%r4431, %r547, 3584;
	mul.lo.s32 	%r4432, %r18, 224;
	mov.u32 	%r4433, %ctaid.x;
	shl.b32 	%r4434, %r4433, 5;
	mul.lo.s16 	%rs3936, %rs296, 9;
	shr.u16 	%rs3937, %rs3936, 8;
	sub.s16 	%rs3938, %rs296, %rs3937;
	and.b16  	%rs3939, %rs3938, 254;
	shr.u16 	%rs3940, %rs3939, 1;
	add.s16 	%rs3941, %rs3940, %rs3937;
	and.b16  	%rs3942, %rs3941, 240;
	shr.u16 	%rs3943, %rs3942, 4;
	mul.lo.s16 	%rs3944, %rs3943, 31;
	sub.s16 	%rs3945, %rs296, %rs3944;
	cvt.u64.u32 	%rd2589, %r4432;
	cvt.u64.u16 	%rd2590, %rs3945;
	and.b64  	%rd2591, %rd2590, 255;
	mad.lo.s32 	%r4435, %r1, 1120, %r4431;
	add.s32 	%r4436, %r4435, %r4434;
	cvt.u64.u32 	%rd2592, %r4436;
	or.b64  	%rd2593, %rd2592, %rd2591;
	add.s64 	%rd2594, %rd2593, %rd2589;
	shl.b64 	%rd2595, %rd2594, 2;
	add.s64 	%rd2596, %rd2, %rd2595;
	ld.global.nc.f32 	%f2915, [%rd2596+400516];
$L__BB0_2478:
	st.shared.f32 	[%r9+8], %f2915;
$L__BB0_2479:
	@%p25 bra 	$L__BB0_2481;
	mov.u32 	%r4437, %ctaid.z;
	mul.lo.s32 	%r4438, %r22, 147;
	mad.lo.s32 	%r4439, %r4437, 441, %r4438;
	mul.wide.u32 	%rd2597, %r4439, 4;
	add.s64 	%rd2598, %rd1, %rd2597;
	ld.global.nc.f32 	%f2107, [%rd2598+464];
	st.shared.f32 	[%r23], %f2107;
$L__BB0_2481:
	setp.gt.u32 	%p2392, %r7, 14;
	bar.sync 	0;
	ld.shared.f32 	%f2108, [%r24];
	ld.shared.f32 	%f2109, [%r25];
	fma.rn.f32 	%f887, %f2108, %f2109, %f879;
	ld.shared.f32 	%f2110, [%r24+8];
	fma.rn.f32 	%f888, %f2109, %f2110, %f880;
	bar.sync 	0;
	@%p2392 bra 	$L__BB0_2488;
	setp.gt.u32 	%p2393, %r8, 464;
	@%p2393 bra 	$L__BB0_2488;
	setp.gt.u32 	%p2394, %r5, 154;
	setp.gt.u32 	%p2395, %r4, 6;
	or.pred  	%p2396, %p2395, %p2394;
	mov.f32 	%f2916, 0f00000000;
	@%p2396 bra 	$L__BB0_2488;
	mov.u32 	%r548, %ctaid.y;
	shl.b32 	%r4440, %r548, 4;
	add.s32 	%r4441, %r4440, %r2;
	or.b32  	%r4442, %r4441, %r6;
	setp.eq.s32 	%p2397, %r4442, 0;
	@%p2397 bra 	$L__BB0_2487;
	mov.u32 	%r4443, %ctaid.x;
	shl.b32 	%r549, %r4443, 5;
	cvt.u16.u32 	%rs3946, %r5;
	mul.lo.s16 	%rs3947, %rs3946, 9;
	shr.u16 	%rs3948, %rs3947, 8;
	sub.s16 	%rs3949, %rs3946, %rs3948;
	and.b16  	%rs3950, %rs3949, 254;
	shr.u16 	%rs3951, %rs3950, 1;
	add.s16 	%rs3952, %rs3951, %rs3948;
	and.b16  	%rs3953, %rs3952, 240;
	shr.u16 	%rs3954, %rs3953, 4;
	mul.lo.s16 	%rs3955, %rs3954, 31;
	sub.s16 	%rs196, %rs3946, %rs3955;
	cvt.u32.u16 	%r4444, %rs196;
	and.b32  	%r4445, %r4444, 255;
	or.b32  	%r4446, %r549, %r4445;
	setp.gt.u32 	%p2398, %r4446, 221;
	@%p2398 bra 	$L__BB0_2487;
	mul.lo.s32 	%r4447, %r548, 3584;
	mul.lo.s32 	%r4448, %r6, 224;
	cvt.u64.u32 	%rd2599, %r4448;
	cvt.u64.u16 	%rd2600, %rs196;
	and.b64  	%rd2601, %rd2600, 255;
	mad.lo.s32 	%r4449, %r1, 1120, %r4447;
	add.s32 	%r4450, %r4449, %r549;
	cvt.u64.u32 	%rd2602, %r4450;
	add.s64 	%rd2603, %rd2602, %rd2601;
	add.s64 	%rd2604, %rd2603, %rd2599;
	shl.b64 	%rd2605, %rd2604, 2;
	add.s64 	%rd2606, %rd2, %rd2605;
	ld.global.nc.f32 	%f2916, [%rd2606+400520];
$L__BB0_2487:
	st.shared.f32 	[%r9], %f2916;
$L__BB0_2488:
	setp.gt.u32 	%p2399, %r14, 14;
	@%p2399 bra 	$L__BB0_2495;
	setp.gt.u32 	%p2400, %r8, 463;
	@%p2400 bra 	$L__BB0_2495;
	setp.gt.u32 	%p2401, %r5, 153;
	setp.gt.u32 	%p2402, %r4, 6;
	or.pred  	%p2403, %p2402, %p2401;
	mov.f32 	%f2917, 0f00000000;
	@%p2403 bra 	$L__BB0_2495;
	mov.u32 	%r550, %ctaid.y;
	shl.b32 	%r4451, %r550, 4;
	add.s32 	%r4452, %r4451, %r2;
	or.b32  	%r4453, %r4452, %r13;
	setp.eq.s32 	%p2404, %r4453, 0;
	@%p2404 bra 	$L__BB0_2494;
	mov.u32 	%r4454, %ctaid.x;
	shl.b32 	%r551, %r4454, 5;
	mul.lo.s16 	%rs3957, %rs279, 9;
	shr.u16 	%rs3958, %rs3957, 8;
	sub.s16 	%rs3959, %rs279, %rs3958;
	and.b16  	%rs3960, %rs3959, 254;
	shr.u16 	%rs3961, %rs3960, 1;
	add.s16 	%rs3962, %rs3961, %rs3958;
	and.b16  	%rs3963, %rs3962, 240;
	shr.u16 	%rs3964, %rs3963, 4;
	mul.lo.s16 	%rs3965, %rs3964, 31;
	sub.s16 	%rs197, %rs279, %rs3965;
	cvt.u32.u16 	%r4455, %rs197;
	and.b32  	%r4456, %r4455, 255;
	or.b32  	%r4457, %r551, %r4456;
	setp.gt.u32 	%p2405, %r4457, 221;
	@%p2405 bra 	$L__BB0_2494;
	mul.lo.s32 	%r4458, %r550, 3584;
	mul.lo.s32 	%r4459, %r13, 224;
	cvt.u64.u32 	%rd2607, %r4459;
	cvt.u64.u16 	%rd2608, %rs197;
	and.b64  	%rd2609, %rd2608, 255;
	mad.lo.s32 	%r4460, %r1, 1120, %r4458;
	add.s32 	%r4461, %r4460, %r551;
	cvt.u64.u32 	%rd2610, %r4461;
	add.s64 	%rd2611, %rd2610, %rd2609;
	add.s64 	%rd2612, %rd2611, %rd2607;
	shl.b64 	%rd2613, %rd2612, 2;
	add.s64 	%rd2614, %rd2, %rd2613;
	ld.global.nc.f32 	%f2917, [%rd2614+400520];
$L__BB0_2494:
	st.shared.f32 	[%r9+4], %f2917;
$L__BB0_2495:
	setp.gt.u32 	%p2406, %r19, 14;
	@%p2406 bra 	$L__BB0_2502;
	setp.gt.u32 	%p2407, %r8, 462;
	@%p2407 bra 	$L__BB0_2502;
	setp.gt.u32 	%p2408, %r5, 152;
	setp.gt.u32 	%p2409, %r4, 5;
	or.pred  	%p2410, %p2409, %p2408;
	mov.f32 	%f2918, 0f00000000;
	@%p2410 bra 	$L__BB0_2502;
	mov.u32 	%r552, %ctaid.y;
	shl.b32 	%r4462, %r552, 4;
	add.s32 	%r4463, %r4462, %r2;
	or.b32  	%r4464, %r4463, %r18;
	setp.eq.s32 	%p2411, %r4464, 0;
	@%p2411 bra 	$L__BB0_2501;
	mov.u32 	%r4465, %ctaid.x;
	shl.b32 	%r553, %r4465, 5;
	mul.lo.s16 	%rs3967, %rs296, 9;
	shr.u16 	%rs3968, %rs3967, 8;
	sub.s16 	%rs3969, %rs296, %rs3968;
	and.b16  	%rs3970, %rs3969, 254;
	shr.u16 	%rs3971, %rs3970, 1;
	add.s16 	%rs3972, %rs3971, %rs3968;
	and.b16  	%rs3973, %rs3972, 240;
	shr.u16 	%rs3974, %rs3973, 4;
	mul.lo.s16 	%rs3975, %rs3974, 31;
	sub.s16 	%rs198, %rs296, %rs3975;
	cvt.u32.u16 	%r4466, %rs198;
	and.b32  	%r4467, %r4466, 255;
	or.b32  	%r4468, %r553, %r4467;
	setp.gt.u32 	%p2412, %r4468, 221;
	@%p2412 bra 	$L__BB0_2501;
	mul.lo.s32 	%r4469, %r552, 3584;
	mul.lo.s32 	%r4470, %r18, 224;
	cvt.u64.u32 	%rd2615, %r4470;
	cvt.u64.u16 	%rd2616, %rs198;
	and.b64  	%rd2617, %rd2616, 255;
	mad.lo.s32 	%r4471, %r1, 1120, %r4469;
	add.s32 	%r4472, %r4471, %r553;
	cvt.u64.u32 	%rd2618, %r4472;
	add.s64 	%rd2619, %rd2618, %rd2617;
	add.s64 	%rd2620, %rd2619, %rd2615;
	shl.b64 	%rd2621, %rd2620, 2;
	add.s64 	%rd2622, %rd2, %rd2621;
	ld.global.nc.f32 	%f2918, [%rd2622+400520];
$L__BB0_2501:
	st.shared.f32 	[%r9+8], %f2918;
$L__BB0_2502:
	@%p25 bra 	$L__BB0_2504;
	mov.u32 	%r4473, %ctaid.z;
	mul.lo.s32 	%r4474, %r22, 147;
	mad.lo.s32 	%r4475, %r4473, 441, %r4474;
	mul.wide.u32 	%rd2623, %r4475, 4;
	add.s64 	%rd2624, %rd1, %rd2623;
	ld.global.nc.f32 	%f2117, [%rd2624+468];
	st.shared.f32 	[%r23], %f2117;
$L__BB0_2504:
	setp.gt.u32 	%p2414, %r7, 14;
	bar.sync 	0;
	ld.shared.f32 	%f2118, [%r24];
	ld.shared.f32 	%f2119, [%r25];
	fma.rn.f32 	%f895, %f2118, %f2119, %f887;
	ld.shared.f32 	%f2120, [%r24+8];
	fma.rn.f32 	%f896, %f2119, %f2120, %f888;
	bar.sync 	0;
	@%p2414 bra 	$L__BB0_2511;
	setp.gt.u32 	%p2415, %r8, 464;
	@%p2415 bra 	$L__BB0_2511;
	setp.gt.u32 	%p2416, %r5, 154;
	setp.gt.u32 	%p2417, %r4, 6;
	or.pred  	%p2418, %p2417, %p2416;
	mov.f32 	%f2919, 0f00000000;
	@%p2418 bra 	$L__BB0_2511;
	mov.u32 	%r554, %ctaid.y;
	shl.b32 	%r4476, %r554, 4;
	add.s32 	%r4477, %r4476, %r2;
	or.b32  	%r4478, %r4477, %r6;
	setp.eq.s32 	%p2419, %r4478, 0;
	@%p2419 bra 	$L__BB0_2510;
	mov.u32 	%r4479, %ctaid.x;
	shl.b32 	%r555, %r4479, 5;
	cvt.u16.u32 	%rs3976, %r5;
	mul.lo.s16 	%rs3977, %rs3976, 9;
	shr.u16 	%rs3978, %rs3977, 8;
	sub.s16 	%rs3979, %rs3976, %rs3978;
	and.b16  	%rs3980, %rs3979, 254;
	shr.u16 	%rs3981, %rs3980, 1;
	add.s16 	%rs3982, %rs3981, %rs3978;
	and.b16  	%rs3983, %rs3982, 240;
	shr.u16 	%rs3984, %rs3983, 4;
	mul.lo.s16 	%rs3985, %rs3984, 31;
	sub.s16 	%rs199, %rs3976, %rs3985;
	cvt.u32.u16 	%r4480, %rs199;
	and.b32  	%r4481, %r4480, 255;
	or.b32  	%r4482, %r555, %r4481;
	setp.gt.u32 	%p2420, %r4482, 220;
	@%p2420 bra 	$L__BB0_2510;
	mul.lo.s32 	%r4483, %r554, 3584;
	mul.lo.s32 	%r4484, %r6, 224;
	cvt.u64.u32 	%rd2625, %r4484;
	cvt.u64.u16 	%rd2626, %rs199;
	and.b64  	%rd2627, %rd2626, 255;
	mad.lo.s32 	%r4485, %r1, 1120, %r4483;
	add.s32 	%r4486, %r4485, %r555;
	cvt.u64.u32 	%rd2628, %r4486;
	add.s64 	%rd2629, %rd2628, %rd2627;
	add.s64 	%rd2630, %rd2629, %rd2625;
	shl.b64 	%rd2631, %rd2630, 2;
	add.s64 	%rd2632, %rd2, %rd2631;
	ld.global.nc.f32 	%f2919, [%rd2632+400524];
$L__BB0_2510:
	st.shared.f32 	[%r9], %f2919;
$L__BB0_2511:
	setp.gt.u32 	%p2421, %r14, 14;
	@%p2421 bra 	$L__BB0_2518;
	setp.gt.u32 	%p2422, %r8, 463;
	@%p2422 bra 	$L__BB0_2518;
	setp.gt.u32 	%p2423, %r5, 153;
	setp.gt.u32 	%p2424, %r4, 6;
	or.pred  	%p2425, %p2424, %p2423;
	mov.f32 	%f2920, 0f00000000;
	@%p2425 bra 	$L__BB0_2518;
	mov.u32 	%r556, %ctaid.y;
	shl.b32 	%r4487, %r556, 4;
	add.s32 	%r4488, %r4487, %r2;
	or.b32  	%r4489, %r4488, %r13;
	setp.eq.s32 	%p2426, %r4489, 0;
	@%p2426 bra 	$L__BB0_2517;
	mov.u32 	%r4490, %ctaid.x;
	shl.b32 	%r557, %r4490, 5;
	mul.lo.s16 	%rs3987, %rs279, 9;
	shr.u16 	%rs3988, %rs3987, 8;
	sub.s16 	%rs3989, %rs279, %rs3988;
	and.b16  	%rs3990, %rs3989, 254;
	shr.u16 	%rs3991, %rs3990, 1;
	add.s16 	%rs3992, %rs3991, %rs3988;
	and.b16  	%rs3993, %rs3992, 240;
	shr.u16 	%rs3994, %rs3993, 4;
	mul.lo.s16 	%rs3995, %rs3994, 31;
	sub.s16 	%rs200, %rs279, %rs3995;
	cvt.u32.u16 	%r4491, %rs200;
	and.b32  	%r4492, %r4491, 255;
	or.b32  	%r4493, %r557, %r4492;
	setp.gt.u32 	%p2427, %r4493, 220;
	@%p2427 bra 	$L__BB0_2517;
	mul.lo.s32 	%r4494, %r556, 3584;
	mul.lo.s32 	%r4495, %r13, 224;
	cvt.u64.u32 	%rd2633, %r4495;
	cvt.u64.u16 	%rd2634, %rs200;
	and.b64  	%rd2635, %rd2634, 255;
	mad.lo.s32 	%r4496, %r1, 1120, %r4494;
	add.s32 	%r4497, %r4496, %r557;
	cvt.u64.u32 	%rd2636, %r4497;
	add.s64 	%rd2637, %rd2636, %rd2635;
	add.s64 	%rd2638, %rd2637, %rd2633;
	shl.b64 	%rd2639, %rd2638, 2;
	add.s64 	%rd2640, %rd2, %rd2639;
	ld.global.nc.f32 	%f2920, [%rd2640+400524];
$L__BB0_2517:
	st.shared.f32 	[%r9+4], %f2920;
$L__BB0_2518:
	setp.gt.u32 	%p2428, %r19, 14;
	@%p2428 bra 	$L__BB0_2525;
	setp.gt.u32 	%p2429, %r8, 462;
	@%p2429 bra 	$L__BB0_2525;
	setp.gt.u32 	%p2430, %r5, 152;
	setp.gt.u32 	%p2431, %r4, 5;
	or.pred  	%p2432, %p2431, %p2430;
	mov.f32 	%f2921, 0f00000000;
	@%p2432 bra 	$L__BB0_2525;
	mov.u32 	%r558, %ctaid.y;
	shl.b32 	%r4498, %r558, 4;
	add.s32 	%r4499, %r4498, %r2;
	or.b32  	%r4500, %r4499, %r18;
	setp.eq.s32 	%p2433, %r4500, 0;
	@%p2433 bra 	$L__BB0_2524;
	mov.u32 	%r4501, %ctaid.x;
	shl.b32 	%r559, %r4501, 5;
	mul.lo.s16 	%rs3997, %rs296, 9;
	shr.u16 	%rs3998, %rs3997, 8;
	sub.s16 	%rs3999, %rs296, %rs3998;
	and.b16  	%rs4000, %rs3999, 254;
	shr.u16 	%rs4001, %rs4000, 1;
	add.s16 	%rs4002, %rs4001, %rs3998;
	and.b16  	%rs4003, %rs4002, 240;
	shr.u16 	%rs4004, %rs4003, 4;
	mul.lo.s16 	%rs4005, %rs4004, 31;
	sub.s16 	%rs201, %rs296, %rs4005;
	cvt.u32.u16 	%r4502, %rs201;
	and.b32  	%r4503, %r4502, 255;
	or.b32  	%r4504, %r559, %r4503;
	setp.gt.u32 	%p2434, %r4504, 220;
	@%p2434 bra 	$L__BB0_2524;
	mul.lo.s32 	%r4505, %r558, 3584;
	mul.lo.s32 	%r4506, %r18, 224;
	cvt.u64.u32 	%rd2641, %r4506;
	cvt.u64.u16 	%rd2642, %rs201;
	and.b64  	%rd2643, %rd2642, 255;
	mad.lo.s32 	%r4507, %r1, 1120, %r4505;
	add.s32 	%r4508, %r4507, %r559;
	cvt.u64.u32 	%rd2644, %r4508;
	add.s64 	%rd2645, %rd2644, %rd2643;
	add.s64 	%rd2646, %rd2645, %rd2641;
	shl.b64 	%rd2647, %rd2646, 2;
	add.s64 	%rd2648, %rd2, %rd2647;
	ld.global.nc.f32 	%f2921, [%rd2648+400524];
$L__BB0_2524:
	st.shared.f32 	[%r9+8], %f2921;
$L__BB0_2525:
	@%p25 bra 	$L__BB0_2527;
	mov.u32 	%r4509, %ctaid.z;
	mul.lo.s32 	%r4510, %r22, 147;
	mad.lo.s32 	%r4511, %r4509, 441, %r4510;
	mul.wide.u32 	%rd2649, %r4511, 4;
	add.s64 	%rd2650, %rd1, %rd2649;
	ld.global.nc.f32 	%f2127, [%rd2650+472];
	st.shared.f32 	[%r23], %f2127;
$L__BB0_2527:
	setp.gt.u32 	%p2436, %r7, 14;
	bar.sync 	0;
	ld.shared.f32 	%f2128, [%r24];
	ld.shared.f32 	%f2129, [%r25];
	fma.rn.f32 	%f903, %f2128, %f2129, %f895;
	ld.shared.f32 	%f2130, [%r24+8];
	fma.rn.f32 	%f904, %f2129, %f2130, %f896;
	bar.sync 	0;
	@%p2436 bra 	$L__BB0_2533;
	setp.gt.u32 	%p2437, %r8, 464;
	@%p2437 bra 	$L__BB0_2533;
	setp.gt.u32 	%p2438, %r5, 154;
	setp.gt.u32 	%p2439, %r4, 6;
	or.pred  	%p2440, %p2439, %p2438;
	@%p2440 bra 	$L__BB0_2533;
	mov.u32 	%r4512, %ctaid.x;
	shl.b32 	%r560, %r4512, 5;
	cvt.u16.u32 	%rs4006, %r5;
	mul.lo.s16 	%rs4007, %rs4006, 9;
	shr.u16 	%rs4008, %rs4007, 8;
	sub.s16 	%rs4009, %rs4006, %rs4008;
	and.b16  	%rs4010, %rs4009, 254;
	shr.u16 	%rs4011, %rs4010, 1;
	add.s16 	%rs4012, %rs4011, %rs4008;
	and.b16  	%rs4013, %rs4012, 240;
	shr.u16 	%rs4014, %rs4013, 4;
	mul.lo.s16 	%rs4015, %rs4014, 31;
	sub.s16 	%rs202, %rs4006, %rs4015;
	cvt.u32.u16 	%r4513, %rs202;
	and.b32  	%r4514, %r4513, 255;
	or.b32  	%r4515, %r560, %r4514;
	setp.lt.u32 	%p2441, %r4515, 3;
	mov.f32 	%f2922, 0f00000000;
	@%p2441 bra 	$L__BB0_2532;
	mov.u32 	%r4516, %ctaid.y;
	mul.lo.s32 	%r4517, %r4516, 3584;
	mul.lo.s32 	%r4518, %r6, 224;
	cvt.u64.u32 	%rd2651, %r4518;
	cvt.u64.u16 	%rd2652, %rs202;
	and.b64  	%rd2653, %rd2652, 255;
	mad.lo.s32 	%r4519, %r1, 1120, %r4517;
	add.s32 	%r4520, %r4519, %r560;
	cvt.u64.u32 	%rd2654, %r4520;
	add.s64 	%rd2655, %rd2654, %rd2653;
	add.s64 	%rd2656, %rd2655, %rd2651;
	shl.b64 	%rd2657, %rd2656, 2;
	add.s64 	%rd2658, %rd2, %rd2657;
	ld.global.nc.f32 	%f2922, [%rd2658+401396];
$L__BB0_2532:
	st.shared.f32 	[%r9], %f2922;
$L__BB0_2533:
	setp.gt.u32 	%p2442, %r14, 14;
	@%p2442 bra 	$L__BB0_2539;
	setp.gt.u32 	%p2443, %r8, 463;
	@%p2443 bra 	$L__BB0_2539;
	setp.gt.u32 	%p2444, %r5, 153;
	setp.gt.u32 	%p2445, %r4, 6;
	or.pred  	%p2446, %p2445, %p2444;
	@%p2446 bra 	$L__BB0_2539;
	mov.u32 	%r4521, %ctaid.x;
	shl.b32 	%r561, %r4521, 5;
	mul.lo.s16 	%rs4017, %rs279, 9;
	shr.u16 	%rs4018, %rs4017, 8;
	sub.s16 	%rs4019, %rs279, %rs4018;
	and.b16  	%rs4020, %rs4019, 254;
	shr.u16 	%rs4021, %rs4020, 1;
	add.s16 	%rs4022, %rs4021, %rs4018;
	and.b16  	%rs4023, %rs4022, 240;
	shr.u16 	%rs4024, %rs4023, 4;
	mul.lo.s16 	%rs4025, %rs4024, 31;
	sub.s16 	%rs203, %rs279, %rs4025;
	cvt.u32.u16 	%r4522, %rs203;
	and.b32  	%r4523, %r4522, 255;
	or.b32  	%r4524, %r561, %r4523;
	setp.lt.u32 	%p2447, %r4524, 3;
	mov.f32 	%f2923, 0f00000000;
	@%p2447 bra 	$L__BB0_2538;
	mov.u32 	%r4525, %ctaid.y;
	mul.lo.s32 	%r4526, %r4525, 3584;
	mul.lo.s32 	%r4527, %r13, 224;
	cvt.u64.u32 	%rd2659, %r4527;
	cvt.u64.u16 	%rd2660, %rs203;
	and.b64  	%rd2661, %rd2660, 255;
	mad.lo.s32 	%r4528, %r1, 1120, %r4526;
	add.s32 	%r4529, %r4528, %r561;
	cvt.u64.u32 	%rd2662, %r4529;
	add.s64 	%rd2663, %rd2662, %rd2661;
	add.s64 	%rd2664, %rd2663, %rd2659;
	shl.b64 	%rd2665, %rd2664, 2;
	add.s64 	%rd2666, %rd2, %rd2665;
	ld.global.nc.f32 	%f2923, [%rd2666+401396];
$L__BB0_2538:
	st.shared.f32 	[%r9+4], %f2923;
$L__BB0_2539:
	setp.gt.u32 	%p2448, %r19, 14;
	@%p2448 bra 	$L__BB0_2545;
	setp.gt.u32 	%p2449, %r8, 462;
	@%p2449 bra 	$L__BB0_2545;
	setp.gt.u32 	%p2450, %r5, 152;
	setp.gt.u32 	%p2451, %r4, 5;
	or.pred  	%p2452, %p2451, %p2450;
	@%p2452 bra 	$L__BB0_2545;
	mov.u32 	%r4530, %ctaid.x;
	shl.b32 	%r562, %r4530, 5;
	mul.lo.s16 	%rs4027, %rs296, 9;
	shr.u16 	%rs4028, %rs4027, 8;
	sub.s16 	%rs4029, %rs296, %rs4028;
	and.b16  	%rs4030, %rs4029, 254;
	shr.u16 	%rs4031, %rs4030, 1;
	add.s16 	%rs4032, %rs4031, %rs4028;
	and.b16  	%rs4033, %rs4032, 240;
	shr.u16 	%rs4034, %rs4033, 4;
	mul.lo.s16 	%rs4035, %rs4034, 31;
	sub.s16 	%rs204, %rs296, %rs4035;
	cvt.u32.u16 	%r4531, %rs204;
	and.b32  	%r4532, %r4531, 255;
	or.b32  	%r4533, %r562, %r4532;
	setp.lt.u32 	%p2453, %r4533, 3;
	mov.f32 	%f2924, 0f00000000;
	@%p2453 bra 	$L__BB0_2544;
	mov.u32 	%r4534, %ctaid.y;
	mul.lo.s32 	%r4535, %r4534, 3584;
	mul.lo.s32 	%r4536, %r18, 224;
	cvt.u64.u32 	%rd2667, %r4536;
	cvt.u64.u16 	%rd2668, %rs204;
	and.b64  	%rd2669, %rd2668, 255;
	mad.lo.s32 	%r4537, %r1, 1120, %r4535;
	add.s32 	%r4538, %r4537, %r562;
	cvt.u64.u32 	%rd2670, %r4538;
	add.s64 	%rd2671, %rd2670, %rd2669;
	add.s64 	%rd2672, %rd2671, %rd2667;
	shl.b64 	%rd2673, %rd2672, 2;
	add.s64 	%rd2674, %rd2, %rd2673;
	ld.global.nc.f32 	%f2924, [%rd2674+401396];
$L__BB0_2544:
	st.shared.f32 	[%r9+8], %f2924;
$L__BB0_2545:
	@%p25 bra 	$L__BB0_2547;
	mov.u32 	%r4539, %ctaid.z;
	mul.lo.s32 	%r4540, %r22, 147;
	mad.lo.s32 	%r4541, %r4539, 441, %r4540;
	mul.wide.u32 	%rd2675, %r4541, 4;
	add.s64 	%rd2676, %rd1, %rd2675;
	ld.global.nc.f32 	%f2134, [%rd2676+476];
	st.shared.f32 	[%r23], %f2134;
$L__BB0_2547:
	setp.gt.u32 	%p2455, %r7, 14;
	bar.sync 	0;
	ld.shared.f32 	%f2135, [%r24];
	ld.shared.f32 	%f2136, [%r25];
	fma.rn.f32 	%f911, %f2135, %f2136, %f903;
	ld.shared.f32 	%f2137, [%r24+8];
	fma.rn.f32 	%f912, %f2136, %f2137, %f904;
	bar.sync 	0;
	@%p2455 bra 	$L__BB0_2553;
	setp.gt.u32 	%p2456, %r8, 464;
	@%p2456 bra 	$L__BB0_2553;
	setp.gt.u32 	%p2457, %r5, 154;
	setp.gt.u32 	%p2458, %r4, 6;
	or.pred  	%p2459, %p2458, %p2457;
	@%p2459 bra 	$L__BB0_2553;
	mov.u32 	%r4542, %ctaid.x;
	shl.b32 	%r563, %r4542, 5;
	cvt.u16.u32 	%rs4036, %r5;
	mul.lo.s16 	%rs4037, %rs4036, 9;
	shr.u16 	%rs4038, %rs4037, 8;
	sub.s16 	%rs4039, %rs4036, %rs4038;
	and.b16  	%rs4040, %rs4039, 254;
	shr.u16 	%rs4041, %rs4040, 1;
	add.s16 	%rs4042, %rs4041, %rs4038;
	and.b16  	%rs4043, %rs4042, 240;
	shr.u16 	%rs4044, %rs4043, 4;
	mul.lo.s16 	%rs4045, %rs4044, 31;
	sub.s16 	%rs205, %rs4036, %rs4045;
	cvt.u32.u16 	%r4543, %rs205;
	and.b32  	%r4544, %r4543, 255;
	or.b32  	%r4545, %r563, %r4544;
	setp.lt.u32 	%p2460, %r4545, 2;
	mov.f32 	%f2925, 0f00000000;
	@%p2460 bra 	$L__BB0_2552;
	mov.u32 	%r4546, %ctaid.y;
	mul.lo.s32 	%r4547, %r4546, 3584;
	mul.lo.s32 	%r4548, %r6, 224;
	cvt.u64.u32 	%rd2677, %r4548;
	cvt.u64.u16 	%rd2678, %rs205;
	and.b64  	%rd2679, %rd2678, 255;
	mad.lo.s32 	%r4549, %r1, 1120, %r4547;
	add.s32 	%r4550, %r4549, %r563;
	cvt.u64.u32 	%rd2680, %r4550;
	add.s64 	%rd2681, %rd2680, %rd2679;
	add.s64 	%rd2682, %rd2681, %rd2677;
	shl.b64 	%rd2683, %rd2682, 2;
	add.s64 	%rd2684, %rd2, %rd2683;
	ld.global.nc.f32 	%f2925, [%rd2684+401400];
$L__BB0_2552:
	st.shared.f32 	[%r9], %f2925;
$L__BB0_2553:
	setp.gt.u32 	%p2461, %r14, 14;
	@%p2461 bra 	$L__BB0_2559;
	setp.gt.u32 	%p2462, %r8, 463;
	@%p2462 bra 	$L__BB0_2559;
	setp.gt.u32 	%p2463, %r5, 153;
	setp.gt.u32 	%p2464, %r4, 6;
	or.pred  	%p2465, %p2464, %p2463;
	@%p2465 bra 	$L__BB0_2559;
	mov.u32 	%r4551, %ctaid.x;
	shl.b32 	%r564, %r4551, 5;
	mul.lo.s16 	%rs4047, %rs279, 9;
	shr.u16 	%rs4048, %rs4047, 8;
	sub.s16 	%rs4049, %rs279, %rs4048;
	and.b16  	%rs4050, %rs4049, 254;
	shr.u16 	%rs4051, %rs4050, 1;
	add.s16 	%rs4052, %rs4051, %rs4048;
	and.b16  	%rs4053, %rs4052, 240;
	shr.u16 	%rs4054, %rs4053, 4;
	mul.lo.s16 	%rs4055, %rs4054, 31;
	sub.s16 	%rs206, %rs279, %rs4055;
	cvt.u32.u16 	%r4552, %rs206;
	and.b32  	%r4553, %r4552, 255;
	or.b32  	%r4554, %r564, %r4553;
	setp.lt.u32 	%p2466, %r4554, 2;
	mov.f32 	%f2926, 0f00000000;
	@%p2466 bra 	$L__BB0_2558;
	mov.u32 	%r4555, %ctaid.y;
	mul.lo.s32 	%r4556, %r4555, 3584;
	mul.lo.s32 	%r4557, %r13, 224;
	cvt.u64.u32 	%rd2685, %r4557;
	cvt.u64.u16 	%rd2686, %rs206;
	and.b64  	%rd2687, %rd2686, 255;
	mad.lo.s32 	%r4558, %r1, 1120, %r4556;
	add.s32 	%r4559, %r4558, %r564;
	cvt.u64.u32 	%rd2688, %r4559;
	add.s64 	%rd2689, %rd2688, %rd2687;
	add.s64 	%rd2690, %rd2689, %rd2685;
	shl.b64 	%rd2691, %rd2690, 2;
	add.s64 	%rd2692, %rd2, %rd2691;
	ld.global.nc.f32 	%f2926, [%rd2692+401400];
$L__BB0_2558:
	st.shared.f32 	[%r9+4], %f2926;
$L__BB0_2559:
	setp.gt.u32 	%p2467, %r19, 14;
	@%p2467 bra 	$L__BB0_2565;
	setp.gt.u32 	%p2468, %r8, 462;
	@%p2468 bra 	$L__BB0_2565;
	setp.gt.u32 	%p2469, %r5, 152;
	setp.gt.u32 	%p2470, %r4, 5;
	or.pred  	%p2471, %p2470, %p2469;
	@%p2471 bra 	$L__BB0_2565;
	mov.u32 	%r4560, %ctaid.x;
	shl.b32 	%r565, %r4560, 5;
	mul.lo.s16 	%rs4057, %rs296, 9;
	shr.u16 	%rs4058, %rs4057, 8;
	sub.s16 	%rs4059, %rs296, %rs4058;
	and.b16  	%rs4060, %rs4059, 254;
	shr.u16 	%rs4061, %rs4060, 1;
	add.s16 	%rs4062, %rs4061, %rs4058;
	and.b16  	%rs4063, %rs4062, 240;
	shr.u16 	%rs4064, %rs4063, 4;
	mul.lo.s16 	%rs4065, %rs4064, 31;
	sub.s16 	%rs207, %rs296, %rs4065;
	cvt.u32.u16 	%r4561, %rs207;
	and.b32  	%r4562, %r4561, 255;
	or.b32  	%r4563, %r565, %r4562;
	setp.lt.u32 	%p2472, %r4563, 2;
	mov.f32 	%f2927, 0f00000000;
	@%p2472 bra 	$L__BB0_2564;
	mov.u32 	%r4564, %ctaid.y;
	mul.lo.s32 	%r4565, %r4564, 3584;
	mul.lo.s32 	%r4566, %r18, 224;
	cvt.u64.u32 	%rd2693, %r4566;
	cvt.u64.u16 	%rd2694, %rs207;
	and.b64  	%rd2695, %rd2694, 255;
	mad.lo.s32 	%r4567, %r1, 1120, %r4565;
	add.s32 	%r4568, %r4567, %r565;
	cvt.u64.u32 	%rd2696, %r4568;
	add.s64 	%rd2697, %rd2696, %rd2695;
	add.s64 	%rd2698, %rd2697, %rd2693;
	shl.b64 	%rd2699, %rd2698, 2;
	add.s64 	%rd2700, %rd2, %rd2699;
	ld.global.nc.f32 	%f2927, [%rd2700+401400];
$L__BB0_2564:
	st.shared.f32 	[%r9+8], %f2927;
$L__BB0_2565:
	@%p25 bra 	$L__BB0_2567;
	mov.u32 	%r4569, %ctaid.z;
	mul.lo.s32 	%r4570, %r22, 147;
	mad.lo.s32 	%r4571, %r4569, 441, %r4570;
	mul.wide.u32 	%rd2701, %r4571, 4;
	add.s64 	%rd2702, %rd1, %rd2701;
	ld.global.nc.f32 	%f2141, [%rd2702+480];
	st.shared.f32 	[%r23], %f2141;
$L__BB0_2567:
	setp.gt.u32 	%p2474, %r7, 14;
	bar.sync 	0;
	ld.shared.f32 	%f2142, [%r24];
	ld.shared.f32 	%f2143, [%r25];
	fma.rn.f32 	%f919, %f2142, %f2143, %f911;
	ld.shared.f32 	%f2144, [%r24+8];
	fma.rn.f32 	%f920, %f2143, %f2144, %f912;
	bar.sync 	0;
	@%p2474 bra 	$L__BB0_2573;
	setp.gt.u32 	%p2475, %r8, 464;
	@%p2475 bra 	$L__BB0_2573;
	setp.gt.u32 	%p2476, %r5, 154;
	setp.gt.u32 	%p2477, %r4, 6;
	or.pred  	%p2478, %p2477, %p2476;
	@%p2478 bra 	$L__BB0_2573;
	mov.u32 	%r4572, %ctaid.x;
	shl.b32 	%r566, %r4572, 5;
	cvt.u16.u32 	%rs4066, %r5;
	mul.lo.s16 	%rs4067, %rs4066, 9;
	shr.u16 	%rs4068, %rs4067, 8;
	sub.s16 	%rs4069, %rs4066, %rs4068;
	and.b16  	%rs4070, %rs4069, 254;
	shr.u16 	%rs4071, %rs4070, 1;
	add.s16 	%rs4072, %rs4071, %rs4068;
	and.b16  	%rs4073, %rs4072, 240;
	shr.u16 	%rs4074, %rs4073, 4;
	mul.lo.s16 	%rs4075, %rs4074, 31;
	sub.s16 	%rs208, %rs4066, %rs4075;
	cvt.u32.u16 	%r4573, %rs208;
	and.b32  	%r4574, %r4573, 255;
	or.b32  	%r4575, %r566, %r4574;
	setp.eq.s32 	%p2479, %r4575, 0;
	mov.f32 	%f2928, 0f00000000;
	@%p2479 bra 	$L__BB0_2572;
	mov.u32 	%r4576, %ctaid.y;
	mul.lo.s32 	%r4577, %r4576, 3584;
	mul.lo.s32 	%r4578, %r6, 224;
	cvt.u64.u32 	%rd2703, %r4578;
	cvt.u64.u16 	%rd2704, %rs208;
	and.b64  	%rd2705, %rd2704, 255;
	mad.lo.s32 	%r4579, %r1, 1120, %r4577;
	add.s32 	%r4580, %r4579, %r566;
	cvt.u64.u32 	%rd2706, %r4580;
	add.s64 	%rd2707, %rd2706, %rd2705;
	add.s64 	%rd2708, %rd2707, %rd2703;
	shl.b64 	%rd2709, %rd2708, 2;
	add.s64 	%rd2710, %rd2, %rd2709;
	ld.global.nc.f32 	%f2928, [%rd2710+401404];
$L__BB0_2572:
	st.shared.f32 	[%r9], %f2928;
$L__BB0_2573:
	setp.gt.u32 	%p2480, %r14, 14;
	@%p2480 bra 	$L__BB0_2579;
	setp.gt.u32 	%p2481, %r8, 463;
	@%p2481 bra 	$L__BB0_2579;
	setp.gt.u32 	%p2482, %r5, 153;
	setp.gt.u32 	%p2483, %r4, 6;
	or.pred  	%p2484, %p2483, %p2482;
	@%p2484 bra 	$L__BB0_2579;
	mov.u32 	%r4581, %ctaid.x;
	shl.b32 	%r567, %r4581, 5;
	mul.lo.s16 	%rs4077, %rs279, 9;
	shr.u16 	%rs4078, %rs4077, 8;
	sub.s16 	%rs4079, %rs279, %rs4078;
	and.b16  	%rs4080, %rs4079, 254;
	shr.u16 	%rs4081, %rs4080, 1;
	add.s16 	%rs4082, %rs4081, %rs4078;
	and.b16  	%rs4083, %rs4082, 240;
	shr.u16 	%rs4084, %rs4083, 4;
	mul.lo.s16 	%rs4085, %rs4084, 31;
	sub.s16 	%rs209, %rs279, %rs4085;
	cvt.u32.u16 	%r4582, %rs209;
	and.b32  	%r4583, %r4582, 255;
	or.b32  	%r4584, %r567, %r4583;
	setp.eq.s32 	%p2485, %r4584, 0;
	mov.f32 	%f2929, 0f00000000;
	@%p2485 bra 	$L__BB0_2578;
	mov.u32 	%r4585, %ctaid.y;
	mul.lo.s32 	%r4586, %r4585, 3584;
	mul.lo.s32 	%r4587, %r13, 224;
	cvt.u64.u32 	%rd2711, %r4587;
	cvt.u64.u16 	%rd2712, %rs209;
	and.b64  	%rd2713, %rd2712, 255;
	mad.lo.s32 	%r4588, %r1, 1120, %r4586;
	add.s32 	%r4589, %r4588, %r567;
	cvt.u64.u32 	%rd2714, %r4589;
	add.s64 	%rd2715, %rd2714, %rd2713;
	add.s64 	%rd2716, %rd2715, %rd2711;
	shl.b64 	%rd2717, %rd2716, 2;
	add.s64 	%rd2718, %rd2, %rd2717;
	ld.global.nc.f32 	%f2929, [%rd2718+401404];
$L__BB0_2578:
	st.shared.f32 	[%r9+4], %f2929;
$L__BB0_2579:
	setp.gt.u32 	%p2486, %r19, 14;
	@%p2486 bra 	$L__BB0_2585;
	setp.gt.u32 	%p2487, %r8, 462;
	@%p2487 bra 	$L__BB0_2585;
	setp.gt.u32 	%p2488, %r5, 152;
	setp.gt.u32 	%p2489, %r4, 5;
	or.pred  	%p2490, %p2489, %p2488;
	@%p2490 bra 	$L__BB0_2585;
	mov.u32 	%r4590, %ctaid.x;
	shl.b32 	%r568, %r4590, 5;
	mul.lo.s16 	%rs4087, %rs296, 9;
	shr.u16 	%rs4088, %rs4087, 8;
	sub.s16 	%rs4089, %rs296, %rs4088;
	and.b16  	%rs4090, %rs4089, 254;
	shr.u16 	%rs4091, %rs4090, 1;
	add.s16 	%rs4092, %rs4091, %rs4088;
	and.b16  	%rs4093, %rs4092, 240;
	shr.u16 	%rs4094, %rs4093, 4;
	mul.lo.s16 	%rs4095, %rs4094, 31;
	sub.s16 	%rs210, %rs296, %rs4095;
	cvt.u32.u16 	%r4591, %rs210;
	and.b32  	%r4592, %r4591, 255;
	or.b32  	%r4593, %r568, %r4592;
	setp.eq.s32 	%p2491, %r4593, 0;
	mov.f32 	%f2930, 0f00000000;
	@%p2491 bra 	$L__BB0_2584;
	mov.u32 	%r4594, %ctaid.y;
	mul.lo.s32 	%r4595, %r4594, 3584;
	mul.lo.s32 	%r4596, %r18, 224;
	cvt.u64.u32 	%rd2719, %r4596;
	cvt.u64.u16 	%rd2720, %rs210;
	and.b64  	%rd2721, %rd2720, 255;
	mad.lo.s32 	%r4597, %r1, 1120, %r4595;
	add.s32 	%r4598, %r4597, %r568;
	cvt.u64.u32 	%rd2722, %r4598;
	add.s64 	%rd2723, %rd2722, %rd2721;
	add.s64 	%rd2724, %rd2723, %rd2719;
	shl.b64 	%rd2725, %rd2724, 2;
	add.s64 	%rd2726, %rd2, %rd2725;
	ld.global.nc.f32 	%f2930, [%rd2726+401404];
$L__BB0_2584:
	st.shared.f32 	[%r9+8], %f2930;
$L__BB0_2585:
	@%p25 bra 	$L__BB0_2587;
	mov.u32 	%r4599, %ctaid.z;
	mul.lo.s32 	%r4600, %r22, 147;
	mad.lo.s32 	%r4601, %r4599, 441, %r4600;
	mul.wide.u32 	%rd2727, %r4601, 4;
	add.s64 	%rd2728, %rd1, %rd2727;
	ld.global.nc.f32 	%f2148, [%rd2728+484];
	st.shared.f32 	[%r23], %f2148;
$L__BB0_2587:
	setp.gt.u32 	%p2493, %r7, 14;
	bar.sync 	0;
	ld.shared.f32 	%f2149, [%r24];
	ld.shared.f32 	%f2150, [%r25];
	fma.rn.f32 	%f927, %f2149, %f2150, %f919;
	ld.shared.f32 	%f2151, [%r24+8];
	fma.rn.f32 	%f928, %f2150, %f2151, %f920;
	bar.sync 	0;
	@%p2493 bra 	$L__BB0_2591;
	setp.gt.u32 	%p2494, %r8, 464;
	@%p2494 bra 	$L__BB0_2591;
	setp.gt.u32 	%p2495, %r5, 154;
	setp.gt.u32 	%p2496, %r4, 6;
	or.pred  	%p2497, %p2496, %p2495;
	@%p2497 bra 	$L__BB0_2591;
	mov.u32 	%r4602, %ctaid.y;
	mul.lo.s32 	%r4603, %r4602, 3584;
	mul.lo.s32 	%r4604, %r6, 224;
	mov.u32 	%r4605, %ctaid.x;
	shl.b32 	%r4606, %r4605, 5;
	cvt.u16.u32 	%rs4096, %r5;
	mul.lo.s16 	%rs4097, %rs4096, 9;
	shr.u16 	%rs4098, %rs4097, 8;
	sub.s16 	%rs4099, %rs4096, %rs4098;
	and.b16  	%rs4100, %rs4099, 254;
	shr.u16 	%rs4101, %rs4100, 1;
	add.s16 	%rs4102, %rs4101, %rs4098;
	and.b16  	%rs4103, %rs4102, 240;
	shr.u16 	%rs4104, %rs4103, 4;
	mul.lo.s16 	%rs4105, %rs4104, 31;
	sub.s16 	%rs4106, %rs4096, %rs4105;
	cvt.u64.u32 	%rd2729, %r4604;
	cvt.u64.u16 	%rd2730, %rs4106;
	and.b64  	%rd2731, %rd2730, 255;
	mad.lo.s32 	%r4607, %r1, 1120, %r4603;
	add.s32 	%r4608, %r4607, %r4606;
	cvt.u64.u32 	%rd2732, %r4608;
	or.b64  	%rd2733, %rd2732, %rd2731;
	add.s64 	%rd2734, %rd2733, %rd2729;
	shl.b64 	%rd2735, %rd2734, 2;
	add.s64 	%rd2736, %rd2, %rd2735;
	ld.global.nc.f32 	%f2152, [%rd2736+401408];
	st.shared.f32 	[%r9], %f2152;
$L__BB0_2591:
	setp.gt.u32 	%p2498, %r14, 14;
	@%p2498 bra 	$L__BB0_2595;
	setp.gt.u32 	%p2499, %r8, 463;
	@%p2499 bra 	$L__BB0_2595;
	setp.gt.u32 	%p2500, %r5, 153;
	setp.gt.u32 	%p2501, %r4, 6;
	or.pred  	%p2502, %p2501, %p2500;
	@%p2502 bra 	$L__BB0_2595;
	mov.u32 	%r4609, %ctaid.y;
	mul.lo.s32 	%r4610, %r4609, 3584;
	mul.lo.s32 	%r4611, %r13, 224;
	mov.u32 	%r4612, %ctaid.x;
	shl.b32 	%r4613, %r4612, 5;
	mul.lo.s16 	%rs4108, %rs279, 9;
	shr.u16 	%rs4109, %rs4108, 8;
	sub.s16 	%rs4110, %rs279, %rs4109;
	and.b16  	%rs4111, %rs4110, 254;
	shr.u16 	%rs4112, %rs4111, 1;
	add.s16 	%rs4113, %rs4112, %rs4109;
	and.b16  	%rs4114, %rs4113, 240;
	shr.u16 	%rs4115, %rs4114, 4;
	mul.lo.s16 	%rs4116, %rs4115, 31;
	sub.s16 	%rs4117, %rs279, %rs4116;
	cvt.u64.u32 	%rd2737, %r4611;
	cvt.u64.u16 	%rd2738, %rs4117;
	and.b64  	%rd2739, %rd2738, 255;
	mad.lo.s32 	%r4614, %r1, 1120, %r4610;
	add.s32 	%r4615, %r4614, %r4613;
	cvt.u64.u32 	%rd2740, %r4615;
	or.b64  	%rd2741, %rd2740, %rd2739;
	add.s64 	%rd2742, %rd2741, %rd2737;
	shl.b64 	%rd2743, %rd2742, 2;
	add.s64 	%rd2744, %rd2, %rd2743;
	ld.global.nc.f32 	%f2153, [%rd2744+401408];
	st.shared.f32 	[%r9+4], %f2153;
$L__BB0_2595:
	setp.gt.u32 	%p2503, %r19, 14;
	@%p2503 bra 	$L__BB0_2599;
	setp.gt.u32 	%p2504, %r8, 462;
	@%p2504 bra 	$L__BB0_2599;
	setp.gt.u32 	%p2505, %r5, 152;
	setp.gt.u32 	%p2506, %r4, 5;
	or.pred  	%p2507, %p2506, %p2505;
	@%p2507 bra 	$L__BB0_2599;
	mov.u32 	%r4616, %ctaid.y;
	mul.lo.s32 	%r4617, %r4616, 3584;
	mul.lo.s32 	%r4618, %r18, 224;
	mov.u32 	%r4619, %ctaid.x;
	shl.b32 	%r4620, %r4619, 5;
	mul.lo.s16 	%rs4119, %rs296, 9;
	shr.u16 	%rs4120, %rs4119, 8;
	sub.s16 	%rs4121, %rs296, %rs4120;
	and.b16  	%rs4122, %rs4121, 254;
	shr.u16 	%rs4123, %rs4122, 1;
	add.s16 	%rs4124, %rs4123, %rs4120;
	and.b16  	%rs4125, %rs4124, 240;
	shr.u16 	%rs4126, %rs4125, 4;
	mul.lo.s16 	%rs4127, %rs4126, 31;
	sub.s16 	%rs4128, %rs296, %rs4127;
	cvt.u64.u32 	%rd2745, %r4618;
	cvt.u64.u16 	%rd2746, %rs4128;
	and.b64  	%rd2747, %rd2746, 255;
	mad.lo.s32 	%r4621, %r1, 1120, %r4617;
	add.s32 	%r4622, %r4621, %r4620;
	cvt.u64.u32 	%rd2748, %r4622;
	or.b64  	%rd2749, %rd2748, %rd2747;
	add.s64 	%rd2750, %rd2749, %rd2745;
	shl.b64 	%rd2751, %rd2750, 2;
	add.s64 	%rd2752, %rd2, %rd2751;
	ld.global.nc.f32 	%f2154, [%rd2752+401408];
	st.shared.f32 	[%r9+8], %f2154;
$L__BB0_2599:
	@%p25 bra 	$L__BB0_2601;
	mov.u32 	%r4623, %ctaid.z;
	mul.lo.s32 	%r4624, %r22, 147;
	mad.lo.s32 	%r4625, %r4623, 441, %r4624;
	mul.wide.u32 	%rd2753, %r4625, 4;
	add.s64 	%rd2754, %rd1, %rd2753;
	ld.global.nc.f32 	%f2155, [%rd2754+488];
	st.shared.f32 	[%r23], %f2155;
$L__BB0_2601:
	setp.gt.u32 	%p2509, %r7, 14;
	bar.sync 	0;
	ld.shared.f32 	%f2156, [%r24];
	ld.shared.f32 	%f2157, [%r25];
	fma.rn.f32 	%f929, %f2156, %f2157, %f927;
	ld.shared.f32 	%f2158, [%r24+8];
	fma.rn.f32 	%f930, %f2157, %f2158, %f928;
	bar.sync 	0;
	@%p2509 bra 	$L__BB0_2605;
	setp.gt.u32 	%p2510, %r8, 464;
	@%p2510 bra 	$L__BB0_2605;
	setp.gt.u32 	%p2511, %r5, 154;
	setp.gt.u32 	%p2512, %r4, 6;
	or.pred  	%p2513, %p2512, %p2511;
	@%p2513 bra 	$L__BB0_2605;
	mov.u32 	%r4626, %ctaid.y;
	mul.lo.s32 	%r4627, %r4626, 3584;
	mul.lo.s32 	%r4628, %r6, 224;
	mov.u32 	%r4629, %ctaid.x;
	shl.b32 	%r4630, %r4629, 5;
	cvt.u16.u32 	%rs4129, %r5;
	mul.lo.s16 	%rs4130, %rs4129, 9;
	shr.u16 	%rs4131, %rs4130, 8;
	sub.s16 	%rs4132, %rs4129, %rs4131;
	and.b16  	%rs4133, %rs4132, 254;
	shr.u16 	%rs4134, %rs4133, 1;
	add.s16 	%rs4135, %rs4134, %rs4131;
	and.b16  	%rs4136, %rs4135, 240;
	shr.u16 	%rs4137, %rs4136, 4;
	mul.lo.s16 	%rs4138, %rs4137, 31;
	sub.s16 	%rs4139, %rs4129, %rs4138;
	cvt.u64.u32 	%rd2755, %r4628;
	cvt.u64.u16 	%rd2756, %rs4139;
	and.b64  	%rd2757, %rd2756, 255;
	mad.lo.s32 	%r4631, %r1, 1120, %r4627;
	add.s32 	%r4632, %r4631, %r4630;
	cvt.u64.u32 	%rd2758, %r4632;
	or.b64  	%rd2759, %rd2758, %rd2757;
	add.s64 	%rd2760, %rd2759, %rd2755;
	shl.b64 	%rd2761, %rd2760, 2;
	add.s64 	%rd2762, %rd2, %rd2761;
	ld.global.nc.f32 	%f2159, [%rd2762+401412];
	st.shared.f32 	[%r9], %f2159;
$L__BB0_2605:
	setp.gt.u32 	%p2514, %r14, 14;
	@%p2514 bra 	$L__BB0_2609;
	setp.gt.u32 	%p2515, %r8, 463;
	@%p2515 bra 	$L__BB0_2609;
	setp.gt.u32 	%p2516, %r5, 153;
	setp.gt.u32 	%p2517, %r4, 6;
	or.pred  	%p2518, %p2517, %p2516;
	@%p2518 bra 	$L__BB0_2609;
	mov.u32 	%r4633, %ctaid.y;
	mul.lo.s32 	%r4634, %r4633, 3584;
	mul.lo.s32 	%r4635, %r13, 224;
	mov.u32 	%r4636, %ctaid.x;
	shl.b32 	%r4637, %r4636, 5;
	mul.lo.s16 	%rs4141, %rs279, 9;
	shr.u16 	%rs4142, %rs4141, 8;
	sub.s16 	%rs4143, %rs279, %rs4142;
	and.b16  	%rs4144, %rs4143, 254;
	shr.u16 	%rs4145, %rs4144, 1;
	add.s16 	%rs4146, %rs4145, %rs4142;
	and.b16  	%rs4147, %rs4146, 240;
	shr.u16 	%rs4148, %rs4147, 4;
	mul.lo.s16 	%rs4149, %rs4148, 31;
	sub.s16 	%rs4150, %rs279, %rs4149;
	cvt.u64.u32 	%rd2763, %r4635;
	cvt.u64.u16 	%rd2764, %rs4150;
	and.b64  	%rd2765, %rd2764, 255;
	mad.lo.s32 	%r4638, %r1, 1120, %r4634;
	add.s32 	%r4639, %r4638, %r4637;
	cvt.u64.u32 	%rd2766, %r4639;
	or.b64  	%rd2767, %rd2766, %rd2765;
	add.s64 	%rd2768, %rd2767, %rd2763;
	shl.b64 	%rd2769, %rd2768, 2;
	add.s64 	%rd2770, %rd2, %rd2769;
	ld.global.nc.f32 	%f2160, [%rd2770+401412];
	st.shared.f32 	[%r9+4], %f2160;
$L__BB0_2609:
	setp.gt.u32 	%p2519, %r19, 14;
	@%p2519 bra 	$L__BB0_2613;
	setp.gt.u32 	%p2520, %r8, 462;
	@%p2520 bra 	$L__BB0_2613;
	setp.gt.u32 	%p2521, %r5, 152;
	setp.gt.u32 	%p2522, %r4, 5;
	or.pred  	%p2523, %p2522, %p2521;
	@%p2523 bra 	$L__BB0_2613;
	mov.u32 	%r4640, %ctaid.y;
	mul.lo.s32 	%r4641, %r4640, 3584;
	mul.lo.s32 	%r4642, %r18, 224;
	mov.u32 	%r4643, %ctaid.x;
	shl.b32 	%r4644, %r4643, 5;
	mul.lo.s16 	%rs4152, %rs296, 9;
	shr.u16 	%rs4153, %rs4152, 8;
	sub.s16 	%rs4154, %rs296, %rs4153;
	and.b16  	%rs4155, %rs4154, 254;
	shr.u16 	%rs4156, %rs4155, 1;
	add.s16 	%rs4157, %rs4156, %rs4153;
	and.b16  	%rs4158, %rs4157, 240;
	shr.u16 	%rs4159, %rs4158, 4;
	mul.lo.s16 	%rs4160, %rs4159, 31;
	sub.s16 	%rs4161, %rs296, %rs4160;
	cvt.u64.u32 	%rd2771, %r4642;
	cvt.u64.u16 	%rd2772, %rs4161;
	and.b64  	%rd2773, %rd2772, 255;
	mad.lo.s32 	%r4645, %r1, 1120, %r4641;
	add.s32 	%r4646, %r4645, %r4644;
	cvt.u64.u32 	%rd2774, %r4646;
	or.b64  	%rd2775, %rd2774, %rd2773;
	add.s64 	%rd2776, %rd2775, %rd2771;
	shl.b64 	%rd2777, %rd2776, 2;
	add.s64 	%rd2778, %rd2, %rd2777;
	ld.global.nc.f32 	%f2161, [%rd2778+401412];
	st.shared.f32 	[%r9+8], %f2161;
$L__BB0_2613:
	@%p25 bra 	$L__BB0_2615;
	mov.u32 	%r4647, %ctaid.z;
	mul.lo.s32 	%r4648, %r22, 147;
	mad.lo.s32 	%r4649, %r4647, 441, %r4648;
	mul.wide.u32 	%rd2779, %r4649, 4;
	add.s64 	%rd2780, %rd1, %rd2779;
	ld.global.nc.f32 	%f2162, [%rd2780+492];
	st.shared.f32 	[%r23], %f2162;
$L__BB0_2615:
	setp.gt.u32 	%p2525, %r7, 14;
	bar.sync 	0;
	ld.shared.f32 	%f2163, [%r24];
	ld.shared.f32 	%f2164, [%r25];
	fma.rn.f32 	%f931, %f2163, %f2164, %f929;
	ld.shared.f32 	%f2165, [%r24+8];
	fma.rn.f32 	%f932, %f2164, %f2165, %f930;
	bar.sync 	0;
	@%p2525 bra 	$L__BB0_2621;
	setp.gt.u32 	%p2526, %r8, 464;
	@%p2526 bra 	$L__BB0_2621;
	setp.gt.u32 	%p2527, %r5, 154;
	setp.gt.u32 	%p2528, %r4, 6;
	or.pred  	%p2529, %p2528, %p2527;
	@%p2529 bra 	$L__BB0_2621;
	mov.u32 	%r4650, %ctaid.x;
	shl.b32 	%r569, %r4650, 5;
	cvt.u16.u32 	%rs4162, %r5;
	mul.lo.s16 	%rs4163, %rs4162, 9;
	shr.u16 	%rs4164, %rs4163, 8;
	sub.s16 	%rs4165, %rs4162, %rs4164;
	and.b16  	%rs4166, %rs4165, 254;
	shr.u16 	%rs4167, %rs4166, 1;
	add.s16 	%rs4168, %rs4167, %rs4164;
	and.b16  	%rs4169, %rs4168, 240;
	shr.u16 	%rs4170, %rs4169, 4;
	mul.lo.s16 	%rs4171, %rs4170, 31;
	sub.s16 	%rs211, %rs4162, %rs4171;
	cvt.u32.u16 	%r4651, %rs211;
	and.b32  	%r4652, %r4651, 255;
	or.b32  	%r4653, %r569, %r4652;
	setp.gt.u32 	%p2530, %r4653, 221;
	mov.f32 	%f2931, 0f00000000;
	@%p2530 bra 	$L__BB0_2620;
	mov.u32 	%r4654, %ctaid.y;
	mul.lo.s32 	%r4655, %r4654, 3584;
	mul.lo.s32 	%r4656, %r6, 224;
	cvt.u64.u32 	%rd2781, %r4656;
	cvt.u64.u16 	%rd2782, %rs211;
	and.b64  	%rd2783, %rd2782, 255;
	mad.lo.s32 	%r4657, %r1, 1120, %r4655;
	add.s32 	%r4658, %r4657, %r569;
	cvt.u64.u32 	%rd2784, %r4658;
	add.s64 	%rd2785, %rd2784, %rd2783;
	add.s64 	%rd2786, %rd2785, %rd2781;
	shl.b64 	%rd2787, %rd2786, 2;
	add.s64 	%rd2788, %rd2, %rd2787;
	ld.global.nc.f32 	%f2931, [%rd2788+401416];
$L__BB0_2620:
	st.shared.f32 	[%r9], %f2931;
$L__BB0_2621:
	setp.gt.u32 	%p2531, %r14, 14;
	@%p2531 bra 	$L__BB0_2627;
	setp.gt.u32 	%p2532, %r8, 463;
	@%p2532 bra 	$L__BB0_2627;
	setp.gt.u32 	%p2533, %r5, 153;
	setp.gt.u32 	%p2534, %r4, 6;
	or.pred  	%p2535, %p2534, %p2533;
	@%p2535 bra 	$L__BB0_2627;
	mov.u32 	%r4659, %ctaid.x;
	shl.b32 	%r570, %r4659, 5;
	mul.lo.s16 	%rs4173, %rs279, 9;
	shr.u16 	%rs4174, %rs4173, 8;
	sub.s16 	%rs4175, %rs279, %rs4174;
	and.b16  	%rs4176, %rs4175, 254;
	shr.u16 	%rs4177, %rs4176, 1;
	add.s16 	%rs4178, %rs4177, %rs4174;
	and.b16  	%rs4179, %rs4178, 240;
	shr.u16 	%rs4180, %rs4179, 4;
	mul.lo.s16 	%rs4181, %rs4180, 31;
	sub.s16 	%rs212, %rs279, %rs4181;
	cvt.u32.u16 	%r4660, %rs212;
	and.b32  	%r4661, %r4660, 255;
	or.b32  	%r4662, %r570, %r4661;
	setp.gt.u32 	%p2536, %r4662, 221;
	mov.f32 	%f2932, 0f00000000;
	@%p2536 bra 	$L__BB0_2626;
	mov.u32 	%r4663, %ctaid.y;
	mul.lo.s32 	%r4664, %r4663, 3584;
	mul.lo.s32 	%r4665, %r13, 224;
	cvt.u64.u32 	%rd2789, %r4665;
	cvt.u64.u16 	%rd2790, %rs212;
	and.b64  	%rd2791, %rd2790, 255;
	mad.lo.s32 	%r4666, %r1, 1120, %r4664;
	add.s32 	%r4667, %r4666, %r570;
	cvt.u64.u32 	%rd2792, %r4667;
	add.s64 	%rd2793, %rd2792, %rd2791;
	add.s64 	%rd2794, %rd2793, %rd2789;
	shl.b64 	%rd2795, %rd2794, 2;
	add.s64 	%rd2796, %rd2, %rd2795;
	ld.global.nc.f32 	%f2932, [%rd2796+401416];
$L__BB0_2626:
	st.shared.f32 	[%r9+4], %f2932;
$L__BB0_2627:
	setp.gt.u32 	%p2537, %r19, 14;
	@%p2537 bra 	$L__BB0_2633;
	setp.gt.u32 	%p2538, %r8, 462;
	@%p2538 bra 	$L__BB0_2633;
	setp.gt.u32 	%p2539, %r5, 152;
	setp.gt.u32 	%p2540, %r4, 5;
	or.pred  	%p2541, %p2540, %p2539;
	@%p2541 bra 	$L__BB0_2633;
	mov.u32 	%r4668, %ctaid.x;
	shl.b32 	%r571, %r4668, 5;
	mul.lo.s16 	%rs4183, %rs296, 9;
	shr.u16 	%rs4184, %rs4183, 8;
	sub.s16 	%rs4185, %rs296, %rs4184;
	and.b16  	%rs4186, %rs4185, 254;
	shr.u16 	%rs4187, %rs4186, 1;
	add.s16 	%rs4188, %rs4187, %rs4184;
	and.b16  	%rs4189, %rs4188, 240;
	shr.u16 	%rs4190, %rs4189, 4;
	mul.lo.s16 	%rs4191, %rs4190, 31;
	sub.s16 	%rs213, %rs296, %rs4191;
	cvt.u32.u16 	%r4669, %rs213;
	and.b32  	%r4670, %r4669, 255;
	or.b32  	%r4671, %r571, %r4670;
	setp.gt.u32 	%p2542, %r4671, 221;
	mov.f32 	%f2933, 0f00000000;
	@%p2542 bra 	$L__BB0_2632;
	mov.u32 	%r4672, %ctaid.y;
	mul.lo.s32 	%r4673, %r4672, 3584;
	mul.lo.s32 	%r4674, %r18, 224;
	cvt.u64.u32 	%rd2797, %r4674;
	cvt.u64.u16 	%rd2798, %rs213;
	and.b64  	%rd2799, %rd2798, 255;
	mad.lo.s32 	%r4675, %r1, 1120, %r4673;
	add.s32 	%r4676, %r4675, %r571;
	cvt.u64.u32 	%rd2800, %r4676;
	add.s64 	%rd2801, %rd2800, %rd2799;
	add.s64 	%rd2802, %rd2801, %rd2797;
	shl.b64 	%rd2803, %rd2802, 2;
	add.s64 	%rd2804, %rd2, %rd2803;
	ld.global.nc.f32 	%f2933, [%rd2804+401416];
$L__BB0_2632:
	st.shared.f32 	[%r9+8], %f2933;
$L__BB0_2633:
	@%p25 bra 	$L__BB0_2635;
	mov.u32 	%r4677, %ctaid.z;
	mul.lo.s32 	%r4678, %r22, 147;
	mad.lo.s32 	%r4679, %r4677, 441, %r4678;
	mul.wide.u32 	%rd2805, %r4679, 4;
	add.s64 	%rd2806, %rd1, %rd2805;
	ld.global.nc.f32 	%f2169, [%rd2806+496];
	st.shared.f32 	[%r23], %f2169;
$L__BB0_2635:
	setp.gt.u32 	%p2544, %r7, 14;
	bar.sync 	0;
	ld.shared.f32 	%f2170, [%r24];
	ld.shared.f32 	%f2171, [%r25];
	fma.rn.f32 	%f939, %f2170, %f2171, %f931;
	ld.shared.f32 	%f2172, [%r24+8];
	fma.rn.f32 	%f940, %f2171, %f2172, %f932;
	bar.sync 	0;
	@%p2544 bra 	$L__BB0_2641;
	setp.gt.u32 	%p2545, %r8, 464;
	@%p2545 bra 	$L__BB0_2641;
	setp.gt.u32 	%p2546, %r5, 154;
	setp.gt.u32 	%p2547, %r4, 6;
	or.pred  	%p2548, %p2547, %p2546;
	@%p2548 bra 	$L__BB0_2641;
	mov.u32 	%r4680, %ctaid.x;
	shl.b32 	%r572, %r4680, 5;
	cvt.u16.u32 	%rs4192, %r5;
	mul.lo.s16 	%rs4193, %rs4192, 9;
	shr.u16 	%rs4194, %rs4193, 8;
	sub.s16 	%rs4195, %rs4192, %rs4194;
	and.b16  	%rs4196, %rs4195, 254;
	shr.u16 	%rs4197, %rs4196, 1;
	add.s16 	%rs4198, %rs4197, %rs4194;
	and.b16  	%rs4199, %rs4198, 240;
	shr.u16 	%rs4200, %rs4199, 4;
	mul.lo.s16 	%rs4201, %rs4200, 31;
	sub.s16 	%rs214, %rs4192, %rs4201;
	cvt.u32.u16 	%r4681, %rs214;
	and.b32  	%r4682, %r4681, 255;
	or.b32  	%r4683, %r572, %r4682;
	setp.gt.u32 	%p2549, %r4683, 220;
	mov.f32 	%f2934, 0f00000000;
	@%p2549 bra 	$L__BB0_2640;
	mov.u32 	%r4684, %ctaid.y;
	mul.lo.s32 	%r4685, %r4684, 3584;
	mul.lo.s32 	%r4686, %r6, 224;
	cvt.u64.u32 	%rd2807, %r4686;
	cvt.u64.u16 	%rd2808, %rs214;
	and.b64  	%rd2809, %rd2808, 255;
	mad.lo.s32 	%r4687, %r1, 1120, %r4685;
	add.s32 	%r4688, %r4687, %r572;
	cvt.u64.u32 	%rd2810, %r4688;
	add.s64 	%rd2811, %rd2810, %rd2809;
	add.s64 	%rd2812, %rd2811, %rd2807;
	shl.b64 	%rd2813, %rd2812, 2;
	add.s64 	%rd2814, %rd2, %rd2813;
	ld.global.nc.f32 	%f2934, [%rd2814+401420];
$L__BB0_2640:
	st.shared.f32 	[%r9], %f2934;
$L__BB0_2641:
	setp.gt.u32 	%p2550, %r14, 14;
	@%p2550 bra 	$L__BB0_2647;
	setp.gt.u32 	%p2551, %r8, 463;
	@%p2551 bra 	$L__BB0_2647;
	setp.gt.u32 	%p2552, %r5, 153;
	setp.gt.u32 	%p2553, %r4, 6;
	or.pred  	%p2554, %p2553, %p2552;
	@%p2554 bra 	$L__BB0_2647;
	mov.u32 	%r4689, %ctaid.x;
	shl.b32 	%r573, %r4689, 5;
	mul.lo.s16 	%rs4203, %rs279, 9;
	shr.u16 	%rs4204, %rs4203, 8;
	sub.s16 	%rs4205, %rs279, %rs4204;
	and.b16  	%rs4206, %rs4205, 254;
	shr.u16 	%rs4207, %rs4206, 1;
	add.s16 	%rs4208, %rs4207, %rs4204;
	and.b16  	%rs4209, %rs4208, 240;
	shr.u16 	%rs4210, %rs4209, 4;
	mul.lo.s16 	%rs4211, %rs4210, 31;
	sub.s16 	%rs215, %rs279, %rs4211;
	cvt.u32.u16 	%r4690, %rs215;
	and.b32  	%r4691, %r4690, 255;
	or.b32  	%r4692, %r573, %r4691;
	setp.gt.u32 	%p2555, %r4692, 220;
	mov.f32 	%f2935, 0f00000000;
	@%p2555 bra 	$L__BB0_2646;
	mov.u32 	%r4693, %ctaid.y;
	mul.lo.s32 	%r4694, %r4693, 3584;
	mul.lo.s32 	%r4695, %r13, 224;
	cvt.u64.u32 	%rd2815, %r4695;
	cvt.u64.u16 	%rd2816, %rs215;
	and.b64  	%rd2817, %rd2816, 255;
	mad.lo.s32 	%r4696, %r1, 1120, %r4694;
	add.s32 	%r4697, %r4696, %r573;
	cvt.u64.u32 	%rd2818, %r4697;
	add.s64 	%rd2819, %rd2818, %rd2817;
	add.s64 	%rd2820, %rd2819, %rd2815;
	shl.b64 	%rd2821, %rd2820, 2;
	add.s64 	%rd2822, %rd2, %rd2821;
	ld.global.nc.f32 	%f2935, [%rd2822+401420];
$L__BB0_2646:
	st.shared.f32 	[%r9+4], %f2935;
$L__BB0_2647:
	setp.gt.u32 	%p2556, %r19, 14;
	@%p2556 bra 	$L__BB0_2653;
	setp.gt.u32 	%p2557, %r8, 462;
	@%p2557 bra 	$L__BB0_2653;
	setp.gt.u32 	%p2558, %r5, 152;
	setp.gt.u32 	%p2559, %r4, 5;
	or.pred  	%p2560, %p2559, %p2558;
	@%p2560 bra 	$L__BB0_2653;
	mov.u32 	%r4698, %ctaid.x;
	shl.b32 	%r574, %r4698, 5;
	mul.lo.s16 	%rs4213, %rs296, 9;
	shr.u16 	%rs4214, %rs4213, 8;
	sub.s16 	%rs4215, %rs296, %rs4214;
	and.b16  	%rs4216, %rs4215, 254;
	shr.u16 	%rs4217, %rs4216, 1;
	add.s16 	%rs4218, %rs4217, %rs4214;
	and.b16  	%rs4219, %rs4218, 240;
	shr.u16 	%rs4220, %rs4219, 4;
	mul.lo.s16 	%rs4221, %rs4220, 31;
	sub.s16 	%rs216, %rs296, %rs4221;
	cvt.u32.u16 	%r4699, %rs216;
	and.b32  	%r4700, %r4699, 255;
	or.b32  	%r4701, %r574, %r4700;
	setp.gt.u32 	%p2561, %r4701, 220;
	mov.f32 	%f2936, 0f00000000;
	@%p2561 bra 	$L__BB0_2652;
	mov.u32 	%r4702, %ctaid.y;
	mul.lo.s32 	%r4703, %r4702, 3584;
	mul.lo.s32 	%r4704, %r18, 224;
	cvt.u64.u32 	%rd2823, %r4704;
	cvt.u64.u16 	%rd2824, %rs216;
	and.b64  	%rd2825, %rd2824, 255;
	mad.lo.s32 	%r4705, %r1, 1120, %r4703;
	add.s32 	%r4706, %r4705, %r574;
	cvt.u64.u32 	%rd2826, %r4706;
	add.s64 	%rd2827, %rd2826, %rd2825;
	add.s64 	%rd2828, %rd2827, %rd2823;
	shl.b64 	%rd2829, %rd2828, 2;
	add.s64 	%rd2830, %rd2, %rd2829;
	ld.global.nc.f32 	%f2936, [%rd2830+401420];
$L__BB0_2652:
	st.shared.f32 	[%r9+8], %f2936;
$L__BB0_2653:
	@%p25 bra 	$L__BB0_2655;
	mov.u32 	%r4707, %ctaid.z;
	mul.lo.s32 	%r4708, %r22, 147;
	mad.lo.s32 	%r4709, %r4707, 441, %r4708;
	mul.wide.u32 	%rd2831, %r4709, 4;
	add.s64 	%rd2832, %rd1, %rd2831;
	ld.global.nc.f32 	%f2176, [%rd2832+500];
	st.shared.f32 	[%r23], %f2176;
$L__BB0_2655:
	setp.gt.u32 	%p2563, %r7, 14;
	bar.sync 	0;
	ld.shared.f32 	%f2177, [%r24];
	ld.shared.f32 	%f2178, [%r25];
	fma.rn.f32 	%f947, %f2177, %f2178, %f939;
	ld.shared.f32 	%f2179, [%r24+8];
	fma.rn.f32 	%f948, %f2178, %f2179, %f940;
	bar.sync 	0;
	@%p2563 bra 	$L__BB0_2661;
	setp.gt.u32 	%p2564, %r8, 464;
	@%p2564 bra 	$L__BB0_2661;
	setp.gt.u32 	%p2565, %r5, 154;
	setp.gt.u32 	%p2566, %r4, 6;
	or.pred  	%p2567, %p2566, %p2565;
	@%p2567 bra 	$L__BB0_2661;
	mov.u32 	%r4710, %ctaid.x;
	shl.b32 	%r575, %r4710, 5;
	cvt.u16.u32 	%rs4222, %r5;
	mul.lo.s16 	%rs4223, %rs4222, 9;
	shr.u16 	%rs4224, %rs4223, 8;
	sub.s16 	%rs4225, %rs4222, %rs4224;
	and.b16  	%rs4226, %rs4225, 254;
	shr.u16 	%rs4227, %rs4226, 1;
	add.s16 	%rs4228, %rs4227, %rs4224;
	and.b16  	%rs4229, %rs4228, 240;
	shr.u16 	%rs4230, %rs4229, 4;
	mul.lo.s16 	%rs4231, %rs4230, 31;
	sub.s16 	%rs217, %rs4222, %rs4231;
	cvt.u32.u16 	%r4711, %rs217;
	and.b32  	%r4712, %r4711, 255;
	or.b32  	%r4713, %r575, %r4712;
	setp.lt.u32 	%p2568, %r4713, 3;
	mov.f32 	%f2937, 0f00000000;
	@%p2568 bra 	$L__BB0_2660;
	mov.u32 	%r4714, %ctaid.y;
	mul.lo.s32 	%r4715, %r4714, 3584;
	mul.lo.s32 	%r4716, %r6, 224;
	cvt.u64.u32 	%rd2833, %r4716;
	cvt.u64.u16 	%rd2834, %rs217;
	and.b64  	%rd2835, %rd2834, 255;
	mad.lo.s32 	%r4717, %r1, 1120, %r4715;
	add.s32 	%r4718, %r4717, %r575;
	cvt.u64.u32 	%rd2836, %r4718;
	add.s64 	%rd2837, %rd2836, %rd2835;
	add.s64 	%rd2838, %rd2837, %rd2833;
	shl.b64 	%rd2839, %rd2838, 2;
	add.s64 	%rd2840, %rd2, %rd2839;
	ld.global.nc.f32 	%f2937, [%rd2840+402292];
$L__BB0_2660:
	st.shared.f32 	[%r9], %f2937;
$L__BB0_2661:
	setp.gt.u32 	%p2569, %r14, 14;
	@%p2569 bra 	$L__BB0_2667;
	setp.gt.u32 	%p2570, %r8, 463;
	@%p2570 bra 	$L__BB0_2667;
	setp.gt.u32 	%p2571, %r5, 153;
	setp.gt.u32 	%p2572, %r4, 6;
	or.pred  	%p2573, %p2572, %p2571;
	@%p2573 bra 	$L__BB0_2667;
	mov.u32 	%r4719, %ctaid.x;
	shl.b32 	%r576, %r4719, 5;
	mul.lo.s16 	%rs4233, %rs279, 9;
	shr.u16 	%rs4234, %rs4233, 8;
	sub.s16 	%rs4235, %rs279, %rs4234;
	and.b16  	%rs4236, %rs4235, 254;
	shr.u16 	%rs4237, %rs4236, 1;
	add.s16 	%rs4238, %rs4237, %rs4234;
	and.b16  	%rs4239, %rs4238, 240;
	shr.u16 	%rs4240, %rs4239, 4;
	mul.lo.s16 	%rs4241, %rs4240, 31;
	sub.s16 	%rs218, %rs279, %rs4241;
	cvt.u32.u16 	%r4720, %rs218;
	and.b32  	%r4721, %r4720, 255;
	or.b32  	%r4722, %r576, %r4721;
	setp.lt.u32 	%p2574, %r4722, 3;
	mov.f32 	%f2938, 0f00000000;
	@%p2574 bra 	$L__BB0_2666;
	mov.u32 	%r4723, %ctaid.y;
	mul.lo.s32 	%r4724, %r4723, 3584;
	mul.lo.s32 	%r4725, %r13, 224;
	cvt.u64.u32 	%rd2841, %r4725;
	cvt.u64.u16 	%rd2842, %rs218;
	and.b64  	%rd2843, %rd2842, 255;
	mad.lo.s32 	%r4726, %r1, 1120, %r4724;
	add.s32 	%r4727, %r4726, %r576;
	cvt.u64.u32 	%rd2844, %r4727;
	add.s64 	%rd2845, %rd2844, %rd2843;
	add.s64 	%rd2846, %rd2845, %rd2841;
	shl.b64 	%rd2847, %rd2846, 2;
	add.s64 	%rd2848, %rd2, %rd2847;
	ld.global.nc.f32 	%f2938, [%rd2848+402292];
$L__BB0_2666:
	st.shared.f32 	[%r9+4], %f2938;
$L__BB0_2667:
	setp.gt.u32 	%p2575, %r19, 14;
	@%p2575 bra 	$L__BB0_2673;
	setp.gt.u32 	%p2576, %r8, 462;
	@%p2576 bra 	$L__BB0_2673;
	setp.gt.u32 	%p2577, %r5, 152;
	setp.gt.u32 	%p2578, %r4, 5;
	or.pred  	%p2579, %p2578, %p2577;
	@%p2579 bra 	$L__BB0_2673;
	mov.u32 	%r4728, %ctaid.x;
	shl.b32 	%r577, %r4728, 5;
	mul.lo.s16 	%rs4243, %rs296, 9;
	shr.u16 	%rs4244, %rs4243, 8;
	sub.s16 	%rs4245, %rs296, %rs4244;
	and.b16  	%rs4246, %rs4245, 254;
	shr.u16 	%rs4247, %rs4246, 1;
	add.s16 	%rs4248, %rs4247, %rs4244;
	and.b16  	%rs4249, %rs4248, 240;
	shr.u16 	%rs4250, %rs4249, 4;
	mul.lo.s16 	%rs4251, %rs4250, 31;
	sub.s16 	%rs219, %rs296, %rs4251;
	cvt.u32.u16 	%r4729, %rs219;
	and.b32  	%r4730, %r4729, 255;
	or.b32  	%r4731, %r577, %r4730;
	setp.lt.u32 	%p2580, %r4731, 3;
	mov.f32 	%f2939, 0f00000000;
	@%p2580 bra 	$L__BB0_2672;
	mov.u32 	%r4732, %ctaid.y;
	mul.lo.s32 	%r4733, %r4732, 3584;
	mul.lo.s32 	%r4734, %r18, 224;
	cvt.u64.u32 	%rd2849, %r4734;
	cvt.u64.u16 	%rd2850, %rs219;
	and.b64  	%rd2851, %rd2850, 255;
	mad.lo.s32 	%r4735, %r1, 1120, %r4733;
	add.s32 	%r4736, %r4735, %r577;
	cvt.u64.u32 	%rd2852, %r4736;
	add.s64 	%rd2853, %rd2852, %rd2851;
	add.s64 	%rd2854, %rd2853, %rd2849;
	shl.b64 	%rd2855, %rd2854, 2;
	add.s64 	%rd2856, %rd2, %rd2855;
	ld.global.nc.f32 	%f2939, [%rd2856+402292];
$L__BB0_2672:
	st.shared.f32 	[%r9+8], %f2939;
$L__BB0_2673:
	@%p25 bra 	$L__BB0_2675;
	mov.u32 	%r4737, %ctaid.z;
	mul.lo.s32 	%r4738, %r22, 147;
	mad.lo.s32 	%r4739, %r4737, 441, %r4738;
	mul.wide.u32 	%rd2857, %r4739, 4;
	add.s64 	%rd2858, %rd1, %rd2857;
	ld.global.nc.f32 	%f2183, [%rd2858+504];
	st.shared.f32 	[%r23], %f2183;
$L__BB0_2675:
	setp.gt.u32 	%p2582, %r7, 14;
	bar.sync 	0;
	ld.shared.f32 	%f2184, [%r24];
	ld.shared.f32 	%f2185, [%r25];
	fma.rn.f32 	%f955, %f2184, %f2185, %f947;
	ld.shared.f32 	%f2186, [%r24+8];
	fma.rn.f32 	%f956, %f2185, %f2186, %f948;
	bar.sync 	0;
	@%p2582 bra 	$L__BB0_2681;
	setp.gt.u32 	%p2583, %r8, 464;
	@%p2583 bra 	$L__BB0_2681;
	setp.gt.u32 	%p2584, %r5, 154;
	setp.gt.u32 	%p2585, %r4, 6;
	or.pred  	%p2586, %p2585, %p2584;
	@%p2586 bra 	$L__BB0_2681;
	mov.u32 	%r4740, %ctaid.x;
	shl.b32 	%r578, %r4740, 5;
	cvt.u16.u32 	%rs4252, %r5;
	mul.lo.s16 	%rs4253, %rs4252, 9;
	shr.u16 	%rs4254, %rs4253, 8;
	sub.s16 	%rs4255, %rs4252, %rs4254;
	and.b16  	%rs4256, %rs4255, 254;
	shr.u16 	%rs4257, %rs4256, 1;
	add.s16 	%rs4258, %rs4257, %rs4254;
	and.b16  	%rs4259, %rs4258, 240;
	shr.u16 	%rs4260, %rs4259, 4;
	mul.lo.s16 	%rs4261, %rs4260, 31;
	sub.s16 	%rs220, %rs4252, %rs4261;
	cvt.u32.u16 	%r4741, %rs220;
	and.b32  	%r4742, %r4741, 255;
	or.b32  	%r4743, %r578, %r4742;
	setp.lt.u32 	%p2587, %r4743, 2;
	mov.f32 	%f2940, 0f00000000;
	@%p2587 bra 	$L__BB0_2680;
	mov.u32 	%r4744, %ctaid.y;
	mul.lo.s32 	%r4745, %r4744, 3584;
	mul.lo.s32 	%r4746, %r6, 224;
	cvt.u64.u32 	%rd2859, %r4746;
	cvt.u64.u16 	%rd2860, %rs220;
	and.b64  	%rd2861, %rd2860, 255;
	mad.lo.s32 	%r4747, %r1, 1120, %r4745;
	add.s32 	%r4748, %r4747, %r578;
	cvt.u64.u32 	%rd2862, %r4748;
	add.s64 	%rd2863, %rd2862, %rd2861;
	add.s64 	%rd2864, %rd2863, %rd2859;
	shl.b64 	%rd2865, %rd2864, 2;
	add.s64 	%rd2866, %rd2, %rd2865;
	ld.global.nc.f32 	%f2940, [%rd2866+402296];
$L__BB0_2680:
	st.shared.f32 	[%r9], %f2940;
$L__BB0_2681:
	setp.gt.u32 	%p2588, %r14, 14;
	@%p2588 bra 	$L__BB0_2687;
	setp.gt.u32 	%p2589, %r8, 463;
	@%p2589 bra 	$L__BB0_2687;
	setp.gt.u32 	%p2590, %r5, 153;
	setp.gt.u32 	%p2591, %r4, 6;
	or.pred  	%p2592, %p2591, %p2590;
	@%p2592 bra 	$L__BB0_2687;
	mov.u32 	%r4749, %ctaid.x;
	shl.b32 	%r579, %r4749, 5;
	mul.lo.s16 	%rs4263, %rs279, 9;
	shr.u16 	%rs4264, %rs4263, 8;
	sub.s16 	%rs4265, %rs279, %rs4264;
	and.b16  	%rs4266, %rs4265, 254;
	shr.u16 	%rs4267, %rs4266, 1;
	add.s16 	%rs4268, %rs4267, %rs4264;
	and.b16  	%rs4269, %rs4268, 240;
	shr.u16 	%rs4270, %rs4269, 4;
	mul.lo.s16 	%rs4271, %rs4270, 31;
	sub.s16 	%rs221, %rs279, %rs4271;
	cvt.u32.u16 	%r4750, %rs221;
	and.b32  	%r4751, %r4750, 255;
	or.b32  	%r4752, %r579, %r4751;
	setp.lt.u32 	%p2593, %r4752, 2;
	mov.f32 	%f2941, 0f00000000;
	@%p2593 bra 	$L__BB0_2686;
	mov.u32 	%r4753, %ctaid.y;
	mul.lo.s32 	%r4754, %r4753, 3584;
	mul.lo.s32 	%r4755, %r13, 224;
	cvt.u64.u32 	%rd2867, %r4755;
	cvt.u64.u16 	%rd2868, %rs221;
	and.b64  	%rd2869, %rd2868, 255;
	mad.lo.s32 	%r4756, %r1, 1120, %r4754;
	add.s32 	%r4757, %r4756, %r579;
	cvt.u64.u32 	%rd2870, %r4757;
	add.s64 	%rd2871, %rd2870, %rd2869;
	add.s64 	%rd2872, %rd2871, %rd2867;
	shl.b64 	%rd2873, %rd2872, 2;
	add.s64 	%rd2874, %rd2, %rd2873;
	ld.global.nc.f32 	%f2941, [%rd2874+402296];
$L__BB0_2686:
	st.shared.f32 	[%r9+4], %f2941;
$L__BB0_2687:
	setp.gt.u32 	%p2594, %r19, 14;
	@%p2594 bra 	$L__BB0_2693;
	setp.gt.u32 	%p2595, %r8, 462;
	@%p2595 bra 	$L__BB0_2693;
	setp.gt.u32 	%p2596, %r5, 152;
	setp.gt.u32 	%p2597, %r4, 5;
	or.pred  	%p2598, %p2597, %p2596;
	@%p2598 bra 	$L__BB0_2693;
	mov.u32 	%r4758, %ctaid.x;
	shl.b32 	%r580, %r4758, 5;
	mul.lo.s16 	%rs4273, %rs296, 9;
	shr.u16 	%rs4274, %rs4273, 8;
	sub.s16 	%rs4275, %rs296, %rs4274;
	and.b16  	%rs4276, %rs4275, 254;
	shr.u16 	%rs4277, %rs4276, 1;
	add.s16 	%rs4278, %rs4277, %rs4274;
	and.b16  	%rs4279, %rs4278, 240;
	shr.u16 	%rs4280, %rs4279, 4;
	mul.lo.s16 	%rs4281, %rs4280, 31;
	sub.s16 	%rs222, %rs296, %rs4281;
	cvt.u32.u16 	%r4759, %rs222;
	and.b32  	%r4760, %r4759, 255;
	or.b32  	%r4761, %r580, %r4760;
	setp.lt.u32 	%p2599, %r4761, 2;
	mov.f32 	%f2942, 0f00000000;
	@%p2599 bra 	$L__BB0_2692;
	mov.u32 	%r4762, %ctaid.y;
	mul.lo.s32 	%r4763, %r4762, 3584;
	mul.lo.s32 	%r4764, %r18, 224;
	cvt.u64.u32 	%rd2875, %r4764;
	cvt.u64.u16 	%rd2876, %rs222;
	and.b64  	%rd2877, %rd2876, 255;
	mad.lo.s32 	%r4765, %r1, 1120, %r4763;
	add.s32 	%r4766, %r4765, %r580;
	cvt.u64.u32 	%rd2878, %r4766;
	add.s64 	%rd2879, %rd2878, %rd2877;
	add.s64 	%rd2880, %rd2879, %rd2875;
	shl.b64 	%rd2881, %rd2880, 2;
	add.s64 	%rd2882, %rd2, %rd2881;
	ld.global.nc.f32 	%f2942, [%rd2882+402296];
$L__BB0_2692:
	st.shared.f32 	[%r9+8], %f2942;
$L__BB0_2693:
	@%p25 bra 	$L__BB0_2695;
	mov.u32 	%r4767, %ctaid.z;
	mul.lo.s32 	%r4768, %r22, 147;
	mad.lo.s32 	%r4769, %r4767, 441, %r4768;
	mul.wide.u32 	%rd2883, %r4769, 4;
	add.s64 	%rd2884, %rd1, %rd2883;
	ld.global.nc.f32 	%f2190, [%rd2884+508];
	st.shared.f32 	[%r23], %f2190;
$L__BB0_2695:
	setp.gt.u32 	%p2601, %r7, 14;
	bar.sync 	0;
	ld.shared.f32 	%f2191, [%r24];
	ld.shared.f32 	%f2192, [%r25];
	fma.rn.f32 	%f963, %f2191, %f2192, %f955;
	ld.shared.f32 	%f2193, [%r24+8];
	fma.rn.f32 	%f964, %f2192, %f2193, %f956;
	bar.sync 	0;
	@%p2601 bra 	$L__BB0_2701;
	setp.gt.u32 	%p2602, %r8, 464;
	@%p2602 bra 	$L__BB0_2701;
	setp.gt.u32 	%p2603, %r5, 154;
	setp.gt.u32 	%p2604, %r4, 6;
	or.pred  	%p2605, %p2604, %p2603;
	@%p2605 bra 	$L__BB0_2701;
	mov.u32 	%r4770, %ctaid.x;
	shl.b32 	%r581, %r4770, 5;
	cvt.u16.u32 	%rs4282, %r5;
	mul.lo.s16 	%rs4283, %rs4282, 9;
	shr.u16 	%rs4284, %rs4283, 8;
	sub.s16 	%rs4285, %rs4282, %rs4284;
	and.b16  	%rs4286, %rs4285, 254;
	shr.u16 	%rs4287, %rs4286, 1;
	add.s16 	%rs4288, %rs4287, %rs4284;
	and.b16  	%rs4289, %rs4288, 240;
	shr.u16 	%rs4290, %rs4289, 4;
	mul.lo.s16 	%rs4291, %rs4290, 31;
	sub.s16 	%rs223, %rs4282, %rs4291;
	cvt.u32.u16 	%r4771, %rs223;
	and.b32  	%r4772, %r4771, 255;
	or.b32  	%r4773, %r581, %r4772;
	setp.eq.s32 	%p2606, %r4773, 0;
	mov.f32 	%f2943, 0f00000000;
	@%p2606 bra 	$L__BB0_2700;
	mov.u32 	%r4774, %ctaid.y;
	mul.lo.s32 	%r4775, %r4774, 3584;
	mul.lo.s32 	%r4776, %r6, 224;
	cvt.u64.u32 	%rd2885, %r4776;
	cvt.u64.u16 	%rd2886, %rs223;
	and.b64  	%rd2887, %rd2886, 255;
	mad.lo.s32 	%r4777, %r1, 1120, %r4775;
	add.s32 	%r4778, %r4777, %r581;
	cvt.u64.u32 	%rd2888, %r4778;
	add.s64 	%rd2889, %rd2888, %rd2887;
	add.s64 	%rd2890, %rd2889, %rd2885;
	shl.b64 	%rd2891, %rd2890, 2;
	add.s64 	%rd2892, %rd2, %rd2891;
	ld.global.nc.f32 	%f2943, [%rd2892+402300];
$L__BB0_2700:
	st.shared.f32 	[%r9], %f2943;
$L__BB0_2701:
	setp.gt.u32 	%p2607, %r14, 14;
	@%p2607 bra 	$L__BB0_2707;
	setp.gt.u32 	%p2608, %r8, 463;
	@%p2608 bra 	$L__BB0_2707;
	setp.gt.u32 	%p2609, %r5, 153;
	setp.gt.u32 	%p2610, %r4, 6;
	or.pred  	%p2611, %p2610, %p2609;
	@%p2611 bra 	$L__BB0_2707;
	mov.u32 	%r4779, %ctaid.x;
	shl.b32 	%r582, %r4779, 5;
	mul.lo.s16 	%rs4293, %rs279, 9;
	shr.u16 	%rs4294, %rs4293, 8;
	sub.s16 	%rs4295, %rs279, %rs4294;
	and.b16  	%rs4296, %rs4295, 254;
	shr.u16 	%rs4297, %rs4296, 1;
	add.s16 	%rs4298, %rs4297, %rs4294;
	and.b16  	%rs4299, %rs4298, 240;
	shr.u16 	%rs4300, %rs4299, 4;
	mul.lo.s16 	%rs4301, %rs4300, 31;
	sub.s16 	%rs224, %rs279, %rs4301;
	cvt.u32.u16 	%r4780, %rs224;
	and.b32  	%r4781, %r4780, 255;
	or.b32  	%r4782, %r582, %r4781;
	setp.eq.s32 	%p2612, %r4782, 0;
	mov.f32 	%f2944, 0f00000000;
	@%p2612 bra 	$L__BB0_2706;
	mov.u32 	%r4783, %ctaid.y;
	mul.lo.s32 	%r4784, %r4783, 3584;
	mul.lo.s32 	%r4785, %r13, 224;
	cvt.u64.u32 	%rd2893, %r4785;
	cvt.u64.u16 	%rd2894, %rs224;
	and.b64  	%rd2895, %rd2894, 255;
	mad.lo.s32 	%r4786, %r1, 1120, %r4784;
	add.s32 	%r4787, %r4786, %r582;
	cvt.u64.u32 	%rd2896, %r4787;
	add.s64 	%rd2897, %rd2896, %rd2895;
	add.s64 	%rd2898, %rd2897, %rd2893;
	shl.b64 	%rd2899, %rd2898, 2;
	add.s64 	%rd2900, %rd2, %rd2899;
	ld.global.nc.f32 	%f2944, [%rd2900+402300];
$L__BB0_2706:
	st.shared.f32 	[%r9+4], %f2944;
$L__BB0_2707:
	setp.gt.u32 	%p2613, %r19, 14;
	@%p2613 bra 	$L__BB0_2713;
	setp.gt.u32 	%p2614, %r8, 462;
	@%p2614 bra 	$L__BB0_2713;
	setp.gt.u32 	%p2615, %r5, 152;
	setp.gt.u32 	%p2616, %r4, 5;
	or.pred  	%p2617, %p2616, %p2615;
	@%p2617 bra 	$L__BB0_2713;
	mov.u32 	%r4788, %ctaid.x;
	shl.b32 	%r583, %r4788, 5;
	mul.lo.s16 	%rs4303, %rs296, 9;
	shr.u16 	%rs4304, %rs4303, 8;
	sub.s16 	%rs4305, %rs296, %rs4304;
	and.b16  	%rs4306, %rs4305, 254;
	shr.u16 	%rs4307, %rs4306, 1;
	add.s16 	%rs4308, %rs4307, %rs4304;
	and.b16  	%rs4309, %rs4308, 240;
	shr.u16 	%rs4310, %rs4309, 4;
	mul.lo.s16 	%rs4311, %rs4310, 31;
	sub.s16 	%rs225, %rs296, %rs4311;
	cvt.u32.u16 	%r4789, %rs225;
	and.b32  	%r4790, %r4789, 255;
	or.b32  	%r4791, %r583, %r4790;
	setp.eq.s32 	%p2618, %r4791, 0;
	mov.f32 	%f2945, 0f00000000;
	@%p2618 bra 	$L__BB0_2712;
	mov.u32 	%r4792, %ctaid.y;
	mul.lo.s32 	%r4793, %r4792, 3584;
	mul.lo.s32 	%r4794, %r18, 224;
	cvt.u64.u32 	%rd2901, %r4794;
	cvt.u64.u16 	%rd2902, %rs225;
	and.b64  	%rd2903, %rd2902, 255;
	mad.lo.s32 	%r4795, %r1, 1120, %r4793;
	add.s32 	%r4796, %r4795, %r583;
	cvt.u64.u32 	%rd2904, %r4796;
	add.s64 	%rd2905, %rd2904, %rd2903;
	add.s64 	%rd2906, %rd2905, %rd2901;
	shl.b64 	%rd2907, %rd2906, 2;
	add.s64 	%rd2908, %rd2, %rd2907;
	ld.global.nc.f32 	%f2945, [%rd2908+402300];
$L__BB0_2712:
	st.shared.f32 	[%r9+8], %f2945;
$L__BB0_2713:
	@%p25 bra 	$L__BB0_2715;
	mov.u32 	%r4797, %ctaid.z;
	mul.lo.s32 	%r4798, %r22, 147;
	mad.lo.s32 	%r4799, %r4797, 441, %r4798;
	mul.wide.u32 	%rd2909, %r4799, 4;
	add.s64 	%rd2910, %rd1, %rd2909;
	ld.global.nc.f32 	%f2197, [%rd2910+512];
	st.shared.f32 	[%r23], %f2197;
$L__BB0_2715:
	setp.gt.u32 	%p2620, %r7, 14;
	bar.sync 	0;
	ld.shared.f32 	%f2198, [%r24];
	ld.shared.f32 	%f2199, [%r25];
	fma.rn.f32 	%f971, %f2198, %f2199, %f963;
	ld.shared.f32 	%f2200, [%r24+8];
	fma.rn.f32 	%f972, %f2199, %f2200, %f964;
	bar.sync 	0;
	@%p2620 bra 	$L__BB0_2719;
	setp.gt.u32 	%p2621, %r8, 464;
	@%p2621 bra 	$L__BB0_2719;
	setp.gt.u32 	%p2622, %r5, 154;
	setp.gt.u32 	%p2623, %r4, 6;
	or.pred  	%p2624, %p2623, %p2622;
	@%p2624 bra 	$L__BB0_2719;
	mov.u32 	%r4800, %ctaid.y;
	mul.lo.s32 	%r4801, %r4800, 3584;
	mul.lo.s32 	%r4802, %r6, 224;
	mov.u32 	%r4803, %ctaid.x;
	shl.b32 	%r4804, %r4803, 5;
	cvt.u16.u32 	%rs4312, %r5;
	mul.lo.s16 	%rs4313, %rs4312, 9;
	shr.u16 	%rs4314, %rs4313, 8;
	sub.s16 	%rs4315, %rs4312, %rs4314;
	and.b16  	%rs4316, %rs4315, 254;
	shr.u16 	%rs4317, %rs4316, 1;
	add.s16 	%rs4318, %rs4317, %rs4314;
	and.b16  	%rs4319, %rs4318, 240;
	shr.u16 	%rs4320, %rs4319, 4;
	mul.lo.s16 	%rs4321, %rs4320, 31;
	sub.s16 	%rs4322, %rs4312, %rs4321;
	cvt.u64.u32 	%rd2911, %r4802;
	cvt.u64.u16 	%rd2912, %rs4322;
	and.b64  	%rd2913, %rd2912, 255;
	mad.lo.s32 	%r4805, %r1, 1120, %r4801;
	add.s32 	%r4806, %r4805, %r4804;
	cvt.u64.u32 	%rd2914, %r4806;
	or.b64  	%rd2915, %rd2914, %rd2913;
	add.s64 	%rd2916, %rd2915, %rd2911;
	shl.b64 	%rd2917, %rd2916, 2;
	add.s64 	%rd2918, %rd2, %rd2917;
	ld.global.nc.f32 	%f2201, [%rd2918+402304];
	st.shared.f32 	[%r9], %f2201;
$L__BB0_2719:
	setp.gt.u32 	%p2625, %r14, 14;
	@%p2625 bra 	$L__BB0_2723;
	setp.gt.u32 	%p2626, %r8, 463;
	@%p2626 bra 	$L__BB0_2723;
	setp.gt.u32 	%p2627, %r5, 153;
	setp.gt.u32 	%p2628, %r4, 6;
	or.pred  	%p2629, %p2628, %p2627;
	@%p2629 bra 	$L__BB0_2723;
	mov.u32 	%r4807, %ctaid.y;
	mul.lo.s32 	%r4808, %r4807, 3584;
	mul.lo.s32 	%r4809, %r13, 224;
	mov.u32 	%r4810, %ctaid.x;
	shl.b32 	%r4811, %r4810, 5;
	mul.lo.s16 	%rs4324, %rs279, 9;
	shr.u16 	%rs4325, %rs4324, 8;
	sub.s16 	%rs4326, %rs279, %rs4325;
	and.b16  	%rs4327, %rs4326, 254;
	shr.u16 	%rs4328, %rs4327, 1;
	add.s16 	%rs4329, %rs4328, %rs4325;
	and.b16  	%rs4330, %rs4329, 240;
	shr.u16 	%rs4331, %rs4330, 4;
	mul.lo.s16 	%rs4332, %rs4331, 31;
	sub.s16 	%rs4333, %rs279, %rs4332;
	cvt.u64.u32 	%rd2919, %r4809;
	cvt.u64.u16 	%rd2920, %rs4333;
	and.b64  	%rd2921, %rd2920, 255;
	mad.lo.s32 	%r4812, %r1, 1120, %r4808;
	add.s32 	%r4813, %r4812, %r4811;
	cvt.u64.u32 	%rd2922, %r4813;
	or.b64  	%rd2923, %rd2922, %rd2921;
	add.s64 	%rd2924, %rd2923, %rd2919;
	shl.b64 	%rd2925, %rd2924, 2;
	add.s64 	%rd2926, %rd2, %rd2925;
	ld.global.nc.f32 	%f2202, [%rd2926+402304];
	st.shared.f32 	[%r9+4], %f2202;
$L__BB0_2723:
	setp.gt.u32 	%p2630, %r19, 14;
	@%p2630 bra 	$L__BB0_2727;
	setp.gt.u32 	%p2631, %r8, 462;
	@%p2631 bra 	$L__BB0_2727;
	setp.gt.u32 	%p2632, %r5, 152;
	setp.gt.u32 	%p2633, %r4, 5;
	or.pred  	%p2634, %p2633, %p2632;
	@%p2634 bra 	$L__BB0_2727;
	mov.u32 	%r4814, %ctaid.y;
	mul.lo.s32 	%r4815, %r4814, 3584;
	mul.lo.s32 	%r4816, %r18, 224;
	mov.u32 	%r4817, %ctaid.x;
	shl.b32 	%r4818, %r4817, 5;
	mul.lo.s16 	%rs4335, %rs296, 9;
	shr.u16 	%rs4336, %rs4335, 8;
	sub.s16 	%rs4337, %rs296, %rs4336;
	and.b16  	%rs4338, %rs4337, 254;
	shr.u16 	%rs4339, %rs4338, 1;
	add.s16 	%rs4340, %rs4339, %rs4336;
	and.b16  	%rs4341, %rs4340, 240;
	shr.u16 	%rs4342, %rs4341, 4;
	mul.lo.s16 	%rs4343, %rs4342, 31;
	sub.s16 	%rs4344, %rs296, %rs4343;
	cvt.u64.u32 	%rd2927, %r4816;
	cvt.u64.u16 	%rd2928, %rs4344;
	and.b64  	%rd2929, %rd2928, 255;
	mad.lo.s32 	%r4819, %r1, 1120, %r4815;
	add.s32 	%r4820, %r4819, %r4818;
	cvt.u64.u32 	%rd2930, %r4820;
	or.b64  	%rd2931, %rd2930, %rd2929;
	add.s64 	%rd2932, %rd2931, %rd2927;
	shl.b64 	%rd2933, %rd2932, 2;
	add.s64 	%rd2934, %rd2, %rd2933;
	ld.global.nc.f32 	%f2203, [%rd2934+402304];
	st.shared.f32 	[%r9+8], %f2203;
$L__BB0_2727:
	@%p25 bra 	$L__BB0_2729;
	mov.u32 	%r4821, %ctaid.z;
	mul.lo.s32 	%r4822, %r22, 147;
	mad.lo.s32 	%r4823, %r4821, 441, %r4822;
	mul.wide.u32 	%rd2935, %r4823, 4;
	add.s64 	%rd2936, %rd1, %rd2935;
	ld.global.nc.f32 	%f2204, [%rd2936+516];
	st.shared.f32 	[%r23], %f2204;
$L__BB0_2729:
	setp.gt.u32 	%p2636, %r7, 14;
	bar.sync 	0;
	ld.shared.f32 	%f2205, [%r24];
	ld.shared.f32 	%f2206, [%r25];
	fma.rn.f32 	%f973, %f2205, %f2206, %f971;
	ld.shared.f32 	%f2207, [%r24+8];
	fma.rn.f32 	%f974, %f2206, %f2207, %f972;
	bar.sync 	0;
	@%p2636 bra 	$L__BB0_2733;
	setp.gt.u32 	%p2637, %r8, 464;
	@%p2637 bra 	$L__BB0_2733;
	setp.gt.u32 	%p2638, %r5, 154;
	setp.gt.u32 	%p2639, %r4, 6;
	or.pred  	%p2640, %p2639, %p2638;
	@%p2640 bra 	$L__BB0_2733;
	mov.u32 	%r4824, %ctaid.y;
	mul.lo.s32 	%r4825, %r4824, 3584;
	mul.lo.s32 	%r4826, %r6, 224;
	mov.u32 	%r4827, %ctaid.x;
	shl.b32 	%r4828, %r4827, 5;
	cvt.u16.u32 	%rs4345, %r5;
	mul.lo.s16 	%rs4346, %rs4345, 9;
	shr.u16 	%rs4347, %rs4346, 8;
	sub.s16 	%rs4348, %rs4345, %rs4347;
	and.b16  	%rs4349, %rs4348, 254;
	shr.u16 	%rs4350, %rs4349, 1;
	add.s16 	%rs4351, %rs4350, %rs4347;
	and.b16  	%rs4352, %rs4351, 240;
	shr.u16 	%rs4353, %rs4352, 4;
	mul.lo.s16 	%rs4354, %rs4353, 31;
	sub.s16 	%rs4355, %rs4345, %rs4354;
	cvt.u64.u32 	%rd2937, %r4826;
	cvt.u64.u16 	%rd2938, %rs4355;
	and.b64  	%rd2939, %rd2938, 255;
	mad.lo.s32 	%r4829, %r1, 1120, %r4825;
	add.s32 	%r4830, %r4829, %r4828;
	cvt.u64.u32 	%rd2940, %r4830;
	or.b64  	%rd2941, %rd2940, %rd2939;
	add.s64 	%rd2942, %rd2941, %rd2937;
	shl.b64 	%rd2943, %rd2942, 2;
	add.s64 	%rd2944, %rd2, %rd2943;
	ld.global.nc.f32 	%f2208, [%rd2944+402308];
	st.shared.f32 	[%r9], %f2208;
$L__BB0_2733:
	setp.gt.u32 	%p2641, %r14, 14;
	@%p2641 bra 	$L__BB0_2737;
	setp.gt.u32 	%p2642, %r8, 463;
	@%p2642 bra 	$L__BB0_2737;
	setp.gt.u32 	%p2643, %r5, 153;
	setp.gt.u32 	%p2644, %r4, 6;
	or.pred  	%p2645, %p2644, %p2643;
	@%p2645 bra 	$L__BB0_2737;
	mov.u32 	%r4831, %ctaid.y;
	mul.lo.s32 	%r4832, %r4831, 3584;
	mul.lo.s32 	%r4833, %r13, 224;
	mov.u32 	%r4834, %ctaid.x;
	shl.b32 	%r4835, %r4834, 5;
	mul.lo.s16 	%rs4357, %rs279, 9;
	shr.u16 	%rs4358, %rs4357, 8;
	sub.s16 	%rs4359, %rs279, %rs4358;
	and.b16  	%rs4360, %rs4359, 254;
	shr.u16 	%rs4361, %rs4360, 1;
	add.s16 	%rs4362, %rs4361, %rs4358;
	and.b16  	%rs4363, %rs4362, 240;
	shr.u16 	%rs4364, %rs4363, 4;
	mul.lo.s16 	%rs4365, %rs4364, 31;
	sub.s16 	%rs4366, %rs279, %rs4365;
	cvt.u64.u32 	%rd2945, %r4833;
	cvt.u64.u16 	%rd2946, %rs4366;
	and.b64  	%rd2947, %rd2946, 255;
	mad.lo.s32 	%r4836, %r1, 1120, %r4832;
	add.s32 	%r4837, %r4836, %r4835;
	cvt.u64.u32 	%rd2948, %r4837;
	or.b64  	%rd2949, %rd2948, %rd2947;
	add.s64 	%rd2950, %rd2949, %rd2945;
	shl.b64 	%rd2951, %rd2950, 2;
	add.s64 	%rd2952, %rd2, %rd2951;
	ld.global.nc.f32 	%f2209, [%rd2952+402308];
	st.shared.f32 	[%r9+4], %f2209;
$L__BB0_2737:
	setp.gt.u32 	%p2646, %r19, 14;
	@%p2646 bra 	$L__BB0_2741;
	setp.gt.u32 	%p2647, %r8, 462;
	@%p2647 bra 	$L__BB0_2741;
	setp.gt.u32 	%p2648, %r5, 152;
	setp.gt.u32 	%p2649, %r4, 5;
	or.pred  	%p2650, %p2649, %p2648;
	@%p2650 bra 	$L__BB0_2741;
	mov.u32 	%r4838, %ctaid.y;
	mul.lo.s32 	%r4839, %r4838, 3584;
	mul.lo.s32 	%r4840, %r18, 224;
	mov.u32 	%r4841, %ctaid.x;
	shl.b32 	%r4842, %r4841, 5;
	mul.lo.s16 	%rs4368, %rs296, 9;
	shr.u16 	%rs4369, %rs4368, 8;
	sub.s16 	%rs4370, %rs296, %rs4369;
	and.b16  	%rs4371, %rs4370, 254;
	shr.u16 	%rs4372, %rs4371, 1;
	add.s16 	%rs4373, %rs4372, %rs4369;
	and.b16  	%rs4374, %rs4373, 240;
	shr.u16 	%rs4375, %rs4374, 4;
	mul.lo.s16 	%rs4376, %rs4375, 31;
	sub.s16 	%rs4377, %rs296, %rs4376;
	cvt.u64.u32 	%rd2953, %r4840;
	cvt.u64.u16 	%rd2954, %rs4377;
	and.b64  	%rd2955, %rd2954, 255;
	mad.lo.s32 	%r4843, %r1, 1120, %r4839;
	add.s32 	%r4844, %r4843, %r4842;
	cvt.u64.u32 	%rd2956, %r4844;
	or.b64  	%rd2957, %rd2956, %rd2955;
	add.s64 	%rd2958, %rd2957, %rd2953;
	shl.b64 	%rd2959, %rd2958, 2;
	add.s64 	%rd2960, %rd2, %rd2959;
	ld.global.nc.f32 	%f2210, [%rd2960+402308];
	st.shared.f32 	[%r9+8], %f2210;
$L__BB0_2741:
	@%p25 bra 	$L__BB0_2743;
	mov.u32 	%r4845, %ctaid.z;
	mul.lo.s32 	%r4846, %r22, 147;
	mad.lo.s32 	%r4847, %r4845, 441, %r4846;
	mul.wide.u32 	%rd2961, %r4847, 4;
	add.s64 	%rd2962, %rd1, %rd2961;
	ld.global.nc.f32 	%f2211, [%rd2962+520];
	st.shared.f32 	[%r23], %f2211;
$L__BB0_2743:
	setp.gt.u32 	%p2652, %r7, 14;
	bar.sync 	0;
	ld.shared.f32 	%f2212, [%r24];
	ld.shared.f32 	%f2213, [%r25];
	fma.rn.f32 	%f975, %f2212, %f2213, %f973;
	ld.shared.f32 	%f2214, [%r24+8];
	fma.rn.f32 	%f976, %f2213, %f2214, %f974;
	bar.sync 	0;
	@%p2652 bra 	$L__BB0_2749;
	setp.gt.u32 	%p2653, %r8, 464;
	@%p2653 bra 	$L__BB0_2749;
	setp.gt.u32 	%p2654, %r5, 154;
	setp.gt.u32 	%p2655, %r4, 6;
	or.pred  	%p2656, %p2655, %p2654;
	@%p2656 bra 	$L__BB0_2749;
	mov.u32 	%r4848, %ctaid.x;
	shl.b32 	%r584, %r4848, 5;
	cvt.u16.u32 	%rs4378, %r5;
	mul.lo.s16 	%rs4379, %rs4378, 9;
	shr.u16 	%rs4380, %rs4379, 8;
	sub.s16 	%rs4381, %rs4378, %rs4380;
	and.b16  	%rs4382, %rs4381, 254;
	shr.u16 	%rs4383, %rs4382, 1;
	add.s16 	%rs4384, %rs4383, %rs4380;
	and.b16  	%rs4385, %rs4384, 240;
	shr.u16 	%rs4386, %rs4385, 4;
	mul.lo.s16 	%rs4387, %rs4386, 31;
	sub.s16 	%rs226, %rs4378, %rs4387;
	cvt.u32.u16 	%r4849, %rs226;
	and.b32  	%r4850, %r4849, 255;
	or.b32  	%r4851, %r584, %r4850;
	setp.gt.u32 	%p2657, %r4851, 221;
	mov.f32 	%f2946, 0f00000000;
	@%p2657 bra 	$L__BB0_2748;
	mov.u32 	%r4852, %ctaid.y;
	mul.lo.s32 	%r4853, %r4852, 3584;
	mul.lo.s32 	%r4854, %r6, 224;
	cvt.u64.u32 	%rd2963, %r4854;
	cvt.u64.u16 	%rd2964, %rs226;
	and.b64  	%rd2965, %rd2964, 255;
	mad.lo.s32 	%r4855, %r1, 1120, %r4853;
	add.s32 	%r4856, %r4855, %r584;
	cvt.u64.u32 	%rd2966, %r4856;
	add.s64 	%rd2967, %rd2966, %rd2965;
	add.s64 	%rd2968, %rd2967, %rd2963;
	shl.b64 	%rd2969, %rd2968, 2;
	add.s64 	%rd2970, %rd2, %rd2969;
	ld.global.nc.f32 	%f2946, [%rd2970+402312];
$L__BB0_2748:
	st.shared.f32 	[%r9], %f2946;
$L__BB0_2749:
	setp.gt.u32 	%p2658, %r14, 14;
	@%p2658 bra 	$L__BB0_2755;
	setp.gt.u32 	%p2659, %r8, 463;
	@%p2659 bra 	$L__BB0_2755;
	setp.gt.u32 	%p2660, %r5, 153;
	setp.gt.u32 	%p2661, %r4, 6;
	or.pred  	%p2662, %p2661, %p2660;
	@%p2662 bra 	$L__BB0_2755;
	mov.u32 	%r4857, %ctaid.x;
	shl.b32 	%r585, %r4857, 5;
	mul.lo.s16 	%rs4389, %rs279, 9;
	shr.u16 	%rs4390, %rs4389, 8;
	sub.s16 	%rs4391, %rs279, %rs4390;
	and.b16  	%rs4392, %rs4391, 254;
	shr.u16 	%rs4393, %rs4392, 1;
	add.s16 	%rs4394, %rs4393, %rs4390;
	and.b16  	%rs4395, %rs4394, 240;
	shr.u16 	%rs4396, %rs4395, 4;
	mul.lo.s16 	%rs4397, %rs4396, 31;
	sub.s16 	%rs227, %rs279, %rs4397;
	cvt.u32.u16 	%r4858, %rs227;
	and.b32  	%r4859, %r4858, 255;
	or.b32  	%r4860, %r585, %r4859;
	setp.gt.u32 	%p2663, %r4860, 221;
	mov.f32 	%f2947, 0f00000000;
	@%p2663 bra 	$L__BB0_2754;
	mov.u32 	%r4861, %ctaid.y;
	mul.lo.s32 	%r4862, %r4861, 3584;
	mul.lo.s32 	%r4863, %r13, 224;
	cvt.u64.u32 	%rd2971, %r4863;
	cvt.u64.u16 	%rd2972, %rs227;
	and.b64  	%rd2973, %rd2972, 255;
	mad.lo.s32 	%r4864, %r1, 1120, %r4862;
	add.s32 	%r4865, %r4864, %r585;
	cvt.u64.u32 	%rd2974, %r4865;
	add.s64 	%rd2975, %rd2974, %rd2973;
	add.s64 	%rd2976, %rd2975, %rd2971;
	shl.b64 	%rd2977, %rd2976, 2;
	add.s64 	%rd2978, %rd2, %rd2977;
	ld.global.nc.f32 	%f2947, [%rd2978+402312];
$L__BB0_2754:
	st.shared.f32 	[%r9+4], %f2947;
$L__BB0_2755:
	setp.gt.u32 	%p2664, %r19, 14;
	@%p2664 bra 	$L__BB0_2761;
	setp.gt.u32 	%p2665, %r8, 462;
	@%p2665 bra 	$L__BB0_2761;
	setp.gt.u32 	%p2666, %r5, 152;
	setp.gt.u32 	%p2667, %r4, 5;
	or.pred  	%p2668, %p2667, %p2666;
	@%p2668 bra 	$L__BB0_2761;
	mov.u32 	%r4866, %ctaid.x;
	shl.b32 	%r586, %r4866, 5;
	mul.lo.s16 	%rs4399, %rs296, 9;
	shr.u16 	%rs4400, %rs4399, 8;
	sub.s16 	%rs4401, %rs296, %rs4400;
	and.b16  	%rs4402, %rs4401, 254;
	shr.u16 	%rs4403, %rs4402, 1;
	add.s16 	%rs4404, %rs4403, %rs4400;
	and.b16  	%rs4405, %rs4404, 240;
	shr.u16 	%rs4406, %rs4405, 4;
	mul.lo.s16 	%rs4407, %rs4406, 31;
	sub.s16 	%rs228, %rs296, %rs4407;
	cvt.u32.u16 	%r4867, %rs228;
	and.b32  	%r4868, %r4867, 255;
	or.b32  	%r4869, %r586, %r4868;
	setp.gt.u32 	%p2669, %r4869, 221;
	mov.f32 	%f2948, 0f00000000;
	@%p2669 bra 	$L__BB0_2760;
	mov.u32 	%r4870, %ctaid.y;
	mul.lo.s32 	%r4871, %r4870, 3584;
	mul.lo.s32 	%r4872, %r18, 224;
	cvt.u64.u32 	%rd2979, %r4872;
	cvt.u64.u16 	%rd2980, %rs228;
	and.b64  	%rd2981, %rd2980, 255;
	mad.lo.s32 	%r4873, %r1, 1120, %r4871;
	add.s32 	%r4874, %r4873, %r586;
	cvt.u64.u32 	%rd2982, %r4874;
	add.s64 	%rd2983, %rd2982, %rd2981;
	add.s64 	%rd2984, %rd2983, %rd2979;
	shl.b64 	%rd2985, %rd2984, 2;
	add.s64 	%rd2986, %rd2, %rd2985;
	ld.global.nc.f32 	%f2948, [%rd2986+402312];
$L__BB0_2760:
	st.shared.f32 	[%r9+8], %f2948;
$L__BB0_2761:
	@%p25 bra 	$L__BB0_2763;
	mov.u32 	%r4875, %ctaid.z;
	mul.lo.s32 	%r4876, %r22, 147;
	mad.lo.s32 	%r4877, %r4875, 441, %r4876;
	mul.wide.u32 	%rd2987, %r4877, 4;
	add.s64 	%rd2988, %rd1, %rd2987;
	ld.global.nc.f32 	%f2218, [%rd2988+524];
	st.shared.f32 	[%r23], %f2218;
$L__BB0_2763:
	setp.gt.u32 	%p2671, %r7, 14;
	bar.sync 	0;
	ld.shared.f32 	%f2219, [%r24];
	ld.shared.f32 	%f2220, [%r25];
	fma.rn.f32 	%f983, %f2219, %f2220, %f975;
	ld.shared.f32 	%f2221, [%r24+8];
	fma.rn.f32 	%f984, %f2220, %f2221, %f976;
	bar.sync 	0;
	@%p2671 bra 	$L__BB0_2769;
	setp.gt.u32 	%p2672, %r8, 464;
	@%p2672 bra 	$L__BB0_2769;
	setp.gt.u32 	%p2673, %r5, 154;
	setp.gt.u32 	%p2674, %r4, 6;
	or.pred  	%p2675, %p2674, %p2673;
	@%p2675 bra 	$L__BB0_2769;
	mov.u32 	%r4878, %ctaid.x;
	shl.b32 	%r587, %r4878, 5;
	cvt.u16.u32 	%rs4408, %r5;
	mul.lo.s16 	%rs4409, %rs4408, 9;
	shr.u16 	%rs4410, %rs4409, 8;
	sub.s16 	%rs4411, %rs4408, %rs4410;
	and.b16  	%rs4412, %rs4411, 254;
	shr.u16 	%rs4413, %rs4412, 1;
	add.s16 	%rs4414, %rs4413, %rs4410;
	and.b16  	%rs4415, %rs4414, 240;
	shr.u16 	%rs4416, %rs4415, 4;
	mul.lo.s16 	%rs4417, %rs4416, 31;
	sub.s16 	%rs229, %rs4408, %rs4417;
	cvt.u32.u16 	%r4879, %rs229;
	and.b32  	%r4880, %r4879, 255;
	or.b32  	%r4881, %r587, %r4880;
	setp.gt.u32 	%p2676, %r4881, 220;
	mov.f32 	%f2949, 0f00000000;
	@%p2676 bra 	$L__BB0_2768;
	mov.u32 	%r4882, %ctaid.y;
	mul.lo.s32 	%r4883, %r4882, 3584;
	mul.lo.s32 	%r4884, %r6, 224;
	cvt.u64.u32 	%rd2989, %r4884;
	cvt.u64.u16 	%rd2990, %rs229;
	and.b64  	%rd2991, %rd2990, 255;
	mad.lo.s32 	%r4885, %r1, 1120, %r4883;
	add.s32 	%r4886, %r4885, %r587;
	cvt.u64.u32 	%rd2992, %r4886;
	add.s64 	%rd2993, %rd2992, %rd2991;
	add.s64 	%rd2994, %rd2993, %rd2989;
	shl.b64 	%rd2995, %rd2994, 2;
	add.s64 	%rd2996, %rd2, %rd2995;
	ld.global.nc.f32 	%f2949, [%rd2996+402316];
$L__BB0_2768:
	st.shared.f32 	[%r9], %f2949;
$L__BB0_2769:
	setp.gt.u32 	%p2677, %r14, 14;
	@%p2677 bra 	$L__BB0_2775;
	setp.gt.u32 	%p2678, %r8, 463;
	@%p2678 bra 	$L__BB0_2775;
	setp.gt.u32 	%p2679, %r5, 153;
	setp.gt.u32 	%p2680, %r4, 6;
	or.pred  	%p2681, %p2680, %p2679;
	@%p2681 bra 	$L__BB0_2775;
	mov.u32 	%r4887, %ctaid.x;
	shl.b32 	%r588, %r4887, 5;
	mul.lo.s16 	%rs4419, %rs279, 9;
	shr.u16 	%rs4420, %rs4419, 8;
	sub.s16 	%rs4421, %rs279, %rs4420;
	and.b16  	%rs4422, %rs4421, 254;
	shr.u16 	%rs4423, %rs4422, 1;
	add.s16 	%rs4424, %rs4423, %rs4420;
	and.b16  	%rs4425, %rs4424, 240;
	shr.u16 	%rs4426, %rs4425, 4;
	mul.lo.s16 	%rs4427, %rs4426, 31;
	sub.s16 	%rs230, %rs279, %rs4427;
	cvt.u32.u16 	%r4888, %rs230;
	and.b32  	%r4889, %r4888, 255;
	or.b32  	%r4890, %r588, %r4889;
	setp.gt.u32 	%p2682, %r4890, 220;
	mov.f32 	%f2950, 0f00000000;
	@%p2682 bra 	$L__BB0_2774;
	mov.u32 	%r4891, %ctaid.y;
	mul.lo.s32 	%r4892, %r4891, 3584;
	mul.lo.s32 	%r4893, %r13, 224;
	cvt.u64.u32 	%rd2997, %r4893;
	cvt.u64.u16 	%rd2998, %rs230;
	and.b64  	%rd2999, %rd2998, 255;
	mad.lo.s32 	%r4894, %r1, 1120, %r4892;
	add.s32 	%r4895, %r4894, %r588;
	cvt.u64.u32 	%rd3000, %r4895;
	add.s64 	%rd3001, %rd3000, %rd2999;
	add.s64 	%rd3002, %rd3001, %rd2997;
	shl.b64 	%rd3003, %rd3002, 2;
	add.s64 	%rd3004, %rd2, %rd3003;
	ld.global.nc.f32 	%f2950, [%rd3004+402316];
$L__BB0_2774:
	st.shared.f32 	[%r9+4], %f2950;
$L__BB0_2775:
	setp.gt.u32 	%p2683, %r19, 14;
	@%p2683 bra 	$L__BB0_2781;
	setp.gt.u32 	%p2684, %r8, 462;
	@%p2684 bra 	$L__BB0_2781;
	setp.gt.u32 	%p2685, %r5, 152;
	setp.gt.u32 	%p2686, %r4, 5;
	or.pred  	%p2687, %p2686, %p2685;
	@%p2687 bra 	$L__BB0_2781;
	mov.u32 	%r4896, %ctaid.x;
	shl.b32 	%r589, %r4896, 5;
	mul.lo.s16 	%rs4429, %rs296, 9;
	shr.u16 	%rs4430, %rs4429, 8;
	sub.s16 	%rs4431, %rs296, %rs4430;
	and.b16  	%rs4432, %rs4431, 254;
	shr.u16 	%rs4433, %rs4432, 1;
	add.s16 	%rs4434, %rs4433, %rs4430;
	and.b16  	%rs4435, %rs4434, 240;
	shr.u16 	%rs4436, %rs4435, 4;
	mul.lo.s16 	%rs4437, %rs4436, 31;
	sub.s16 	%rs231, %rs296, %rs4437;
	cvt.u32.u16 	%r4897, %rs231;
	and.b32  	%r4898, %r4897, 255;
	or.b32  	%r4899, %r589, %r4898;
	setp.gt.u32 	%p2688, %r4899, 220;
	mov.f32 	%f2951, 0f00000000;
	@%p2688 bra 	$L__BB0_2780;
	mov.u32 	%r4900, %ctaid.y;
	mul.lo.s32 	%r4901, %r4900, 3584;
	mul.lo.s32 	%r4902, %r18, 224;
	cvt.u64.u32 	%rd3005, %r4902;
	cvt.u64.u16 	%rd3006, %rs231;
	and.b64  	%rd3007, %rd3006, 255;
	mad.lo.s32 	%r4903, %r1, 1120, %r4901;
	add.s32 	%r4904, %r4903, %r589;
	cvt.u64.u32 	%rd3008, %r4904;
	add.s64 	%rd3009, %rd3008, %rd3007;
	add.s64 	%rd3010, %rd3009, %rd3005;
	shl.b64 	%rd3011, %rd3010, 2;
	add.s64 	%rd3012, %rd2, %rd3011;
	ld.global.nc.f32 	%f2951, [%rd3012+402316];
$L__BB0_2780:
	st.shared.f32 	[%r9+8], %f2951;
$L__BB0_2781:
	@%p25 bra 	$L__BB0_2783;
	mov.u32 	%r4905, %ctaid.z;
	mul.lo.s32 	%r4906, %r22, 147;
	mad.lo.s32 	%r4907, %r4905, 441, %r4906;
	mul.wide.u32 	%rd3013, %r4907, 4;
	add.s64 	%rd3014, %rd1, %rd3013;
	ld.global.nc.f32 	%f2225, [%rd3014+528];
	st.shared.f32 	[%r23], %f2225;
$L__BB0_2783:
	setp.gt.u32 	%p2690, %r7, 14;
	bar.sync 	0;
	ld.shared.f32 	%f2226, [%r24];
	ld.shared.f32 	%f2227, [%r25];
	fma.rn.f32 	%f991, %f2226, %f2227, %f983;
	ld.shared.f32 	%f2228, [%r24+8];
	fma.rn.f32 	%f992, %f2227, %f2228, %f984;
	bar.sync 	0;
	@%p2690 bra 	$L__BB0_2790;
	setp.gt.u32 	%p2691, %r8, 464;
	@%p2691 bra 	$L__BB0_2790;
	setp.gt.u32 	%p2692, %r5, 154;
	setp.gt.u32 	%p2693, %r4, 6;
	or.pred  	%p2694, %p2693, %p2692;
	mov.f32 	%f2952, 0f00000000;
	@%p2694 bra 	$L__BB0_2790;
	mov.u32 	%r590, %ctaid.y;
	shl.b32 	%r4908, %r590, 4;
	add.s32 	%r4909, %r7, %r4908;
	setp.gt.u32 	%p2695, %r4909, 221;
	@%p2695 bra 	$L__BB0_2789;
	mov.u32 	%r4910, %ctaid.x;
	shl.b32 	%r591, %r4910, 5;
	cvt.u16.u32 	%rs4438, %r5;
	mul.lo.s16 	%rs4439, %rs4438, 9;
	shr.u16 	%rs4440, %rs4439, 8;
	sub.s16 	%rs4441, %rs4438, %rs4440;
	and.b16  	%rs4442, %rs4441, 254;
	shr.u16 	%rs4443, %rs4442, 1;
	add.s16 	%rs4444, %rs4443, %rs4440;
	and.b16  	%rs4445, %rs4444, 240;
	shr.u16 	%rs4446, %rs4445, 4;
	mul.lo.s16 	%rs4447, %rs4446, 31;
	sub.s16 	%rs232, %rs4438, %rs4447;
	cvt.u32.u16 	%r4911, %rs232;
	and.b32  	%r4912, %r4911, 255;
	or.b32  	%r4913, %r591, %r4912;
	setp.lt.u32 	%p2696, %r4913, 3;
	@%p2696 bra 	$L__BB0_2789;
	mul.lo.s32 	%r4914, %r590, 3584;
	mul.lo.s32 	%r4915, %r6, 224;
	cvt.u64.u32 	%rd3015, %r4915;
	cvt.u64.u16 	%rd3016, %rs232;
	and.b64  	%rd3017, %rd3016, 255;
	mad.lo.s32 	%r4916, %r1, 1120, %r4914;
	add.s32 	%r4917, %r4916, %r591;
	cvt.u64.u32 	%rd3018, %r4917;
	add.s64 	%rd3019, %rd3018, %rd3017;
	add.s64 	%rd3020, %rd3019, %rd3015;
	shl.b64 	%rd3021, %rd3020, 2;
	add.s64 	%rd3022, %rd2, %rd3021;
	ld.global.nc.f32 	%f2952, [%rd3022+403188];
$L__BB0_2789:
	st.shared.f32 	[%r9], %f2952;
$L__BB0_2790:
	setp.gt.u32 	%p2697, %r14, 14;
	@%p2697 bra 	$L__BB0_2797;
	setp.gt.u32 	%p2698, %r8, 463;
	@%p2698 bra 	$L__BB0_2797;
	setp.gt.u32 	%p2699, %r5, 153;
	setp.gt.u32 	%p2700, %r4, 6;
	or.pred  	%p2701, %p2700, %p2699;
	mov.f32 	%f2953, 0f00000000;
	@%p2701 bra 	$L__BB0_2797;
	mov.u32 	%r592, %ctaid.y;
	shl.b32 	%r4918, %r592, 4;
	add.s32 	%r4919, %r14, %r4918;
	setp.gt.u32 	%p2702, %r4919, 221;
	@%p2702 bra 	$L__BB0_2796;
	mov.u32 	%r4920, %ctaid.x;
	shl.b32 	%r593, %r4920, 5;
	mul.lo.s16 	%rs4449, %rs279, 9;
	shr.u16 	%rs4450, %rs4449, 8;
	sub.s16 	%rs4451, %rs279, %rs4450;
	and.b16  	%rs4452, %rs4451, 254;
	shr.u16 	%rs4453, %rs4452, 1;
	add.s16 	%rs4454, %rs4453, %rs4450;
	and.b16  	%rs4455, %rs4454, 240;
	shr.u16 	%rs4456, %rs4455, 4;
	mul.lo.s16 	%rs4457, %rs4456, 31;
	sub.s16 	%rs233, %rs279, %rs4457;
	cvt.u32.u16 	%r4921, %rs233;
	and.b32  	%r4922, %r4921, 255;
	or.b32  	%r4923, %r593, %r4922;
	setp.lt.u32 	%p2703, %r4923, 3;
	@%p2703 bra 	$L__BB0_2796;
	mul.lo.s32 	%r4924, %r592, 3584;
	mul.lo.s32 	%r4925, %r13, 224;
	cvt.u64.u32 	%rd3023, %r4925;
	cvt.u64.u16 	%rd3024, %rs233;
	and.b64  	%rd3025, %rd3024, 255;
	mad.lo.s32 	%r4926, %r1, 1120, %r4924;
	add.s32 	%r4927, %r4926, %r593;
	cvt.u64.u32 	%rd3026, %r4927;
	add.s64 	%rd3027, %rd3026, %rd3025;
	add.s64 	%rd3028, %rd3027, %rd3023;
	shl.b64 	%rd3029, %rd3028, 2;
	add.s64 	%rd3030, %rd2, %rd3029;
	ld.global.nc.f32 	%f2953, [%rd3030+403188];
$L__BB0_2796:
	st.shared.f32 	[%r9+4], %f2953;
$L__BB0_2797:
	setp.gt.u32 	%p2704, %r19, 14;
	@%p2704 bra 	$L__BB0_2804;
	setp.gt.u32 	%p2705, %r8, 462;
	@%p2705 bra 	$L__BB0_2804;
	setp.gt.u32 	%p2706, %r5, 152;
	setp.gt.u32 	%p2707, %r4, 5;
	or.pred  	%p2708, %p2707, %p2706;
	mov.f32 	%f2954, 0f00000000;
	@%p2708 bra 	$L__BB0_2804;
	mov.u32 	%r594, %ctaid.y;
	shl.b32 	%r4928, %r594, 4;
	add.s32 	%r4929, %r19, %r4928;
	setp.gt.u32 	%p2709, %r4929, 221;
	@%p2709 bra 	$L__BB0_2803;
	mov.u32 	%r4930, %ctaid.x;
	shl.b32 	%r595, %r4930, 5;
	mul.lo.s16 	%rs4459, %rs296, 9;
	shr.u16 	%rs4460, %rs4459, 8;
	sub.s16 	%rs4461, %rs296, %rs4460;
	and.b16  	%rs4462, %rs4461, 254;
	shr.u16 	%rs4463, %rs4462, 1;
	add.s16 	%rs4464, %rs4463, %rs4460;
	and.b16  	%rs4465, %rs4464, 240;
	shr.u16 	%rs4466, %rs4465, 4;
	mul.lo.s16 	%rs4467, %rs4466, 31;
	sub.s16 	%rs234, %rs296, %rs4467;
	cvt.u32.u16 	%r4931, %rs234;
	and.b32  	%r4932, %r4931, 255;
	or.b32  	%r4933, %r595, %r4932;
	setp.lt.u32 	%p2710, %r4933, 3;
	@%p2710 bra 	$L__BB0_2803;
	mul.lo.s32 	%r4934, %r594, 3584;
	mul.lo.s32 	%r4935, %r18, 224;
	cvt.u64.u32 	%rd3031, %r4935;
	cvt.u64.u16 	%rd3032, %rs234;
	and.b64  	%rd3033, %rd3032, 255;
	mad.lo.s32 	%r4936, %r1, 1120, %r4934;
	add.s32 	%r4937, %r4936, %r595;
	cvt.u64.u32 	%rd3034, %r4937;
	add.s64 	%rd3035, %rd3034, %rd3033;
	add.s64 	%rd3036, %rd3035, %rd3031;
	shl.b64 	%rd3037, %rd3036, 2;
	add.s64 	%rd3038, %rd2, %rd3037;
	ld.global.nc.f32 	%f2954, [%rd3038+403188];
$L__BB0_2803:
	st.shared.f32 	[%r9+8], %f2954;
$L__BB0_2804:
	@%p25 bra 	$L__BB0_2806;
	mov.u32 	%r4938, %ctaid.z;
	mul.lo.s32 	%r4939, %r22, 147;
	mad.lo.s32 	%r4940, %r4938, 441, %r4939;
	mul.wide.u32 	%rd3039, %r4940, 4;
	add.s64 	%rd3040, %rd1, %rd3039;
	ld.global.nc.f32 	%f2235, [%rd3040+532];
	st.shared.f32 	[%r23], %f2235;
$L__BB0_2806:
	setp.gt.u32 	%p2712, %r7, 14;
	bar.sync 	0;
	ld.shared.f32 	%f2236, [%r24];
	ld.shared.f32 	%f2237, [%r25];
	fma.rn.f32 	%f999, %f2236, %f2237, %f991;
	ld.shared.f32 	%f2238, [%r24+8];
	fma.rn.f32 	%f1000, %f2237, %f2238, %f992;
	bar.sync 	0;
	@%p2712 bra 	$L__BB0_2813;
	setp.gt.u32 	%p2713, %r8, 464;
	@%p2713 bra 	$L__BB0_2813;
	setp.gt.u32 	%p2714, %r5, 154;
	setp.gt.u32 	%p2715, %r4, 6;
	or.pred  	%p2716, %p2715, %p2714;
	mov.f32 	%f2955, 0f00000000;
	@%p2716 bra 	$L__BB0_2813;
	mov.u32 	%r596, %ctaid.y;
	shl.b32 	%r4941, %r596, 4;
	add.s32 	%r4942, %r7, %r4941;
	setp.gt.u32 	%p2717, %r4942, 221;
	@%p2717 bra 	$L__BB0_2812;
	mov.u32 	%r4943, %ctaid.x;
	shl.b32 	%r597, %r4943, 5;
	cvt.u16.u32 	%rs4468, %r5;
	mul.lo.s16 	%rs4469, %rs4468, 9;
	shr.u16 	%rs4470, %rs4469, 8;
	sub.s16 	%rs4471, %rs4468, %rs4470;
	and.b16  	%rs4472, %rs4471, 254;
	shr.u16 	%rs4473, %rs4472, 1;
	add.s16 	%rs4474, %rs4473, %rs4470;
	and.b16  	%rs4475, %rs4474, 240;
	shr.u16 	%rs4476, %rs4475, 4;
	mul.lo.s16 	%rs4477, %rs4476, 31;
	sub.s16 	%rs235, %rs4468, %rs4477;
	cvt.u32.u16 	%r4944, %rs235;
	and.b32  	%r4945, %r4944, 255;
	or.b32  	%r4946, %r597, %r4945;
	setp.lt.u32 	%p2718, %r4946, 2;
	@%p2718 bra 	$L__BB0_2812;
	mul.lo.s32 	%r4947, %r596, 3584;
	mul.lo.s32 	%r4948, %r6, 224;
	cvt.u64.u32 	%rd3041, %r4948;
	cvt.u64.u16 	%rd3042, %rs235;
	and.b64  	%rd3043, %rd3042, 255;
	mad.lo.s32 	%r4949, %r1, 1120, %r4947;
	add.s32 	%r4950, %r4949, %r597;
	cvt.u64.u32 	%rd3044, %r4950;
	add.s64 	%rd3045, %rd3044, %rd3043;
	add.s64 	%rd3046, %rd3045, %rd3041;
	shl.b64 	%rd3047, %rd3046, 2;
	add.s64 	%rd3048, %rd2, %rd3047;
	ld.global.nc.f32 	%f2955, [%rd3048+403192];
$L__BB0_2812:
	st.shared.f32 	[%r9], %f2955;
$L__BB0_2813:
	setp.gt.u32 	%p2719, %r14, 14;
	@%p2719 bra 	$L__BB0_2820;
	setp.gt.u32 	%p2720, %r8, 463;
	@%p2720 bra 	$L__BB0_2820;
	setp.gt.u32 	%p2721, %r5, 153;
	setp.gt.u32 	%p2722, %r4, 6;
	or.pred  	%p2723, %p2722, %p2721;
	mov.f32 	%f2956, 0f00000000;
	@%p2723 bra 	$L__BB0_2820;
	mov.u32 	%r598, %ctaid.y;
	shl.b32 	%r4951, %r598, 4;
	add.s32 	%r4952, %r14, %r4951;
	setp.gt.u32 	%p2724, %r4952, 221;
	@%p2724 bra 	$L__BB0_2819;
	mov.u32 	%r4953, %ctaid.x;
	shl.b32 	%r599, %r4953, 5;
	mul.lo.s16 	%rs4479, %rs279, 9;
	shr.u16 	%rs4480, %rs4479, 8;
	sub.s16 	%rs4481, %rs279, %rs4480;
	and.b16  	%rs4482, %rs4481, 254;
	shr.u16 	%rs4483, %rs4482, 1;
	add.s16 	%rs4484, %rs4483, %rs4480;
	and.b16  	%rs4485, %rs4484, 240;
	shr.u16 	%rs4486, %rs4485, 4;
	mul.lo.s16 	%rs4487, %rs4486, 31;
	sub.s16 	%rs236, %rs279, %rs4487;
	cvt.u32.u16 	%r4954, %rs236;
	and.b32  	%r4955, %r4954, 255;
	or.b32  	%r4956, %r599, %r4955;
	setp.lt.u32 	%p2725, %r4956, 2;
	@%p2725 bra 	$L__BB0_2819;
	mul.lo.s32 	%r4957, %r598, 3584;
	mul.lo.s32 	%r4958, %r13, 224;
	cvt.u64.u32 	%rd3049, %r4958;
	cvt.u64.u16 	%rd3050, %rs236;
	and.b64  	%rd3051, %rd3050, 255;
	mad.lo.s32 	%r4959, %r1, 1120, %r4957;
	add.s32 	%r4960, %r4959, %r599;
	cvt.u64.u32 	%rd3052, %r4960;
	add.s64 	%rd3053, %rd3052, %rd3051;
	add.s64 	%rd3054, %rd3053, %rd3049;
	shl.b64 	%rd3055, %rd3054, 2;
	add.s64 	%rd3056, %rd2, %rd3055;
	ld.global.nc.f32 	%f2956, [%rd3056+403192];
$L__BB0_2819:
	st.shared.f32 	[%r9+4], %f2956;
$L__BB0_2820:
	setp.gt.u32 	%p2726, %r19, 14;
	@%p2726 bra 	$L__BB0_2827;
	setp.gt.u32 	%p2727, %r8, 462;
	@%p2727 bra 	$L__BB0_2827;
	setp.gt.u32 	%p2728, %r5, 152;
	setp.gt.u32 	%p2729, %r4, 5;
	or.pred  	%p2730, %p2729, %p2728;
	mov.f32 	%f2957, 0f00000000;
	@%p2730 bra 	$L__BB0_2827;
	mov.u32 	%r600, %ctaid.y;
	shl.b32 	%r4961, %r600, 4;
	add.s32 	%r4962, %r19, %r4961;
	setp.gt.u32 	%p2731, %r4962, 221;
	@%p2731 bra 	$L__BB0_2826;
	mov.u32 	%r4963, %ctaid.x;
	shl.b32 	%r601, %r4963, 5;
	mul.lo.s16 	%rs4489, %rs296, 9;
	shr.u16 	%rs4490, %rs4489, 8;
	sub.s16 	%rs4491, %rs296, %rs4490;
	and.b16  	%rs4492, %rs4491, 254;
	shr.u16 	%rs4493, %rs4492, 1;
	add.s16 	%rs4494, %rs4493, %rs4490;
	and.b16  	%rs4495, %rs4494, 240;
	shr.u16 	%rs4496, %rs4495, 4;
	mul.lo.s16 	%rs4497, %rs4496, 31;
	sub.s16 	%rs237, %rs296, %rs4497;
	cvt.u32.u16 	%r4964, %rs237;
	and.b32  	%r4965, %r4964, 255;
	or.b32  	%r4966, %r601, %r4965;
	setp.lt.u32 	%p2732, %r4966, 2;
	@%p2732 bra 	$L__BB0_2826;
	mul.lo.s32 	%r4967, %r600, 3584;
	mul.lo.s32 	%r4968, %r18, 224;
	cvt.u64.u32 	%rd3057, %r4968;
	cvt.u64.u16 	%rd3058, %rs237;
	and.b64  	%rd3059, %rd3058, 255;
	mad.lo.s32 	%r4969, %r1, 1120, %r4967;
	add.s32 	%r4970, %r4969, %r601;
	cvt.u64.u32 	%rd3060, %r4970;
	add.s64 	%rd3061, %rd3060, %rd3059;
	add.s64 	%rd3062, %rd3061, %rd3057;
	shl.b64 	%rd3063, %rd3062, 2;
	add.s64 	%rd3064, %rd2, %rd3063;
	ld.global.nc.f32 	%f2957, [%rd3064+403192];
$L__BB0_2826:
	st.shared.f32 	[%r9+8], %f2957;
$L__BB0_2827:
	@%p25 bra 	$L__BB0_2829;
	mov.u32 	%r4971, %ctaid.z;
	mul.lo.s32 	%r4972, %r22, 147;
	mad.lo.s32 	%r4973, %r4971, 441, %r4972;
	mul.wide.u32 	%rd3065, %r4973, 4;
	add.s64 	%rd3066, %rd1, %rd3065;
	ld.global.nc.f32 	%f2245, [%rd3066+536];
	st.shared.f32 	[%r23], %f2245;
$L__BB0_2829:
	setp.gt.u32 	%p2734, %r7, 14;
	bar.sync 	0;
	ld.shared.f32 	%f2246, [%r24];
	ld.shared.f32 	%f2247, [%r25];
	fma.rn.f32 	%f1007, %f2246, %f2247, %f999;
	ld.shared.f32 	%f2248, [%r24+8];
	fma.rn.f32 	%f1008, %f2247, %f2248, %f1000;
	bar.sync 	0;
	@%p2734 bra 	$L__BB0_2836;
	setp.gt.u32 	%p2735, %r8, 464;
	@%p2735 bra 	$L__BB0_2836;
	setp.gt.u32 	%p2736, %r5, 154;
	setp.gt.u32 	%p2737, %r4, 6;
	or.pred  	%p2738, %p2737, %p2736;
	mov.f32 	%f2958, 0f00000000;
	@%p2738 bra 	$L__BB0_2836;
	mov.u32 	%r602, %ctaid.y;
	shl.b32 	%r4974, %r602, 4;
	add.s32 	%r4975, %r7, %r4974;
	setp.gt.u32 	%p2739, %r4975, 221;
	@%p2739 bra 	$L__BB0_2835;
	mov.u32 	%r4976, %ctaid.x;
	shl.b32 	%r603, %r4976, 5;
	cvt.u16.u32 	%rs4498, %r5;
	mul.lo.s16 	%rs4499, %rs4498, 9;
	shr.u16 	%rs4500, %rs4499, 8;
	sub.s16 	%rs4501, %rs4498, %rs4500;
	and.b16  	%rs4502, %rs4501, 254;
	shr.u16 	%rs4503, %rs4502, 1;
	add.s16 	%rs4504, %rs4503, %rs4500;
	and.b16  	%rs4505, %rs4504, 240;
	shr.u16 	%rs4506, %rs4505, 4;
	mul.lo.s16 	%rs4507, %rs4506, 31;
	sub.s16 	%rs238, %rs4498, %rs4507;
	cvt.u32.u16 	%r4977, %rs238;
	and.b32  	%r4978, %r4977, 255;
	or.b32  	%r4979, %r603, %r4978;
	setp.eq.s32 	%p2740, %r4979, 0;
	@%p2740 bra 	$L__BB0_2835;
	mul.lo.s32 	%r4980, %r602, 3584;
	mul.lo.s32 	%r4981, %r6, 224;
	cvt.u64.u32 	%rd3067, %r4981;
	cvt.u64.u16 	%rd3068, %rs238;
	and.b64  	%rd3069, %rd3068, 255;
	mad.lo.s32 	%r4982, %r1, 1120, %r4980;
	add.s32 	%r4983, %r4982, %r603;
	cvt.u64.u32 	%rd3070, %r4983;
	add.s64 	%rd3071, %rd3070, %rd3069;
	add.s64 	%rd3072, %rd3071, %rd3067;
	shl.b64 	%rd3073, %rd3072, 2;
	add.s64 	%rd3074, %rd2, %rd3073;
	ld.global.nc.f32 	%f2958, [%rd3074+403196];
$L__BB0_2835:
	st.shared.f32 	[%r9], %f2958;
$L__BB0_2836:
	setp.gt.u32 	%p2741, %r14, 14;
	@%p2741 bra 	$L__BB0_2843;
	setp.gt.u32 	%p2742, %r8, 463;
	@%p2742 bra 	$L__BB0_2843;
	setp.gt.u32 	%p2743, %r5, 153;
	setp.gt.u32 	%p2744, %r4, 6;
	or.pred  	%p2745, %p2744, %p2743;
	mov.f32 	%f2959, 0f00000000;
	@%p2745 bra 	$L__BB0_2843;
	mov.u32 	%r604, %ctaid.y;
	shl.b32 	%r4984, %r604, 4;
	add.s32 	%r4985, %r14, %r4984;
	setp.gt.u32 	%p2746, %r4985, 221;
	@%p2746 bra 	$L__BB0_2842;
	mov.u32 	%r4986, %ctaid.x;
	shl.b32 	%r605, %r4986, 5;
	mul.lo.s16 	%rs4509, %rs279, 9;
	shr.u16 	%rs4510, %rs4509, 8;
	sub.s16 	%rs4511, %rs279, %rs4510;
	and.b16  	%rs4512, %rs4511, 254;
	shr.u16 	%rs4513, %rs4512, 1;
	add.s16 	%rs4514, %rs4513, %rs4510;
	and.b16  	%rs4515, %rs4514, 240;
	shr.u16 	%rs4516, %rs4515, 4;
	mul.lo.s16 	%rs4517, %rs4516, 31;
	sub.s16 	%rs239, %rs279, %rs4517;
	cvt.u32.u16 	%r4987, %rs239;
	and.b32  	%r4988, %r4987, 255;
	or.b32  	%r4989, %r605, %r4988;
	setp.eq.s32 	%p2747, %r4989, 0;
	@%p2747 bra 	$L__BB0_2842;
	mul.lo.s32 	%r4990, %r604, 3584;
	mul.lo.s32 	%r4991, %r13, 224;
	cvt.u64.u32 	%rd3075, %r4991;
	cvt.u64.u16 	%rd3076, %rs239;
	and.b64  	%rd3077, %rd3076, 255;
	mad.lo.s32 	%r4992, %r1, 1120, %r4990;
	add.s32 	%r4993, %r4992, %r605;
	cvt.u64.u32 	%rd3078, %r4993;
	add.s64 	%rd3079, %rd3078, %rd3077;
	add.s64 	%rd3080, %rd3079, %rd3075;
	shl.b64 	%rd3081, %rd3080, 2;
	add.s64 	%rd3082, %rd2, %rd3081;
	ld.global.nc.f32 	%f2959, [%rd3082+403196];
$L__BB0_2842:
	st.shared.f32 	[%r9+4], %f2959;
$L__BB0_2843:
	setp.gt.u32 	%p2748, %r19, 14;
	@%p2748 bra 	$L__BB0_2850;
	setp.gt.u32 	%p2749, %r8, 462;
	@%p2749 bra 	$L__BB0_2850;
	setp.gt.u32 	%p2750, %r5, 152;
	setp.gt.u32 	%p2751, %r4, 5;
	or.pred  	%p2752, %p2751, %p2750;
	mov.f32 	%f2960, 0f00000000;
	@%p2752 bra 	$L__BB0_2850;
	mov.u32 	%r606, %ctaid.y;
	shl.b32 	%r4994, %r606, 4;
	add.s32 	%r4995, %r19, %r4994;
	setp.gt.u32 	%p2753, %r4995, 221;
	@%p2753 bra 	$L__BB0_2849;
	mov.u32 	%r4996, %ctaid.x;
	shl.b32 	%r607, %r4996, 5;
	mul.lo.s16 	%rs4519, %rs296, 9;
	shr.u16 	%rs4520, %rs4519, 8;
	sub.s16 	%rs4521, %rs296, %rs4520;
	and.b16  	%rs4522, %rs4521, 254;
	shr.u16 	%rs4523, %rs4522, 1;
	add.s16 	%rs4524, %rs4523, %rs4520;
	and.b16  	%rs4525, %rs4524, 240;
	shr.u16 	%rs4526, %rs4525, 4;
	mul.lo.s16 	%rs4527, %rs4526, 31;
	sub.s16 	%rs240, %rs296, %rs4527;
	cvt.u32.u16 	%r4997, %rs240;
	and.b32  	%r4998, %r4997, 255;
	or.b32  	%r4999, %r607, %r4998;
	setp.eq.s32 	%p2754, %r4999, 0;
	@%p2754 bra 	$L__BB0_2849;
	mul.lo.s32 	%r5000, %r606, 3584;
	mul.lo.s32 	%r5001, %r18, 224;
	cvt.u64.u32 	%rd3083, %r5001;
	cvt.u64.u16 	%rd3084, %rs240;
	and.b64  	%rd3085, %rd3084, 255;
	mad.lo.s32 	%r5002, %r1, 1120, %r5000;
	add.s32 	%r5003, %r5002, %r607;
	cvt.u64.u32 	%rd3086, %r5003;
	add.s64 	%rd3087, %rd3086, %rd3085;
	add.s64 	%rd3088, %rd3087, %rd3083;
	shl.b64 	%rd3089, %rd3088, 2;
	add.s64 	%rd3090, %rd2, %rd3089;
	ld.global.nc.f32 	%f2960, [%rd3090+403196];
$L__BB0_2849:
	st.shared.f32 	[%r9+8], %f2960;
$L__BB0_2850:
	@%p25 bra 	$L__BB0_2852;
	mov.u32 	%r5004, %ctaid.z;
	mul.lo.s32 	%r5005, %r22, 147;
	mad.lo.s32 	%r5006, %r5004, 441, %r5005;
	mul.wide.u32 	%rd3091, %r5006, 4;
	add.s64 	%rd3092, %rd1, %rd3091;
	ld.global.nc.f32 	%f2255, [%rd3092+540];
	st.shared.f32 	[%r23], %f2255;
$L__BB0_2852:
	setp.gt.u32 	%p2756, %r7, 14;
	bar.sync 	0;
	ld.shared.f32 	%f2256, [%r24];
	ld.shared.f32 	%f2257, [%r25];
	fma.rn.f32 	%f1015, %f2256, %f2257, %f1007;
	ld.shared.f32 	%f2258, [%r24+8];
	fma.rn.f32 	%f1016, %f2257, %f2258, %f1008;
	bar.sync 	0;
	@%p2756 bra 	$L__BB0_2858;
	setp.gt.u32 	%p2757, %r8, 464;
	@%p2757 bra 	$L__BB0_2858;
	setp.gt.u32 	%p2758, %r5, 154;
	setp.gt.u32 	%p2759, %r4, 6;
	or.pred  	%p2760, %p2759, %p2758;
	@%p2760 bra 	$L__BB0_2858;
	mov.u32 	%r608, %ctaid.y;
	shl.b32 	%r5007, %r608, 4;
	add.s32 	%r5008, %r7, %r5007;
	setp.gt.u32 	%p2761, %r5008, 221;
	mov.f32 	%f2961, 0f00000000;
	@%p2761 bra 	$L__BB0_2857;
	mul.lo.s32 	%r5009, %r608, 3584;
	mul.lo.s32 	%r5010, %r6, 224;
	mov.u32 	%r5011, %ctaid.x;
	shl.b32 	%r5012, %r5011, 5;
	cvt.u16.u32 	%rs4528, %r5;
	mul.lo.s16 	%rs4529, %rs4528, 9;
	shr.u16 	%rs4530, %rs4529, 8;
	sub.s16 	%rs4531, %rs4528, %rs4530;
	and.b16  	%rs4532, %rs4531, 254;
	shr.u16 	%rs4533, %rs4532, 1;
	add.s16 	%rs4534, %rs4533, %rs4530;
	and.b16  	%rs4535, %rs4534, 240;
	shr.u16 	%rs4536, %rs4535, 4;
	mul.lo.s16 	%rs4537, %rs4536, 31;
	sub.s16 	%rs4538, %rs4528, %rs4537;
	cvt.u64.u32 	%rd3093, %r5010;
	cvt.u64.u16 	%rd3094, %rs4538;
	and.b64  	%rd3095, %rd3094, 255;
	mad.lo.s32 	%r5013, %r1, 1120, %r5009;
	add.s32 	%r5014, %r5013, %r5012;
	cvt.u64.u32 	%rd3096, %r5014;
	or.b64  	%rd3097, %rd3096, %rd3095;
	add.s64 	%rd3098, %rd3097, %rd3093;
	shl.b64 	%rd3099, %rd3098, 2;
	add.s64 	%rd3100, %rd2, %rd3099;
	ld.global.nc.f32 	%f2961, [%rd3100+403200];
$L__BB0_2857:
	st.shared.f32 	[%r9], %f2961;
$L__BB0_2858:
	setp.gt.u32 	%p2762, %r14, 14;
	@%p2762 bra 	$L__BB0_2864;
	setp.gt.u32 	%p2763, %r8, 463;
	@%p2763 bra 	$L__BB0_2864;
	setp.gt.u32 	%p2764, %r5, 153;
	setp.gt.u32 	%p2765, %r4, 6;
	or.pred  	%p2766, %p2765, %p2764;
	@%p2766 bra 	$L__BB0_2864;
	mov.u32 	%r609, %ctaid.y;
	shl.b32 	%r5015, %r609, 4;
	add.s32 	%r5016, %r14, %r5015;
	setp.gt.u32 	%p2767, %r5016, 221;
	mov.f32 	%f2962, 0f00000000;
	@%p2767 bra 	$L__BB0_2863;
	mul.lo.s32 	%r5017, %r609, 3584;
	mul.lo.s32 	%r5018, %r13, 224;
	mov.u32 	%r5019, %ctaid.x;
	shl.b32 	%r5020, %r5019, 5;
	mul.lo.s16 	%rs4540, %rs279, 9;
	shr.u16 	%rs4541, %rs4540, 8;
	sub.s16 	%rs4542, %rs279, %rs4541;
	and.b16  	%rs4543, %rs4542, 254;
	shr.u16 	%rs4544, %rs4543, 1;
	add.s16 	%rs4545, %rs4544, %rs4541;
	and.b16  	%rs4546, %rs4545, 240;
	shr.u16 	%rs4547, %rs4546, 4;
	mul.lo.s16 	%rs4548, %rs4547, 31;
	sub.s16 	%rs4549, %rs279, %rs4548;
	cvt.u64.u32 	%rd3101, %r5018;
	cvt.u64.u16 	%rd3102, %rs4549;
	and.b64  	%rd3103, %rd3102, 255;
	mad.lo.s32 	%r5021, %r1, 1120, %r5017;
	add.s32 	%r5022, %r5021, %r5020;
	cvt.u64.u32 	%rd3104, %r5022;
	or.b64  	%rd3105, %rd3104, %rd3103;
	add.s64 	%rd3106, %rd3105, %rd3101;
	shl.b64 	%rd3107, %rd3106, 2;
	add.s64 	%rd3108, %rd2, %rd3107;
	ld.global.nc.f32 	%f2962, [%rd3108+403200];
$L__BB0_2863:
	st.shared.f32 	[%r9+4], %f2962;
$L__BB0_2864:
	setp.gt.u32 	%p2768, %r19, 14;
	@%p2768 bra 	$L__BB0_2870;
	setp.gt.u32 	%p2769, %r8, 462;
	@%p2769 bra 	$L__BB0_2870;
	setp.gt.u32 	%p2770, %r5, 152;
	setp.gt.u32 	%p2771, %r4, 5;
	or.pred  	%p2772, %p2771, %p2770;
	@%p2772 bra 	$L__BB0_2870;
	mov.u32 	%r610, %ctaid.y;
	shl.b32 	%r5023, %r610, 4;
	add.s32 	%r5024, %r19, %r5023;
	setp.gt.u32 	%p2773, %r5024, 221;
	mov.f32 	%f2963, 0f00000000;
	@%p2773 bra 	$L__BB0_2869;
	mul.lo.s32 	%r5025, %r610, 3584;
	mul.lo.s32 	%r5026, %r18, 224;
	mov.u32 	%r5027, %ctaid.x;
	shl.b32 	%r5028, %r5027, 5;
	mul.lo.s16 	%rs4551, %rs296, 9;
	shr.u16 	%rs4552, %rs4551, 8;
	sub.s16 	%rs4553, %rs296, %rs4552;
	and.b16  	%rs4554, %rs4553, 254;
	shr.u16 	%rs4555, %rs4554, 1;
	add.s16 	%rs4556, %rs4555, %rs4552;
	and.b16  	%rs4557, %rs4556, 240;
	shr.u16 	%rs4558, %rs4557, 4;
	mul.lo.s16 	%rs4559, %rs4558, 31;
	sub.s16 	%rs4560, %rs296, %rs4559;
	cvt.u64.u32 	%rd3109, %r5026;
	cvt.u64.u16 	%rd3110, %rs4560;
	and.b64  	%rd3111, %rd3110, 255;
	mad.lo.s32 	%r5029, %r1, 1120, %r5025;
	add.s32 	%r5030, %r5029, %r5028;
	cvt.u64.u32 	%rd3112, %r5030;
	or.b64  	%rd3113, %rd3112, %rd3111;
	add.s64 	%rd3114, %rd3113, %rd3109;
	shl.b64 	%rd3115, %rd3114, 2;
	add.s64 	%rd3116, %rd2, %rd3115;
	ld.global.nc.f32 	%f2963, [%rd3116+403200];
$L__BB0_2869:
	st.shared.f32 	[%r9+8], %f2963;
$L__BB0_2870:
	@%p25 bra 	$L__BB0_2872;
	mov.u32 	%r5031, %ctaid.z;
	mul.lo.s32 	%r5032, %r22, 147;
	mad.lo.s32 	%r5033, %r5031, 441, %r5032;
	mul.wide.u32 	%rd3117, %r5033, 4;
	add.s64 	%rd3118, %rd1, %rd3117;
	ld.global.nc.f32 	%f2262, [%rd3118+544];
	st.shared.f32 	[%r23], %f2262;
$L__BB0_2872:
	setp.gt.u32 	%p2775, %r7, 14;
	bar.sync 	0;
	ld.shared.f32 	%f2263, [%r24];
	ld.shared.f32 	%f2264, [%r25];
	fma.rn.f32 	%f1023, %f2263, %f2264, %f1015;
	ld.shared.f32 	%f2265, [%r24+8];
	fma.rn.f32 	%f1024, %f2264, %f2265, %f1016;
	bar.sync 	0;
	@%p2775 bra 	$L__BB0_2878;
	setp.gt.u32 	%p2776, %r8, 464;
	@%p2776 bra 	$L__BB0_2878;
	setp.gt.u32 	%p2777, %r5, 154;
	setp.gt.u32 	%p2778, %r4, 6;
	or.pred  	%p2779, %p2778, %p2777;
	@%p2779 bra 	$L__BB0_2878;
	mov.u32 	%r611, %ctaid.y;
	shl.b32 	%r5034, %r611, 4;
	add.s32 	%r5035, %r7, %r5034;
	setp.gt.u32 	%p2780, %r5035, 221;
	mov.f32 	%f2964, 0f00000000;
	@%p2780 bra 	$L__BB0_2877;
	mul.lo.s32 	%r5036, %r611, 3584;
	mul.lo.s32 	%r5037, %r6, 224;
	mov.u32 	%r5038, %ctaid.x;
	shl.b32 	%r5039, %r5038, 5;
	cvt.u16.u32 	%rs4561, %r5;
	mul.lo.s16 	%rs4562, %rs4561, 9;
	shr.u16 	%rs4563, %rs4562, 8;
	sub.s16 	%rs4564, %rs4561, %rs4563;
	and.b16  	%rs4565, %rs4564, 254;
	shr.u16 	%rs4566, %rs4565, 1;
	add.s16 	%rs4567, %rs4566, %rs4563;
	and.b16  	%rs4568, %rs4567, 240;
	shr.u16 	%rs4569, %rs4568, 4;
	mul.lo.s16 	%rs4570, %rs4569, 31;
	sub.s16 	%rs4571, %rs4561, %rs4570;
	cvt.u64.u32 	%rd3119, %r5037;
	cvt.u64.u16 	%rd3120, %rs4571;
	and.b64  	%rd3121, %rd3120, 255;
	mad.lo.s32 	%r5040, %r1, 1120, %r5036;
	add.s32 	%r5041, %r5040, %r5039;
	cvt.u64.u32 	%rd3122, %r5041;
	or.b64  	%rd3123, %rd3122, %rd3121;
	add.s64 	%rd3124, %rd3123, %rd3119;
	shl.b64 	%rd3125, %rd3124, 2;
	add.s64 	%rd3126, %rd2, %rd3125;
	ld.global.nc.f32 	%f2964, [%rd3126+403204];
$L__BB0_2877:
	st.shared.f32 	[%r9], %f2964;
$L__BB0_2878:
	setp.gt.u32 	%p2781, %r14, 14;
	@%p2781 bra 	$L__BB0_2884;
	setp.gt.u32 	%p2782, %r8, 463;
	@%p2782 bra 	$L__BB0_2884;
	setp.gt.u32 	%p2783, %r5, 153;
	setp.gt.u32 	%p2784, %r4, 6;
	or.pred  	%p2785, %p2784, %p2783;
	@%p2785 bra 	$L__BB0_2884;
	mov.u32 	%r612, %ctaid.y;
	shl.b32 	%r5042, %r612, 4;
	add.s32 	%r5043, %r14, %r5042;
	setp.gt.u32 	%p2786, %r5043, 221;
	mov.f32 	%f2965, 0f00000000;
	@%p2786 bra 	$L__BB0_2883;
	mul.lo.s32 	%r5044, %r612, 3584;
	mul.lo.s32 	%r5045, %r13, 224;
	mov.u32 	%r5046, %ctaid.x;
	shl.b32 	%r5047, %r5046, 5;
	mul.lo.s16 	%rs4573, %rs279, 9;
	shr.u16 	%rs4574, %rs4573, 8;
	sub.s16 	%rs4575, %rs279, %rs4574;
	and.b16  	%rs4576, %rs4575, 254;
	shr.u16 	%rs4577, %rs4576, 1;
	add.s16 	%rs4578, %rs4577, %rs4574;
	and.b16  	%rs4579, %rs4578, 240;
	shr.u16 	%rs4580, %rs4579, 4;
	mul.lo.s16 	%rs4581, %rs4580, 31;
	sub.s16 	%rs4582, %rs279, %rs4581;
	cvt.u64.u32 	%rd3127, %r5045;
	cvt.u64.u16 	%rd3128, %rs4582;
	and.b64  	%rd3129, %rd3128, 255;
	mad.lo.s32 	%r5048, %r1, 1120, %r5044;
	add.s32 	%r5049, %r5048, %r5047;
	cvt.u64.u32 	%rd3130, %r5049;
	or.b64  	%rd3131, %rd3130, %rd3129;
	add.s64 	%rd3132, %rd3131, %rd3127;
	shl.b64 	%rd3133, %rd3132, 2;
	add.s64 	%rd3134, %rd2, %rd3133;
	ld.global.nc.f32 	%f2965, [%rd3134+403204];
$L__BB0_2883:
	st.shared.f32 	[%r9+4], %f2965;
$L__BB0_2884:
	setp.gt.u32 	%p2787, %r19, 14;
	@%p2787 bra 	$L__BB0_2890;
	setp.gt.u32 	%p2788, %r8, 462;
	@%p2788 bra 	$L__BB0_2890;
	setp.gt.u32 	%p2789, %r5, 152;
	setp.gt.u32 	%p2790, %r4, 5;
	or.pred  	%p2791, %p2790, %p2789;
	@%p2791 bra 	$L__BB0_2890;
	mov.u32 	%r613, %ctaid.y;
	shl.b32 	%r5050, %r613, 4;
	add.s32 	%r5051, %r19, %r5050;
	setp.gt.u32 	%p2792, %r5051, 221;
	mov.f32 	%f2966, 0f00000000;
	@%p2792 bra 	$L__BB0_2889;
	mul.lo.s32 	%r5052, %r613, 3584;
	mul.lo.s32 	%r5053, %r18, 224;
	mov.u32 	%r5054, %ctaid.x;
	shl.b32 	%r5055, %r5054, 5;
	mul.lo.s16 	%rs4584, %rs296, 9;
	shr.u16 	%rs4585, %rs4584, 8;
	sub.s16 	%rs4586, %rs296, %rs4585;
	and.b16  	%rs4587, %rs4586, 254;
	shr.u16 	%rs4588, %rs4587, 1;
	add.s16 	%rs4589, %rs4588, %rs4585;
	and.b16  	%rs4590, %rs4589, 240;
	shr.u16 	%rs4591, %rs4590, 4;
	mul.lo.s16 	%rs4592, %rs4591, 31;
	sub.s16 	%rs4593, %rs296, %rs4592;
	cvt.u64.u32 	%rd3135, %r5053;
	cvt.u64.u16 	%rd3136, %rs4593;
	and.b64  	%rd3137, %rd3136, 255;
	mad.lo.s32 	%r5056, %r1, 1120, %r5052;
	add.s32 	%r5057, %r5056, %r5055;
	cvt.u64.u32 	%rd3138, %r5057;
	or.b64  	%rd3139, %rd3138, %rd3137;
	add.s64 	%rd3140, %rd3139, %rd3135;
	shl.b64 	%rd3141, %rd3140, 2;
	add.s64 	%rd3142, %rd2, %rd3141;
	ld.global.nc.f32 	%f2966, [%rd3142+403204];
$L__BB0_2889:
	st.shared.f32 	[%r9+8], %f2966;
$L__BB0_2890:
	@%p25 bra 	$L__BB0_2892;
	mov.u32 	%r5058, %ctaid.z;
	mul.lo.s32 	%r5059, %r22, 147;
	mad.lo.s32 	%r5060, %r5058, 441, %r5059;
	mul.wide.u32 	%rd3143, %r5060, 4;
	add.s64 	%rd3144, %rd1, %rd3143;
	ld.global.nc.f32 	%f2269, [%rd3144+548];
	st.shared.f32 	[%r23], %f2269;
$L__BB0_2892:
	setp.gt.u32 	%p2794, %r7, 14;
	bar.sync 	0;
	ld.shared.f32 	%f2270, [%r24];
	ld.shared.f32 	%f2271, [%r25];
	fma.rn.f32 	%f1031, %f2270, %f2271, %f1023;
	ld.shared.f32 	%f2272, [%r24+8];
	fma.rn.f32 	%f1032, %f2271, %f2272, %f1024;
	bar.sync 	0;
	@%p2794 bra 	$L__BB0_2899;
	setp.gt.u32 	%p2795, %r8, 464;
	@%p2795 bra 	$L__BB0_2899;
	setp.gt.u32 	%p2796, %r5, 154;
	setp.gt.u32 	%p2797, %r4, 6;
	or.pred  	%p2798, %p2797, %p2796;
	mov.f32 	%f2967, 0f00000000;
	@%p2798 bra 	$L__BB0_2899;
	mov.u32 	%r614, %ctaid.y;
	shl.b32 	%r5061, %r614, 4;
	add.s32 	%r5062, %r7, %r5061;
	setp.gt.u32 	%p2799, %r5062, 221;
	@%p2799 bra 	$L__BB0_2898;
	mov.u32 	%r5063, %ctaid.x;
	shl.b32 	%r615, %r5063, 5;
	cvt.u16.u32 	%rs4594, %r5;
	mul.lo.s16 	%rs4595, %rs4594, 9;
	shr.u16 	%rs4596, %rs4595, 8;
	sub.s16 	%rs4597, %rs4594, %rs4596;
	and.b16  	%rs4598, %rs4597, 254;
	shr.u16 	%rs4599, %rs4598, 1;
	add.s16 	%rs4600, %rs4599, %rs4596;
	and.b16  	%rs4601, %rs4600, 240;
	shr.u16 	%rs4602, %rs4601, 4;
	mul.lo.s16 	%rs4603, %rs4602, 31;
	sub.s16 	%rs241, %rs4594, %rs4603;
	cvt.u32.u16 	%r5064, %rs241;
	and.b32  	%r5065, %r5064, 255;
	or.b32  	%r5066, %r615, %r5065;
	setp.gt.u32 	%p2800, %r5066, 221;
	@%p2800 bra 	$L__BB0_2898;
	mul.lo.s32 	%r5067, %r614, 3584;
	mul.lo.s32 	%r5068, %r6, 224;
	cvt.u64.u32 	%rd3145, %r5068;
	cvt.u64.u16 	%rd3146, %rs241;
	and.b64  	%rd3147, %rd3146, 255;
	mad.lo.s32 	%r5069, %r1, 1120, %r5067;
	add.s32 	%r5070, %r5069, %r615;
	cvt.u64.u32 	%rd3148, %r5070;
	add.s64 	%rd3149, %rd3148, %rd3147;
	add.s64 	%rd3150, %rd3149, %rd3145;
	shl.b64 	%rd3151, %rd3150, 2;
	add.s64 	%rd3152, %rd2, %rd3151;
	ld.global.nc.f32 	%f2967, [%rd3152+403208];
$L__BB0_2898:
	st.shared.f32 	[%r9], %f2967;
$L__BB0_2899:
	setp.gt.u32 	%p2801, %r14, 14;
	@%p2801 bra 	$L__BB0_2906;
	setp.gt.u32 	%p2802, %r8, 463;
	@%p2802 bra 	$L__BB0_2906;
	setp.gt.u32 	%p2803, %r5, 153;
	setp.gt.u32 	%p2804, %r4, 6;
	or.pred  	%p2805, %p2804, %p2803;
	mov.f32 	%f2968, 0f00000000;
	@%p2805 bra 	$L__BB0_2906;
	mov.u32 	%r616, %ctaid.y;
	shl.b32 	%r5071, %r616, 4;
	add.s32 	%r5072, %r14, %r5071;
	setp.gt.u32 	%p2806, %r5072, 221;
	@%p2806 bra 	$L__BB0_2905;
	mov.u32 	%r5073, %ctaid.x;
	shl.b32 	%r617, %r5073, 5;
	mul.lo.s16 	%rs4605, %rs279, 9;
	shr.u16 	%rs4606, %rs4605, 8;
	sub.s16 	%rs4607, %rs279, %rs4606;
	and.b16  	%rs4608, %rs4607, 254;
	shr.u16 	%rs4609, %rs4608, 1;
	add.s16 	%rs4610, %rs4609, %rs4606;
	and.b16  	%rs4611, %rs4610, 240;
	shr.u16 	%rs4612, %rs4611, 4;
	mul.lo.s16 	%rs4613, %rs4612, 31;
	sub.s16 	%rs242, %rs279, %rs4613;
	cvt.u32.u16 	%r5074, %rs242;
	and.b32  	%r5075, %r5074, 255;
	or.b32  	%r5076, %r617, %r5075;
	setp.gt.u32 	%p2807, %r5076, 221;
	@%p2807 bra 	$L__BB0_2905;
	mul.lo.s32 	%r5077, %r616, 3584;
	mul.lo.s32 	%r5078, %r13, 224;
	cvt.u64.u32 	%rd3153, %r5078;
	cvt.u64.u16 	%rd3154, %rs242;
	and.b64  	%rd3155, %rd3154, 255;
	mad.lo.s32 	%r5079, %r1, 1120, %r5077;
	add.s32 	%r5080, %r5079, %r617;
	cvt.u64.u32 	%rd3156, %r5080;
	add.s64 	%rd3157, %rd3156, %rd3155;
	add.s64 	%rd3158, %rd3157, %rd3153;
	shl.b64 	%rd3159, %rd3158, 2;
	add.s64 	%rd3160, %rd2, %rd3159;
	ld.global.nc.f32 	%f2968, [%rd3160+403208];
$L__BB0_2905:
	st.shared.f32 	[%r9+4], %f2968;
$L__BB0_2906:
	setp.gt.u32 	%p2808, %r19, 14;
	@%p2808 bra 	$L__BB0_2913;
	setp.gt.u32 	%p2809, %r8, 462;
	@%p2809 bra 	$L__BB0_2913;
	setp.gt.u32 	%p2810, %r5, 152;
	setp.gt.u32 	%p2811, %r4, 5;
	or.pred  	%p2812, %p2811, %p2810;
	mov.f32 	%f2969, 0f00000000;
	@%p2812 bra 	$L__BB0_2913;
	mov.u32 	%r618, %ctaid.y;
	shl.b32 	%r5081, %r618, 4;
	add.s32 	%r5082, %r19, %r5081;
	setp.gt.u32 	%p2813, %r5082, 221;
	@%p2813 bra 	$L__BB0_2912;
	mov.u32 	%r5083, %ctaid.x;
	shl.b32 	%r619, %r5083, 5;
	mul.lo.s16 	%rs4615, %rs296, 9;
	shr.u16 	%rs4616, %rs4615, 8;
	sub.s16 	%rs4617, %rs296, %rs4616;
	and.b16  	%rs4618, %rs4617, 254;
	shr.u16 	%rs4619, %rs4618, 1;
	add.s16 	%rs4620, %rs4619, %rs4616;
	and.b16  	%rs4621, %rs4620, 240;
	shr.u16 	%rs4622, %rs4621, 4;
	mul.lo.s16 	%rs4623, %rs4622, 31;
	sub.s16 	%rs243, %rs296, %rs4623;
	cvt.u32.u16 	%r5084, %rs243;
	and.b32  	%r5085, %r5084, 255;
	or.b32  	%r5086, %r619, %r5085;
	setp.gt.u32 	%p2814, %r5086, 221;
	@%p2814 bra 	$L__BB0_2912;
	mul.lo.s32 	%r5087, %r618, 3584;
	mul.lo.s32 	%r5088, %r18, 224;
	cvt.u64.u32 	%rd3161, %r5088;
	cvt.u64.u16 	%rd3162, %rs243;
	and.b64  	%rd3163, %rd3162, 255;
	mad.lo.s32 	%r5089, %r1, 1120, %r5087;
	add.s32 	%r5090, %r5089, %r619;
	cvt.u64.u32 	%rd3164, %r5090;
	add.s64 	%rd3165, %rd3164, %rd3163;
	add.s64 	%rd3166, %rd3165, %rd3161;
	shl.b64 	%rd3167, %rd3166, 2;
	add.s64 	%rd3168, %rd2, %rd3167;
	ld.global.nc.f32 	%f2969, [%rd3168+403208];
$L__BB0_2912:
	st.shared.f32 	[%r9+8], %f2969;
$L__BB0_2913:
	@%p25 bra 	$L__BB0_2915;
	mov.u32 	%r5091, %ctaid.z;
	mul.lo.s32 	%r5092, %r22, 147;
	mad.lo.s32 	%r5093, %r5091, 441, %r5092;
	mul.wide.u32 	%rd3169, %r5093, 4;
	add.s64 	%rd3170, %rd1, %rd3169;
	ld.global.nc.f32 	%f2279, [%rd3170+552];
	st.shared.f32 	[%r23], %f2279;
$L__BB0_2915:
	setp.gt.u32 	%p2816, %r7, 14;
	bar.sync 	0;
	ld.shared.f32 	%f2280, [%r24];
	ld.shared.f32 	%f2281, [%r25];
	fma.rn.f32 	%f1039, %f2280, %f2281, %f1031;
	ld.shared.f32 	%f2282, [%r24+8];
	fma.rn.f32 	%f1040, %f2281, %f2282, %f1032;
	bar.sync 	0;
	@%p2816 bra 	$L__BB0_2922;
	setp.gt.u32 	%p2817, %r8, 464;
	@%p2817 bra 	$L__BB0_2922;
	setp.gt.u32 	%p2818, %r5, 154;
	setp.gt.u32 	%p2819, %r4, 6;
	or.pred  	%p2820, %p2819, %p2818;
	mov.f32 	%f2970, 0f00000000;
	@%p2820 bra 	$L__BB0_2922;
	mov.u32 	%r620, %ctaid.y;
	shl.b32 	%r5094, %r620, 4;
	add.s32 	%r5095, %r7, %r5094;
	setp.gt.u32 	%p2821, %r5095, 221;
	@%p2821 bra 	$L__BB0_2921;
	mov.u32 	%r5096, %ctaid.x;
	shl.b32 	%r621, %r5096, 5;
	cvt.u16.u32 	%rs4624, %r5;
	mul.lo.s16 	%rs4625, %rs4624, 9;
	shr.u16 	%rs4626, %rs4625, 8;
	sub.s16 	%rs4627, %rs4624, %rs4626;
	and.b16  	%rs4628, %rs4627, 254;
	shr.u16 	%rs4629, %rs4628, 1;
	add.s16 	%rs4630, %rs4629, %rs4626;
	and.b16  	%rs4631, %rs4630, 240;
	shr.u16 	%rs4632, %rs4631, 4;
	mul.lo.s16 	%rs4633, %rs4632, 31;
	sub.s16 	%rs244, %rs4624, %rs4633;
	cvt.u32.u16 	%r5097, %rs244;
	and.b32  	%r5098, %r5097, 255;
	or.b32  	%r5099, %r621, %r5098;
	setp.gt.u32 	%p2822, %r5099, 220;
	@%p2822 bra 	$L__BB0_2921;
	mul.lo.s32 	%r5100, %r620, 3584;
	mul.lo.s32 	%r5101, %r6, 224;
	cvt.u64.u32 	%rd3171, %r5101;
	cvt.u64.u16 	%rd3172, %rs244;
	and.b64  	%rd3173, %rd3172, 255;
	mad.lo.s32 	%r5102, %r1, 1120, %r5100;
	add.s32 	%r5103, %r5102, %r621;
	cvt.u64.u32 	%rd3174, %r5103;
	add.s64 	%rd3175, %rd3174, %rd3173;
	add.s64 	%rd3176, %rd3175, %rd3171;
	shl.b64 	%rd3177, %rd3176, 2;
	add.s64 	%rd3178, %rd2, %rd3177;
	ld.global.nc.f32 	%f2970, [%rd3178+403212];
$L__BB0_2921:
	st.shared.f32 	[%r9], %f2970;
$L__BB0_2922:
	setp.gt.u32 	%p2823, %r14, 14;
	@%p2823 bra 	$L__BB0_2929;
	setp.gt.u32 	%p2824, %r8, 463;
	@%p2824 bra 	$L__BB0_2929;
	setp.gt.u32 	%p2825, %r5, 153;
	setp.gt.u32 	%p2826, %r4, 6;
	or.pred  	%p2827, %p2826, %p2825;
	mov.f32 	%f2971, 0f00000000;
	@%p2827 bra 	$L__BB0_2929;
	mov.u32 	%r622, %ctaid.y;
	shl.b32 	%r5104, %r622, 4;
	add.s32 	%r5105, %r14, %r5104;
	setp.gt.u32 	%p2828, %r5105, 221;
	@%p2828 bra 	$L__BB0_2928;
	mov.u32 	%r5106, %ctaid.x;
	shl.b32 	%r623, %r5106, 5;
	mul.lo.s16 	%rs4635, %rs279, 9;
	shr.u16 	%rs4636, %rs4635, 8;
	sub.s16 	%rs4637, %rs279, %rs4636;
	and.b16  	%rs4638, %rs4637, 254;
	shr.u16 	%rs4639, %rs4638, 1;
	add.s16 	%rs4640, %rs4639, %rs4636;
	and.b16  	%rs4641, %rs4640, 240;
	shr.u16 	%rs4642, %rs4641, 4;
	mul.lo.s16 	%rs4643, %rs4642, 31;
	sub.s16 	%rs245, %rs279, %rs4643;
	cvt.u32.u16 	%r5107, %rs245;
	and.b32  	%r5108, %r5107, 255;
	or.b32  	%r5109, %r623, %r5108;
	setp.gt.u32 	%p2829, %r5109, 220;
	@%p2829 bra 	$L__BB0_2928;
	mul.lo.s32 	%r5110, %r622, 3584;
	mul.lo.s32 	%r5111, %r13, 224;
	cvt.u64.u32 	%rd3179, %r5111;
	cvt.u64.u16 	%rd3180, %rs245;
	and.b64  	%rd3181, %rd3180, 255;
	mad.lo.s32 	%r5112, %r1, 1120, %r5110;
	add.s32 	%r5113, %r5112, %r623;
	cvt.u64.u32 	%rd3182, %r5113;
	add.s64 	%rd3183, %rd3182, %rd3181;
	add.s64 	%rd3184, %rd3183, %rd3179;
	shl.b64 	%rd3185, %rd3184, 2;
	add.s64 	%rd3186, %rd2, %rd3185;
	ld.global.nc.f32 	%f2971, [%rd3186+403212];
$L__BB0_2928:
	st.shared.f32 	[%r9+4], %f2971;
$L__BB0_2929:
	setp.gt.u32 	%p2830, %r19, 14;
	@%p2830 bra 	$L__BB0_2936;
	setp.gt.u32 	%p2831, %r8, 462;
	@%p2831 bra 	$L__BB0_2936;
	setp.gt.u32 	%p2832, %r5, 152;
	setp.gt.u32 	%p2833, %r4, 5;
	or.pred  	%p2834, %p2833, %p2832;
	mov.f32 	%f2972, 0f00000000;
	@%p2834 bra 	$L__BB0_2936;
	mov.u32 	%r624, %ctaid.y;
	shl.b32 	%r5114, %r624, 4;
	add.s32 	%r5115, %r19, %r5114;
	setp.gt.u32 	%p2835, %r5115, 221;
	@%p2835 bra 	$L__BB0_2935;
	mov.u32 	%r5116, %ctaid.x;
	shl.b32 	%r625, %r5116, 5;
	mul.lo.s16 	%rs4645, %rs296, 9;
	shr.u16 	%rs4646, %rs4645, 8;
	sub.s16 	%rs4647, %rs296, %rs4646;
	and.b16  	%rs4648, %rs4647, 254;
	shr.u16 	%rs4649, %rs4648, 1;
	add.s16 	%rs4650, %rs4649, %rs4646;
	and.b16  	%rs4651, %rs4650, 240;
	shr.u16 	%rs4652, %rs4651, 4;
	mul.lo.s16 	%rs4653, %rs4652, 31;
	sub.s16 	%rs246, %rs296, %rs4653;
	cvt.u32.u16 	%r5117, %rs246;
	and.b32  	%r5118, %r5117, 255;
	or.b32  	%r5119, %r625, %r5118;
	setp.gt.u32 	%p2836, %r5119, 220;
	@%p2836 bra 	$L__BB0_2935;
	mul.lo.s32 	%r5120, %r624, 3584;
	mul.lo.s32 	%r5121, %r18, 224;
	cvt.u64.u32 	%rd3187, %r5121;
	cvt.u64.u16 	%rd3188, %rs246;
	and.b64  	%rd3189, %rd3188, 255;
	mad.lo.s32 	%r5122, %r1, 1120, %r5120;
	add.s32 	%r5123, %r5122, %r625;
	cvt.u64.u32 	%rd3190, %r5123;
	add.s64 	%rd3191, %rd3190, %rd3189;
	add.s64 	%rd3192, %rd3191, %rd3187;
	shl.b64 	%rd3193, %rd3192, 2;
	add.s64 	%rd3194, %rd2, %rd3193;
	ld.global.nc.f32 	%f2972, [%rd3194+403212];
$L__BB0_2935:
	st.shared.f32 	[%r9+8], %f2972;
$L__BB0_2936:
	@%p25 bra 	$L__BB0_2938;
	mov.u32 	%r5124, %ctaid.z;
	mul.lo.s32 	%r5125, %r22, 147;
	mad.lo.s32 	%r5126, %r5124, 441, %r5125;
	mul.wide.u32 	%rd3195, %r5126, 4;
	add.s64 	%rd3196, %rd1, %rd3195;
	ld.global.nc.f32 	%f2289, [%rd3196+556];
	st.shared.f32 	[%r23], %f2289;
$L__BB0_2938:
	setp.gt.u32 	%p2838, %r7, 14;
	bar.sync 	0;
	ld.shared.f32 	%f2290, [%r24];
	ld.shared.f32 	%f2291, [%r25];
	fma.rn.f32 	%f1047, %f2290, %f2291, %f1039;
	ld.shared.f32 	%f2292, [%r24+8];
	fma.rn.f32 	%f1048, %f2291, %f2292, %f1040;
	bar.sync 	0;
	@%p2838 bra 	$L__BB0_2945;
	setp.gt.u32 	%p2839, %r8, 464;
	@%p2839 bra 	$L__BB0_2945;
	setp.gt.u32 	%p2840, %r5, 154;
	setp.gt.u32 	%p2841, %r4, 6;
	or.pred  	%p2842, %p2841, %p2840;
	mov.f32 	%f2973, 0f00000000;
	@%p2842 bra 	$L__BB0_2945;
	mov.u32 	%r626, %ctaid.y;
	shl.b32 	%r5127, %r626, 4;
	add.s32 	%r5128, %r7, %r5127;
	setp.gt.u32 	%p2843, %r5128, 220;
	@%p2843 bra 	$L__BB0_2944;
	mov.u32 	%r5129, %ctaid.x;
	shl.b32 	%r627, %r5129, 5;
	cvt.u16.u32 	%rs4654, %r5;
	mul.lo.s16 	%rs4655, %rs4654, 9;
	shr.u16 	%rs4656, %rs4655, 8;
	sub.s16 	%rs4657, %rs4654, %rs4656;
	and.b16  	%rs4658, %rs4657, 254;
	shr.u16 	%rs4659, %rs4658, 1;
	add.s16 	%rs4660, %rs4659, %rs4656;
	and.b16  	%rs4661, %rs4660, 240;
	shr.u16 	%rs4662, %rs4661, 4;
	mul.lo.s16 	%rs4663, %rs4662, 31;
	sub.s16 	%rs247, %rs4654, %rs4663;
	cvt.u32.u16 	%r5130, %rs247;
	and.b32  	%r5131, %r5130, 255;
	or.b32  	%r5132, %r627, %r5131;
	setp.lt.u32 	%p2844, %r5132, 3;
	@%p2844 bra 	$L__BB0_2944;
	mul.lo.s32 	%r5133, %r626, 3584;
	mul.lo.s32 	%r5134, %r6, 224;
	cvt.u64.u32 	%rd3197, %r5134;
	cvt.u64.u16 	%rd3198, %rs247;
	and.b64  	%rd3199, %rd3198, 255;
	mad.lo.s32 	%r5135, %r1, 1120, %r5133;
	add.s32 	%r5136, %r5135, %r627;
	cvt.u64.u32 	%rd3200, %r5136;
	add.s64 	%rd3201, %rd3200, %rd3199;
	add.s64 	%rd3202, %rd3201, %rd3197;
	shl.b64 	%rd3203, %rd3202, 2;
	add.s64 	%rd3204, %rd2, %rd3203;
	ld.global.nc.f32 	%f2973, [%rd3204+404084];
$L__BB0_2944:
	st.shared.f32 	[%r9], %f2973;
$L__BB0_2945:
	setp.gt.u32 	%p2845, %r14, 14;
	@%p2845 bra 	$L__BB0_2952;
	setp.gt.u32 	%p2846, %r8, 463;
	@%p2846 bra 	$L__BB0_2952;
	setp.gt.u32 	%p2847, %r5, 153;
	setp.gt.u32 	%p2848, %r4, 6;
	or.pred  	%p2849, %p2848, %p2847;
	mov.f32 	%f2974, 0f00000000;
	@%p2849 bra 	$L__BB0_2952;
	mov.u32 	%r628, %ctaid.y;
	shl.b32 	%r5137, %r628, 4;
	add.s32 	%r5138, %r14, %r5137;
	setp.gt.u32 	%p2850, %r5138, 220;
	@%p2850 bra 	$L__BB0_2951;
	mov.u32 	%r5139, %ctaid.x;
	shl.b32 	%r629, %r5139, 5;
	mul.lo.s16 	%rs4665, %rs279, 9;
	shr.u16 	%rs4666, %rs4665, 8;
	sub.s16 	%rs4667, %rs279, %rs4666;
	and.b16  	%rs4668, %rs4667, 254;
	shr.u16 	%rs4669, %rs4668, 1;
	add.s16 	%rs4670, %rs4669, %rs4666;
	and.b16  	%rs4671, %rs4670, 240;
	shr.u16 	%rs4672, %rs4671, 4;
	mul.lo.s16 	%rs4673, %rs4672, 31;
	sub.s16 	%rs248, %rs279, %rs4673;
	cvt.u32.u16 	%r5140, %rs248;
	and.b32  	%r5141, %r5140, 255;
	or.b32  	%r5142, %r629, %r5141;
	setp.lt.u32 	%p2851, %r5142, 3;
	@%p2851 bra 	$L__BB0_2951;
	mul.lo.s32 	%r5143, %r628, 3584;
	mul.lo.s32 	%r5144, %r13, 224;
	cvt.u64.u32 	%rd3205, %r5144;
	cvt.u64.u16 	%rd3206, %rs248;
	and.b64  	%rd3207, %rd3206, 255;
	mad.lo.s32 	%r5145, %r1, 1120, %r5143;
	add.s32 	%r5146, %r5145, %r629;
	cvt.u64.u32 	%rd3208, %r5146;
	add.s64 	%rd3209, %rd3208, %rd3207;
	add.s64 	%rd3210, %rd3209, %rd3205;
	shl.b64 	%rd3211, %rd3210, 2;
	add.s64 	%rd3212, %rd2, %rd3211;
	ld.global.nc.f32 	%f2974, [%rd3212+404084];
$L__BB0_2951:
	st.shared.f32 	[%r9+4], %f2974;
$L__BB0_2952:
	setp.gt.u32 	%p2852, %r19, 14;
	@%p2852 bra 	$L__BB0_2959;
	setp.gt.u32 	%p2853, %r8, 462;
	@%p2853 bra 	$L__BB0_2959;
	setp.gt.u32 	%p2854, %r5, 152;
	setp.gt.u32 	%p2855, %r4, 5;
	or.pred  	%p2856, %p2855, %p2854;
	mov.f32 	%f2975, 0f00000000;
	@%p2856 bra 	$L__BB0_2959;
	mov.u32 	%r630, %ctaid.y;
	shl.b32 	%r5147, %r630, 4;
	add.s32 	%r5148, %r19, %r5147;
	setp.gt.u32 	%p2857, %r5148, 220;
	@%p2857 bra 	$L__BB0_2958;
	mov.u32 	%r5149, %ctaid.x;
	shl.b32 	%r631, %r5149, 5;
	mul.lo.s16 	%rs4675, %rs296, 9;
	shr.u16 	%rs4676, %rs4675, 8;
	sub.s16 	%rs4677, %rs296, %rs4676;
	and.b16  	%rs4678, %rs4677, 254;
	shr.u16 	%rs4679, %rs4678, 1;
	add.s16 	%rs4680, %rs4679, %rs4676;
	and.b16  	%rs4681, %rs4680, 240;
	shr.u16 	%rs4682, %rs4681, 4;
	mul.lo.s16 	%rs4683, %rs4682, 31;
	sub.s16 	%rs249, %rs296, %rs4683;
	cvt.u32.u16 	%r5150, %rs249;
	and.b32  	%r5151, %r5150, 255;
	or.b32  	%r5152, %r631, %r5151;
	setp.lt.u32 	%p2858, %r5152, 3;
	@%p2858 bra 	$L__BB0_2958;
	mul.lo.s32 	%r5153, %r630, 3584;
	mul.lo.s32 	%r5154, %r18, 224;
	cvt.u64.u32 	%rd3213, %r5154;
	cvt.u64.u16 	%rd3214, %rs249;
	and.b64  	%rd3215, %rd3214, 255;
	mad.lo.s32 	%r5155, %r1, 1120, %r5153;
	add.s32 	%r5156, %r5155, %r631;
	cvt.u64.u32 	%rd3216, %r5156;
	add.s64 	%rd3217, %rd3216, %rd3215;
	add.s64 	%rd3218, %rd3217, %rd3213;
	shl.b64 	%rd3219, %rd3218, 2;
	add.s64 	%rd3220, %rd2, %rd3219;
	ld.global.nc.f32 	%f2975, [%rd3220+404084];
$L__BB0_2958:
	st.shared.f32 	[%r9+8], %f2975;
$L__BB0_2959:
	@%p25 bra 	$L__BB0_2961;
	mov.u32 	%r5157, %ctaid.z;
	mul.lo.s32 	%r5158, %r22, 147;
	mad.lo.s32 	%r5159, %r5157, 441, %r5158;
	mul.wide.u32 	%rd3221, %r5159, 4;
	add.s64 	%rd3222, %rd1, %rd3221;
	ld.global.nc.f32 	%f2299, [%rd3222+560];
	st.shared.f32 	[%r23], %f2299;
$L__BB0_2961:
	setp.gt.u32 	%p2860, %r7, 14;
	bar.sync 	0;
	ld.shared.f32 	%f2300, [%r24];
	ld.shared.f32 	%f2301, [%r25];
	fma.rn.f32 	%f1055, %f2300, %f2301, %f1047;
	ld.shared.f32 	%f2302, [%r24+8];
	fma.rn.f32 	%f1056, %f2301, %f2302, %f1048;
	bar.sync 	0;
	@%p2860 bra 	$L__BB0_2968;
	setp.gt.u32 	%p2861, %r8, 464;
	@%p2861 bra 	$L__BB0_2968;
	setp.gt.u32 	%p2862, %r5, 154;
	setp.gt.u32 	%p2863, %r4, 6;
	or.pred  	%p2864, %p2863, %p2862;
	mov.f32 	%f2976, 0f00000000;
	@%p2864 bra 	$L__BB0_2968;
	mov.u32 	%r632, %ctaid.y;
	shl.b32 	%r5160, %r632, 4;
	add.s32 	%r5161, %r7, %r5160;
	setp.gt.u32 	%p2865, %r5161, 220;
	@%p2865 bra 	$L__BB0_2967;
	mov.u32 	%r5162, %ctaid.x;
	shl.b32 	%r633, %r5162, 5;
	cvt.u16.u32 	%rs4684, %r5;
	mul.lo.s16 	%rs4685, %rs4684, 9;
	shr.u16 	%rs4686, %rs4685, 8;
	sub.s16 	%rs4687, %rs4684, %rs4686;
	and.b16  	%rs4688, %rs4687, 254;
	shr.u16 	%rs4689, %rs4688, 1;
	add.s16 	%rs4690, %rs4689, %rs4686;
	and.b16  	%rs4691, %rs4690, 240;
	shr.u16 	%rs4692, %rs4691, 4;
	mul.lo.s16 	%rs4693, %rs4692, 31;
	sub.s16 	%rs250, %rs4684, %rs4693;
	cvt.u32.u16 	%r5163, %rs250;
	and.b32  	%r5164, %r5163, 255;
	or.b32  	%r5165, %r633, %r5164;
	setp.lt.u32 	%p2866, %r5165, 2;
	@%p2866 bra 	$L__BB0_2967;
	mul.lo.s32 	%r5166, %r632, 3584;
	mul.lo.s32 	%r5167, %r6, 224;
	cvt.u64.u32 	%rd3223, %r5167;
	cvt.u64.u16 	%rd3224, %rs250;
	and.b64  	%rd3225, %rd3224, 255;
	mad.lo.s32 	%r5168, %r1, 1120, %r5166;
	add.s32 	%r5169, %r5168, %r633;
	cvt.u64.u32 	%rd3226, %r5169;
	add.s64 	%rd3227, %rd3226, %rd3225;
	add.s64 	%rd3228, %rd3227, %rd3223;
	shl.b64 	%rd3229, %rd3228, 2;
	add.s64 	%rd3230, %rd2, %rd3229;
	ld.global.nc.f32 	%f2976, [%rd3230+404088];
$L__BB0_2967:
	st.shared.f32 	[%r9], %f2976;
$L__BB0_2968:
	setp.gt.u32 	%p2867, %r14, 14;
	@%p2867 bra 	$L__BB0_2975;
	setp.gt.u32 	%p2868, %r8, 463;
	@%p2868 bra 	$L__BB0_2975;
	setp.gt.u32 	%p2869, %r5, 153;
	setp.gt.u32 	%p2870, %r4, 6;
	or.pred  	%p2871, %p2870, %p2869;
	mov.f32 	%f2977, 0f00000000;
	@%p2871 bra 	$L__BB0_2975;
	mov.u32 	%r634, %ctaid.y;
	shl.b32 	%r5170, %r634, 4;
	add.s32 	%r5171, %r14, %r5170;
	setp.gt.u32 	%p2872, %r5171, 220;
	@%p2872 bra 	$L__BB0_2974;
	mov.u32 	%r5172, %ctaid.x;
	shl.b32 	%r635, %r5172, 5;
	mul.lo.s16 	%rs4695, %rs279, 9;
	shr.u16 	%rs4696, %rs4695, 8;
	sub.s16 	%rs4697, %rs279, %rs4696;
	and.b16  	%rs4698, %rs4697, 254;
	shr.u16 	%rs4699, %rs4698, 1;
	add.s16 	%rs4700, %rs4699, %rs4696;
	and.b16  	%rs4701, %rs4700, 240;
	shr.u16 	%rs4702, %rs4701, 4;
	mul.lo.s16 	%rs4703, %rs4702, 31;
	sub.s16 	%rs251, %rs279, %rs4703;
	cvt.u32.u16 	%r5173, %rs251;
	and.b32  	%r5174, %r5173, 255;
	or.b32  	%r5175, %r635, %r5174;
	setp.lt.u32 	%p2873, %r5175, 2;
	@%p2873 bra 	$L__BB0_2974;
	mul.lo.s32 	%r5176, %r634, 3584;
	mul.lo.s32 	%r5177, %r13, 224;
	cvt.u64.u32 	%rd3231, %r5177;
	cvt.u64.u16 	%rd3232, %rs251;
	and.b64  	%rd3233, %rd3232, 255;
	mad.lo.s32 	%r5178, %r1, 1120, %r5176;
	add.s32 	%r5179, %r5178, %r635;
	cvt.u64.u32 	%rd3234, %r5179;
	add.s64 	%rd3235, %rd3234, %rd3233;
	add.s64 	%rd3236, %rd3235, %rd3231;
	shl.b64 	%rd3237, %rd3236, 2;
	add.s64 	%rd3238, %rd2, %rd3237;
	ld.global.nc.f32 	%f2977, [%rd3238+404088];
$L__BB0_2974:
	st.shared.f32 	[%r9+4], %f2977;
$L__BB0_2975:
	setp.gt.u32 	%p2874, %r19, 14;
	@%p2874 bra 	$L__BB0_2982;
	setp.gt.u32 	%p2875, %r8, 462;
	@%p2875 bra 	$L__BB0_2982;
	setp.gt.u32 	%p2876, %r5, 152;
	setp.gt.u32 	%p2877, %r4, 5;
	or.pred  	%p2878, %p2877, %p2876;
	mov.f32 	%f2978, 0f00000000;
	@%p2878 bra 	$L__BB0_2982;
	mov.u32 	%r636, %ctaid.y;
	shl.b32 	%r5180, %r636, 4;
	add.s32 	%r5181, %r19, %r5180;
	setp.gt.u32 	%p2879, %r5181, 220;
	@%p2879 bra 	$L__BB0_2981;
	mov.u32 	%r5182, %ctaid.x;
	shl.b32 	%r637, %r5182, 5;
	mul.lo.s16 	%rs4705, %rs296, 9;
	shr.u16 	%rs4706, %rs4705, 8;
	sub.s16 	%rs4707, %rs296, %rs4706;
	and.b16  	%rs4708, %rs4707, 254;
	shr.u16 	%rs4709, %rs4708, 1;
	add.s16 	%rs4710, %rs4709, %rs4706;
	and.b16  	%rs4711, %rs4710, 240;
	shr.u16 	%rs4712, %rs4711, 4;
	mul.lo.s16 	%rs4713, %rs4712, 31;
	sub.s16 	%rs252, %rs296, %rs4713;
	cvt.u32.u16 	%r5183, %rs252;
	and.b32  	%r5184, %r5183, 255;
	or.b32  	%r5185, %r637, %r5184;
	setp.lt.u32 	%p2880, %r5185, 2;
	@%p2880 bra 	$L__BB0_2981;
	mul.lo.s32 	%r5186, %r636, 3584;
	mul.lo.s32 	%r5187, %r18, 224;
	cvt.u64.u32 	%rd3239, %r5187;
	cvt.u64.u16 	%rd3240, %rs252;
	and.b64  	%rd3241, %rd3240, 255;
	mad.lo.s32 	%r5188, %r1, 1120, %r5186;
	add.s32 	%r5189, %r5188, %r637;
	cvt.u64.u32 	%rd3242, %r5189;
	add.s64 	%rd3243, %rd3242, %rd3241;
	add.s64 	%rd3244, %rd3243, %rd3239;
	shl.b64 	%rd3245, %rd3244, 2;
	add.s64 	%rd3246, %rd2, %rd3245;
	ld.global.nc.f32 	%f2978, [%rd3246+404088];
$L__BB0_2981:
	st.shared.f32 	[%r9+8], %f2978;
$L__BB0_2982:
	@%p25 bra 	$L__BB0_2984;
	mov.u32 	%r5190, %ctaid.z;
	mul.lo.s32 	%r5191, %r22, 147;
	mad.lo.s32 	%r5192, %r5190, 441, %r5191;
	mul.wide.u32 	%rd3247, %r5192, 4;
	add.s64 	%rd3248, %rd1, %rd3247;
	ld.global.nc.f32 	%f2309, [%rd3248+564];
	st.shared.f32 	[%r23], %f2309;
$L__BB0_2984:
	setp.gt.u32 	%p2882, %r7, 14;
	bar.sync 	0;
	ld.shared.f32 	%f2310, [%r24];
	ld.shared.f32 	%f2311, [%r25];
	fma.rn.f32 	%f1063, %f2310, %f2311, %f1055;
	ld.shared.f32 	%f2312, [%r24+8];
	fma.rn.f32 	%f1064, %f2311, %f2312, %f1056;
	bar.sync 	0;
	@%p2882 bra 	$L__BB0_2991;
	setp.gt.u32 	%p2883, %r8, 464;
	@%p2883 bra 	$L__BB0_2991;
	setp.gt.u32 	%p2884, %r5, 154;
	setp.gt.u32 	%p2885, %r4, 6;
	or.pred  	%p2886, %p2885, %p2884;
	mov.f32 	%f2979, 0f00000000;
	@%p2886 bra 	$L__BB0_2991;
	mov.u32 	%r638, %ctaid.y;
	shl.b32 	%r5193, %r638, 4;
	add.s32 	%r5194, %r7, %r5193;
	setp.gt.u32 	%p2887, %r5194, 220;
	@%p2887 bra 	$L__BB0_2990;
	mov.u32 	%r5195, %ctaid.x;
	shl.b32 	%r639, %r5195, 5;
	cvt.u16.u32 	%rs4714, %r5;
	mul.lo.s16 	%rs4715, %rs4714, 9;
	shr.u16 	%rs4716, %rs4715, 8;
	sub.s16 	%rs4717, %rs4714, %rs4716;
	and.b16  	%rs4718, %rs4717, 254;
	shr.u16 	%rs4719, %rs4718, 1;
	add.s16 	%rs4720, %rs4719, %rs4716;
	and.b16  	%rs4721, %rs4720, 240;
	shr.u16 	%rs4722, %rs4721, 4;
	mul.lo.s16 	%rs4723, %rs4722, 31;
	sub.s16 	%rs253, %rs4714, %rs4723;
	cvt.u32.u16 	%r5196, %rs253;
	and.b32  	%r5197, %r5196, 255;
	or.b32  	%r5198, %r639, %r5197;
	setp.eq.s32 	%p2888, %r5198, 0;
	@%p2888 bra 	$L__BB0_2990;
	mul.lo.s32 	%r5199, %r638, 3584;
	mul.lo.s32 	%r5200, %r6, 224;
	cvt.u64.u32 	%rd3249, %r5200;
	cvt.u64.u16 	%rd3250, %rs253;
	and.b64  	%rd3251, %rd3250, 255;
	mad.lo.s32 	%r5201, %r1, 1120, %r5199;
	add.s32 	%r5202, %r5201, %r639;
	cvt.u64.u32 	%rd3252, %r5202;
	add.s64 	%rd3253, %rd3252, %rd3251;
	add.s64 	%rd3254, %rd3253, %rd3249;
	shl.b64 	%rd3255, %rd3254, 2;
	add.s64 	%rd3256, %rd2, %rd3255;
	ld.global.nc.f32 	%f2979, [%rd3256+404092];
$L__BB0_2990:
	st.shared.f32 	[%r9], %f2979;
$L__BB0_2991:
	setp.gt.u32 	%p2889, %r14, 14;
	@%p2889 bra 	$L__BB0_2998;
	setp.gt.u32 	%p2890, %r8, 463;
	@%p2890 bra 	$L__BB0_2998;
	setp.gt.u32 	%p2891, %r5, 153;
	setp.gt.u32 	%p2892, %r4, 6;
	or.pred  	%p2893, %p2892, %p2891;
	mov.f32 	%f2980, 0f00000000;
	@%p2893 bra 	$L__BB0_2998;
	mov.u32 	%r640, %ctaid.y;
	shl.b32 	%r5203, %r640, 4;
	add.s32 	%r5204, %r14, %r5203;
	setp.gt.u32 	%p2894, %r5204, 220;
	@%p2894 bra 	$L__BB0_2997;
	mov.u32 	%r5205, %ctaid.x;
	shl.b32 	%r641, %r5205, 5;
	mul.lo.s16 	%rs4725, %rs279, 9;
	shr.u16 	%rs4726, %rs4725, 8;
	sub.s16 	%rs4727, %rs279, %rs4726;
	and.b16  	%rs4728, %rs4727, 254;
	shr.u16 	%rs4729, %rs4728, 1;
	add.s16 	%rs4730, %rs4729, %rs4726;
	and.b16  	%rs4731, %rs4730, 240;
	shr.u16 	%rs4732, %rs4731, 4;
	mul.lo.s16 	%rs4733, %rs4732, 31;
	sub.s16 	%rs254, %rs279, %rs4733;
	cvt.u32.u16 	%r5206, %rs254;
	and.b32  	%r5207, %r5206, 255;
	or.b32  	%r5208, %r641, %r5207;
	setp.eq.s32 	%p2895, %r5208, 0;
	@%p2895 bra 	$L__BB0_2997;
	mul.lo.s32 	%r5209, %r640, 3584;
	mul.lo.s32 	%r5210, %r13, 224;
	cvt.u64.u32 	%rd3257, %r5210;
	cvt.u64.u16 	%rd3258, %rs254;
	and.b64  	%rd3259, %rd3258, 255;
	mad.lo.s32 	%r5211, %r1, 1120, %r5209;
	add.s32 	%r5212, %r5211, %r641;
	cvt.u64.u32 	%rd3260, %r5212;
	add.s64 	%rd3261, %rd3260, %rd3259;
	add.s64 	%rd3262, %rd3261, %rd3257;
	shl.b64 	%rd3263, %rd3262, 2;
	add.s64 	%rd3264, %rd2, %rd3263;
	ld.global.nc.f32 	%f2980, [%rd3264+404092];
$L__BB0_2997:
	st.shared.f32 	[%r9+4], %f2980;
$L__BB0_2998:
	setp.gt.u32 	%p2896, %r19, 14;
	@%p2896 bra 	$L__BB0_3005;
	setp.gt.u32 	%p2897, %r8, 462;
	@%p2897 bra 	$L__BB0_3005;
	setp.gt.u32 	%p2898, %r5, 152;
	setp.gt.u32 	%p2899, %r4, 5;
	or.pred  	%p2900, %p2899, %p2898;
	mov.f32 	%f2981, 0f00000000;
	@%p2900 bra 	$L__BB0_3005;
	mov.u32 	%r642, %ctaid.y;
	shl.b32 	%r5213, %r642, 4;
	add.s32 	%r5214, %r19, %r5213;
	setp.gt.u32 	%p2901, %r5214, 220;
	@%p2901 bra 	$L__BB0_3004;
	mov.u32 	%r5215, %ctaid.x;
	shl.b32 	%r643, %r5215, 5;
	mul.lo.s16 	%rs4735, %rs296, 9;
	shr.u16 	%rs4736, %rs4735, 8;
	sub.s16 	%rs4737, %rs296, %rs4736;
	and.b16  	%rs4738, %rs4737, 254;
	shr.u16 	%rs4739, %rs4738, 1;
	add.s16 	%rs4740, %rs4739, %rs4736;
	and.b16  	%rs4741, %rs4740, 240;
	shr.u16 	%rs4742, %rs4741, 4;
	mul.lo.s16 	%rs4743, %rs4742, 31;
	sub.s16 	%rs255, %rs296, %rs4743;
	cvt.u32.u16 	%r5216, %rs255;
	and.b32  	%r5217, %r5216, 255;
	or.b32  	%r5218, %r643, %r5217;
	setp.eq.s32 	%p2902, %r5218, 0;
	@%p2902 bra 	$L__BB0_3004;
	mul.lo.s32 	%r5219, %r642, 3584;
	mul.lo.s32 	%r5220, %r18, 224;
	cvt.u64.u32 	%rd3265, %r5220;
	cvt.u64.u16 	%rd3266, %rs255;
	and.b64  	%rd3267, %rd3266, 255;
	mad.lo.s32 	%r5221, %r1, 1120, %r5219;
	add.s32 	%r5222, %r5221, %r643;
	cvt.u64.u32 	%rd3268, %r5222;
	add.s64 	%rd3269, %rd3268, %rd3267;
	add.s64 	%rd3270, %rd3269, %rd3265;
	shl.b64 	%rd3271, %rd3270, 2;
	add.s64 	%rd3272, %rd2, %rd3271;
	ld.global.nc.f32 	%f2981, [%rd3272+404092];
$L__BB0_3004:
	st.shared.f32 	[%r9+8], %f2981;
$L__BB0_3005:
	@%p25 bra 	$L__BB0_3007;
	mov.u32 	%r5223, %ctaid.z;
	mul.lo.s32 	%r5224, %r22, 147;
	mad.lo.s32 	%r5225, %r5223, 441, %r5224;
	mul.wide.u32 	%rd3273, %r5225, 4;
	add.s64 	%rd3274, %rd1, %rd3273;
	ld.global.nc.f32 	%f2319, [%rd3274+568];
	st.shared.f32 	[%r23], %f2319;
$L__BB0_3007:
	setp.gt.u32 	%p2904, %r7, 14;
	bar.sync 	0;
	ld.shared.f32 	%f2320, [%r24];
	ld.shared.f32 	%f2321, [%r25];
	fma.rn.f32 	%f1071, %f2320, %f2321, %f1063;
	ld.shared.f32 	%f2322, [%r24+8];
	fma.rn.f32 	%f1072, %f2321, %f2322, %f1064;
	bar.sync 	0;
	@%p2904 bra 	$L__BB0_3013;
	setp.gt.u32 	%p2905, %r8, 464;
	@%p2905 bra 	$L__BB0_3013;
	setp.gt.u32 	%p2906, %r5, 154;
	setp.gt.u32 	%p2907, %r4, 6;
	or.pred  	%p2908, %p2907, %p2906;
	@%p2908 bra 	$L__BB0_3013;
	mov.u32 	%r644, %ctaid.y;
	shl.b32 	%r5226, %r644, 4;
	add.s32 	%r5227, %r7, %r5226;
	setp.gt.u32 	%p2909, %r5227, 220;
	mov.f32 	%f2982, 0f00000000;
	@%p2909 bra 	$L__BB0_3012;
	mul.lo.s32 	%r5228, %r644, 3584;
	mul.lo.s32 	%r5229, %r6, 224;
	mov.u32 	%r5230, %ctaid.x;
	shl.b32 	%r5231, %r5230, 5;
	cvt.u16.u32 	%rs4744, %r5;
	mul.lo.s16 	%rs4745, %rs4744, 9;
	shr.u16 	%rs4746, %rs4745, 8;
	sub.s16 	%rs4747, %rs4744, %rs4746;
	and.b16  	%rs4748, %rs4747, 254;
	shr.u16 	%rs4749, %rs4748, 1;
	add.s16 	%rs4750, %rs4749, %rs4746;
	and.b16  	%rs4751, %rs4750, 240;
	shr.u16 	%rs4752, %rs4751, 4;
	mul.lo.s16 	%rs4753, %rs4752, 31;
	sub.s16 	%rs4754, %rs4744, %rs4753;
	cvt.u64.u32 	%rd3275, %r5229;
	cvt.u64.u16 	%rd3276, %rs4754;
	and.b64  	%rd3277, %rd3276, 255;
	mad.lo.s32 	%r5232, %r1, 1120, %r5228;
	add.s32 	%r5233, %r5232, %r5231;
	cvt.u64.u32 	%rd3278, %r5233;
	or.b64  	%rd3279, %rd3278, %rd3277;
	add.s64 	%rd3280, %rd3279, %rd3275;
	shl.b64 	%rd3281, %rd3280, 2;
	add.s64 	%rd3282, %rd2, %rd3281;
	ld.global.nc.f32 	%f2982, [%rd3282+404096];
$L__BB0_3012:
	st.shared.f32 	[%r9], %f2982;
$L__BB0_3013:
	setp.gt.u32 	%p2910, %r14, 14;
	@%p2910 bra 	$L__BB0_3019;
	setp.gt.u32 	%p2911, %r8, 463;
	@%p2911 bra 	$L__BB0_3019;
	setp.gt.u32 	%p2912, %r5, 153;
	setp.gt.u32 	%p2913, %r4, 6;
	or.pred  	%p2914, %p2913, %p2912;
	@%p2914 bra 	$L__BB0_3019;
	mov.u32 	%r645, %ctaid.y;
	shl.b32 	%r5234, %r645, 4;
	add.s32 	%r5235, %r14, %r5234;
	setp.gt.u32 	%p2915, %r5235, 220;
	mov.f32 	%f2983, 0f00000000;
	@%p2915 bra 	$L__BB0_3018;
	mul.lo.s32 	%r5236, %r645, 3584;
	mul.lo.s32 	%r5237, %r13, 224;
	mov.u32 	%r5238, %ctaid.x;
	shl.b32 	%r5239, %r5238, 5;
	mul.lo.s16 	%rs4756, %rs279, 9;
	shr.u16 	%rs4757, %rs4756, 8;
	sub.s16 	%rs4758, %rs279, %rs4757;
	and.b16  	%rs4759, %rs4758, 254;
	shr.u16 	%rs4760, %rs4759, 1;
	add.s16 	%rs4761, %rs4760, %rs4757;
	and.b16  	%rs4762, %rs4761, 240;
	shr.u16 	%rs4763, %rs4762, 4;
	mul.lo.s16 	%rs4764, %rs4763, 31;
	sub.s16 	%rs4765, %rs279, %rs4764;
	cvt.u64.u32 	%rd3283, %r5237;
	cvt.u64.u16 	%rd3284, %rs4765;
	and.b64  	%rd3285, %rd3284, 255;
	mad.lo.s32 	%r5240, %r1, 1120, %r5236;
	add.s32 	%r5241, %r5240, %r5239;
	cvt.u64.u32 	%rd3286, %r5241;
	or.b64  	%rd3287, %rd3286, %rd3285;
	add.s64 	%rd3288, %rd3287, %rd3283;
	shl.b64 	%rd3289, %rd3288, 2;
	add.s64 	%rd3290, %rd2, %rd3289;
	ld.global.nc.f32 	%f2983, [%rd3290+404096];
$L__BB0_3018:
	st.shared.f32 	[%r9+4], %f2983;
$L__BB0_3019:
	setp.gt.u32 	%p2916, %r19, 14;
	@%p2916 bra 	$L__BB0_3025;
	setp.gt.u32 	%p2917, %r8, 462;
	@%p2917 bra 	$L__BB0_3025;
	setp.gt.u32 	%p2918, %r5, 152;
	setp.gt.u32 	%p2919, %r4, 5;
	or.pred  	%p2920, %p2919, %p2918;
	@%p2920 bra 	$L__BB0_3025;
	mov.u32 	%r646, %ctaid.y;
	shl.b32 	%r5242, %r646, 4;
	add.s32 	%r5243, %r19, %r5242;
	setp.gt.u32 	%p2921, %r5243, 220;
	mov.f32 	%f2984, 0f00000000;
	@%p2921 bra 	$L__BB0_3024;
	mul.lo.s32 	%r5244, %r646, 3584;
	mul.lo.s32 	%r5245, %r18, 224;
	mov.u32 	%r5246, %ctaid.x;
	shl.b32 	%r5247, %r5246, 5;
	mul.lo.s16 	%rs4767, %rs296, 9;
	shr.u16 	%rs4768, %rs4767, 8;
	sub.s16 	%rs4769, %rs296, %rs4768;
	and.b16  	%rs4770, %rs4769, 254;
	shr.u16 	%rs4771, %rs4770, 1;
	add.s16 	%rs4772, %rs4771, %rs4768;
	and.b16  	%rs4773, %rs4772, 240;
	shr.u16 	%rs4774, %rs4773, 4;
	mul.lo.s16 	%rs4775, %rs4774, 31;
	sub.s16 	%rs4776, %rs296, %rs4775;
	cvt.u64.u32 	%rd3291, %r5245;
	cvt.u64.u16 	%rd3292, %rs4776;
	and.b64  	%rd3293, %rd3292, 255;
	mad.lo.s32 	%r5248, %r1, 1120, %r5244;
	add.s32 	%r5249, %r5248, %r5247;
	cvt.u64.u32 	%rd3294, %r5249;
	or.b64  	%rd3295, %rd3294, %rd3293;
	add.s64 	%rd3296, %rd3295, %rd3291;
	shl.b64 	%rd3297, %rd3296, 2;
	add.s64 	%rd3298, %rd2, %rd3297;
	ld.global.nc.f32 	%f2984, [%rd3298+404096];
$L__BB0_3024:
	st.shared.f32 	[%r9+8], %f2984;
$L__BB0_3025:
	@%p25 bra 	$L__BB0_3027;
	mov.u32 	%r5250, %ctaid.z;
	mul.lo.s32 	%r5251, %r22, 147;
	mad.lo.s32 	%r5252, %r5250, 441, %r5251;
	mul.wide.u32 	%rd3299, %r5252, 4;
	add.s64 	%rd3300, %rd1, %rd3299;
	ld.global.nc.f32 	%f2326, [%rd3300+572];
	st.shared.f32 	[%r23], %f2326;
$L__BB0_3027:
	setp.gt.u32 	%p2923, %r7, 14;
	bar.sync 	0;
	ld.shared.f32 	%f2327, [%r24];
	ld.shared.f32 	%f2328, [%r25];
	fma.rn.f32 	%f1079, %f2327, %f2328, %f1071;
	ld.shared.f32 	%f2329, [%r24+8];
	fma.rn.f32 	%f1080, %f2328, %f2329, %f1072;
	bar.sync 	0;
	@%p2923 bra 	$L__BB0_3033;
	setp.gt.u32 	%p2924, %r8, 464;
	@%p2924 bra 	$L__BB0_3033;
	setp.gt.u32 	%p2925, %r5, 154;
	setp.gt.u32 	%p2926, %r4, 6;
	or.pred  	%p2927, %p2926, %p2925;
	@%p2927 bra 	$L__BB0_3033;
	mov.u32 	%r647, %ctaid.y;
	shl.b32 	%r5253, %r647, 4;
	add.s32 	%r5254, %r7, %r5253;
	setp.gt.u32 	%p2928, %r5254, 220;
	mov.f32 	%f2985, 0f00000000;
	@%p2928 bra 	$L__BB0_3032;
	mul.lo.s32 	%r5255, %r647, 3584;
	mul.lo.s32 	%r5256, %r6, 224;
	mov.u32 	%r5257, %ctaid.x;
	shl.b32 	%r5258, %r5257, 5;
	cvt.u16.u32 	%rs4777, %r5;
	mul.lo.s16 	%rs4778, %rs4777, 9;
	shr.u16 	%rs4779, %rs4778, 8;
	sub.s16 	%rs4780, %rs4777, %rs4779;
	and.b16  	%rs4781, %rs4780, 254;
	shr.u16 	%rs4782, %rs4781, 1;
	add.s16 	%rs4783, %rs4782, %rs4779;
	and.b16  	%rs4784, %rs4783, 240;
	shr.u16 	%rs4785, %rs4784, 4;
	mul.lo.s16 	%rs4786, %rs4785, 31;
	sub.s16 	%rs4787, %rs4777, %rs4786;
	cvt.u64.u32 	%rd3301, %r5256;
	cvt.u64.u16 	%rd3302, %rs4787;
	and.b64  	%rd3303, %rd3302, 255;
	mad.lo.s32 	%r5259, %r1, 1120, %r5255;
	add.s32 	%r5260, %r5259, %r5258;
	cvt.u64.u32 	%rd3304, %r5260;
	or.b64  	%rd3305, %rd3304, %rd3303;
	add.s64 	%rd3306, %rd3305, %rd3301;
	shl.b64 	%rd3307, %rd3306, 2;
	add.s64 	%rd3308, %rd2, %rd3307;
	ld.global.nc.f32 	%f2985, [%rd3308+404100];
$L__BB0_3032:
	st.shared.f32 	[%r9], %f2985;
$L__BB0_3033:
	setp.gt.u32 	%p2929, %r14, 14;
	@%p2929 bra 	$L__BB0_3039;
	setp.gt.u32 	%p2930, %r8, 463;
	@%p2930 bra 	$L__BB0_3039;
	setp.gt.u32 	%p2931, %r5, 153;
	setp.gt.u32 	%p2932, %r4, 6;
	or.pred  	%p2933, %p2932, %p2931;
	@%p2933 bra 	$L__BB0_3039;
	mov.u32 	%r648, %ctaid.y;
	shl.b32 	%r5261, %r648, 4;
	add.s32 	%r5262, %r14, %r5261;
	setp.gt.u32 	%p2934, %r5262, 220;
	mov.f32 	%f2986, 0f00000000;
	@%p2934 bra 	$L__BB0_3038;
	mul.lo.s32 	%r5263, %r648, 3584;
	mul.lo.s32 	%r5264, %r13, 224;
	mov.u32 	%r5265, %ctaid.x;
	shl.b32 	%r5266, %r5265, 5;
	mul.lo.s16 	%rs4789, %rs279, 9;
	shr.u16 	%rs4790, %rs4789, 8;
	sub.s16 	%rs4791, %rs279, %rs4790;
	and.b16  	%rs4792, %rs4791, 254;
	shr.u16 	%rs4793, %rs4792, 1;
	add.s16 	%rs4794, %rs4793, %rs4790;
	and.b16  	%rs4795, %rs4794, 240;
	shr.u16 	%rs4796, %rs4795, 4;
	mul.lo.s16 	%rs4797, %rs4796, 31;
	sub.s16 	%rs4798, %rs279, %rs4797;
	cvt.u64.u32 	%rd3309, %r5264;
	cvt.u64.u16 	%rd3310, %rs4798;
	and.b64  	%rd3311, %rd3310, 255;
	mad.lo.s32 	%r5267, %r1, 1120, %r5263;
	add.s32 	%r5268, %r5267, %r5266;
	cvt.u64.u32 	%rd3312, %r5268;
	or.b64  	%rd3313, %rd3312, %rd3311;
	add.s64 	%rd3314, %rd3313, %rd3309;
	shl.b64 	%rd3315, %rd3314, 2;
	add.s64 	%rd3316, %rd2, %rd3315;
	ld.global.nc.f32 	%f2986, [%rd3316+404100];
$L__BB0_3038:
	st.shared.f32 	[%r9+4], %f2986;
$L__BB0_3039:
	setp.gt.u32 	%p2935, %r19, 14;
	@%p2935 bra 	$L__BB0_3045;
	setp.gt.u32 	%p2936, %r8, 462;
	@%p2936 bra 	$L__BB0_3045;
	setp.gt.u32 	%p2937, %r5, 152;
	setp.gt.u32 	%p2938, %r4, 5;
	or.pred  	%p2939, %p2938, %p2937;
	@%p2939 bra 	$L__BB0_3045;
	mov.u32 	%r649, %ctaid.y;
	shl.b32 	%r5269, %r649, 4;
	add.s32 	%r5270, %r19, %r5269;
	setp.gt.u32 	%p2940, %r5270, 220;
	mov.f32 	%f2987, 0f00000000;
	@%p2940 bra 	$L__BB0_3044;
	mul.lo.s32 	%r5271, %r649, 3584;
	mul.lo.s32 	%r5272, %r18, 224;
	mov.u32 	%r5273, %ctaid.x;
	shl.b32 	%r5274, %r5273, 5;
	mul.lo.s16 	%rs4800, %rs296, 9;
	shr.u16 	%rs4801, %rs4800, 8;
	sub.s16 	%rs4802, %rs296, %rs4801;
	and.b16  	%rs4803, %rs4802, 254;
	shr.u16 	%rs4804, %rs4803, 1;
	add.s16 	%rs4805, %rs4804, %rs4801;
	and.b16  	%rs4806, %rs4805, 240;
	shr.u16 	%rs4807, %rs4806, 4;
	mul.lo.s16 	%rs4808, %rs4807, 31;
	sub.s16 	%rs4809, %rs296, %rs4808;
	cvt.u64.u32 	%rd3317, %r5272;
	cvt.u64.u16 	%rd3318, %rs4809;
	and.b64  	%rd3319, %rd3318, 255;
	mad.lo.s32 	%r5275, %r1, 1120, %r5271;
	add.s32 	%r5276, %r5275, %r5274;
	cvt.u64.u32 	%rd3320, %r5276;
	or.b64  	%rd3321, %rd3320, %rd3319;
	add.s64 	%rd3322, %rd3321, %rd3317;
	shl.b64 	%rd3323, %rd3322, 2;
	add.s64 	%rd3324, %rd2, %rd3323;
	ld.global.nc.f32 	%f2987, [%rd3324+404100];
$L__BB0_3044:
	st.shared.f32 	[%r9+8], %f2987;
$L__BB0_3045:
	@%p25 bra 	$L__BB0_3047;
	mov.u32 	%r5277, %ctaid.z;
	mul.lo.s32 	%r5278, %r22, 147;
	mad.lo.s32 	%r5279, %r5277, 441, %r5278;
	mul.wide.u32 	%rd3325, %r5279, 4;
	add.s64 	%rd3326, %rd1, %rd3325;
	ld.global.nc.f32 	%f2333, [%rd3326+576];
	st.shared.f32 	[%r23], %f2333;
$L__BB0_3047:
	setp.gt.u32 	%p2942, %r7, 14;
	bar.sync 	0;
	ld.shared.f32 	%f2334, [%r24];
	ld.shared.f32 	%f2335, [%r25];
	fma.rn.f32 	%f1087, %f2334, %f2335, %f1079;
	ld.shared.f32 	%f2336, [%r24+8];
	fma.rn.f32 	%f1088, %f2335, %f2336, %f1080;
	bar.sync 	0;
	@%p2942 bra 	$L__BB0_3054;
	setp.gt.u32 	%p2943, %r8, 464;
	@%p2943 bra 	$L__BB0_3054;
	setp.gt.u32 	%p2944, %r5, 154;
	setp.gt.u32 	%p2945, %r4, 6;
	or.pred  	%p2946, %p2945, %p2944;
	mov.f32 	%f2988, 0f00000000;
	@%p2946 bra 	$L__BB0_3054;
	mov.u32 	%r650, %ctaid.y;
	shl.b32 	%r5280, %r650, 4;
	add.s32 	%r5281, %r7, %r5280;
	setp.gt.u32 	%p2947, %r5281, 220;
	@%p2947 bra 	$L__BB0_3053;
	mov.u32 	%r5282, %ctaid.x;
	shl.b32 	%r651, %r5282, 5;
	cvt.u16.u32 	%rs4810, %r5;
	mul.lo.s16 	%rs4811, %rs4810, 9;
	shr.u16 	%rs4812, %rs4811, 8;
	sub.s16 	%rs4813, %rs4810, %rs4812;
	and.b16  	%rs4814, %rs4813, 254;
	shr.u16 	%rs4815, %rs4814, 1;
	add.s16 	%rs4816, %rs4815, %rs4812;
	and.b16  	%rs4817, %rs4816, 240;
	shr.u16 	%rs4818, %rs4817, 4;
	mul.lo.s16 	%rs4819, %rs4818, 31;
	sub.s16 	%rs256, %rs4810, %rs4819;
	cvt.u32.u16 	%r5283, %rs256;
	and.b32  	%r5284, %r5283, 255;
	or.b32  	%r5285, %r651, %r5284;
	setp.gt.u32 	%p2948, %r5285, 221;
	@%p2948 bra 	$L__BB0_3053;
	mul.lo.s32 	%r5286, %r650, 3584;
	mul.lo.s32 	%r5287, %r6, 224;
	cvt.u64.u32 	%rd3327, %r5287;
	cvt.u64.u16 	%rd3328, %rs256;
	and.b64  	%rd3329, %rd3328, 255;
	mad.lo.s32 	%r5288, %r1, 1120, %r5286;
	add.s32 	%r5289, %r5288, %r651;
	cvt.u64.u32 	%rd3330, %r5289;
	add.s64 	%rd3331, %rd3330, %rd3329;
	add.s64 	%rd3332, %rd3331, %rd3327;
	shl.b64 	%rd3333, %rd3332, 2;
	add.s64 	%rd3334, %rd2, %rd3333;
	ld.global.nc.f32 	%f2988, [%rd3334+404104];
$L__BB0_3053:
	st.shared.f32 	[%r9], %f2988;
$L__BB0_3054:
	setp.gt.u32 	%p2949, %r14, 14;
	@%p2949 bra 	$L__BB0_3061;
	setp.gt.u32 	%p2950, %r8, 463;
	@%p2950 bra 	$L__BB0_3061;
	setp.gt.u32 	%p2951, %r5, 153;
	setp.gt.u32 	%p2952, %r4, 6;
	or.pred  	%p2953, %p2952, %p2951;
	mov.f32 	%f2989, 0f00000000;
	@%p2953 bra 	$L__BB0_3061;
	mov.u32 	%r652, %ctaid.y;
	shl.b32 	%r5290, %r652, 4;
	add.s32 	%r5291, %r14, %r5290;
	setp.gt.u32 	%p2954, %r5291, 220;
	@%p2954 bra 	$L__BB0_3060;
	mov.u32 	%r5292, %ctaid.x;
	shl.b32 	%r653, %r5292, 5;
	mul.lo.s16 	%rs4821, %rs279, 9;
	shr.u16 	%rs4822, %rs4821, 8;
	sub.s16 	%rs4823, %rs279, %rs4822;
	and.b16  	%rs4824, %rs4823, 254;
	shr.u16 	%rs4825, %rs4824, 1;
	add.s16 	%rs4826, %rs4825, %rs4822;
	and.b16  	%rs4827, %rs4826, 240;
	shr.u16 	%rs4828, %rs4827, 4;
	mul.lo.s16 	%rs4829, %rs4828, 31;
	sub.s16 	%rs257, %rs279, %rs4829;
	cvt.u32.u16 	%r5293, %rs257;
	and.b32  	%r5294, %r5293, 255;
	or.b32  	%r5295, %r653, %r5294;
	setp.gt.u32 	%p2955, %r5295, 221;
	@%p2955 bra 	$L__BB0_3060;
	mul.lo.s32 	%r5296, %r652, 3584;
	mul.lo.s32 	%r5297, %r13, 224;
	cvt.u64.u32 	%rd3335, %r5297;
	cvt.u64.u16 	%rd3336, %rs257;
	and.b64  	%rd3337, %rd3336, 255;
	mad.lo.s32 	%r5298, %r1, 1120, %r5296;
	add.s32 	%r5299, %r5298, %r653;
	cvt.u64.u32 	%rd3338, %r5299;
	add.s64 	%rd3339, %rd3338, %rd3337;
	add.s64 	%rd3340, %rd3339, %rd3335;
	shl.b64 	%rd3341, %rd3340, 2;
	add.s64 	%rd3342, %rd2, %rd3341;
	ld.global.nc.f32 	%f2989, [%rd3342+404104];
$L__BB0_3060:
	st.shared.f32 	[%r9+4], %f2989;
$L__BB0_3061:
	setp.gt.u32 	%p2956, %r19, 14;
	@%p2956 bra 	$L__BB0_3068;
	setp.gt.u32 	%p2957, %r8, 462;
	@%p2957 bra 	$L__BB0_3068;
	setp.gt.u32 	%p2958, %r5, 152;
	setp.gt.u32 	%p2959, %r4, 5;
	or.pred  	%p2960, %p2959, %p2958;
	mov.f32 	%f2990, 0f00000000;
	@%p2960 bra 	$L__BB0_3068;
	mov.u32 	%r654, %ctaid.y;
	shl.b32 	%r5300, %r654, 4;
	add.s32 	%r5301, %r19, %r5300;
	setp.gt.u32 	%p2961, %r5301, 220;
	@%p2961 bra 	$L__BB0_3067;
	mov.u32 	%r5302, %ctaid.x;
	shl.b32 	%r655, %r5302, 5;
	mul.lo.s16 	%rs4831, %rs296, 9;
	shr.u16 	%rs4832, %rs4831, 8;
	sub.s16 	%rs4833, %rs296, %rs4832;
	and.b16  	%rs4834, %rs4833, 254;
	shr.u16 	%rs4835, %rs4834, 1;
	add.s16 	%rs4836, %rs4835, %rs4832;
	and.b16  	%rs4837, %rs4836, 240;
	shr.u16 	%rs4838, %rs4837, 4;
	mul.lo.s16 	%rs4839, %rs4838, 31;
	sub.s16 	%rs258, %rs296, %rs4839;
	cvt.u32.u16 	%r5303, %rs258;
	and.b32  	%r5304, %r5303, 255;
	or.b32  	%r5305, %r655, %r5304;
	setp.gt.u32 	%p2962, %r5305, 221;
	@%p2962 bra 	$L__BB0_3067;
	mul.lo.s32 	%r5306, %r654, 3584;
	mul.lo.s32 	%r5307, %r18, 224;
	cvt.u64.u32 	%rd3343, %r5307;
	cvt.u64.u16 	%rd3344, %rs258;
	and.b64  	%rd3345, %rd3344, 255;
	mad.lo.s32 	%r5308, %r1, 1120, %r5306;
	add.s32 	%r5309, %r5308, %r655;
	cvt.u64.u32 	%rd3346, %r5309;
	add.s64 	%rd3347, %rd3346, %rd3345;
	add.s64 	%rd3348, %rd3347, %rd3343;
	shl.b64 	%rd3349, %rd3348, 2;
	add.s64 	%rd3350, %rd2, %rd3349;
	ld.global.nc.f32 	%f2990, [%rd3350+404104];
$L__BB0_3067:
	st.shared.f32 	[%r9+8], %f2990;
$L__BB0_3068:
	@%p25 bra 	$L__BB0_3070;
	mov.u32 	%r5310, %ctaid.z;
	mul.lo.s32 	%r5311, %r22, 147;
	mad.lo.s32 	%r5312, %r5310, 441, %r5311;
	mul.wide.u32 	%rd3351, %r5312, 4;
	add.s64 	%rd3352, %rd1, %rd3351;
	ld.global.nc.f32 	%f2343, [%rd3352+580];
	st.shared.f32 	[%r23], %f2343;
$L__BB0_3070:
	setp.gt.u32 	%p2964, %r7, 14;
	bar.sync 	0;
	ld.shared.f32 	%f2344, [%r24];
	ld.shared.f32 	%f2345, [%r25];
	fma.rn.f32 	%f1095, %f2344, %f2345, %f1087;
	ld.shared.f32 	%f2346, [%r24+8];
	fma.rn.f32 	%f1096, %f2345, %f2346, %f1088;
	bar.sync 	0;
	@%p2964 bra 	$L__BB0_3077;
	setp.gt.u32 	%p2965, %r8, 464;
	@%p2965 bra 	$L__BB0_3077;
	setp.gt.u32 	%p2966, %r5, 154;
	setp.gt.u32 	%p2967, %r4, 6;
	or.pred  	%p2968, %p2967, %p2966;
	mov.f32 	%f2991, 0f00000000;
	@%p2968 bra 	$L__BB0_3077;
	mov.u32 	%r656, %ctaid.y;
	shl.b32 	%r5313, %r656, 4;
	add.s32 	%r5314, %r7, %r5313;
	setp.gt.u32 	%p2969, %r5314, 220;
	@%p2969 bra 	$L__BB0_3076;
	mov.u32 	%r5315, %ctaid.x;
	shl.b32 	%r657, %r5315, 5;
	cvt.u16.u32 	%rs4840, %r5;
	mul.lo.s16 	%rs4841, %rs4840, 9;
	shr.u16 	%rs4842, %rs4841, 8;
	sub.s16 	%rs4843, %rs4840, %rs4842;
	and.b16  	%rs4844, %rs4843, 254;
	shr.u16 	%rs4845, %rs4844, 1;
	add.s16 	%rs4846, %rs4845, %rs4842;
	and.b16  	%rs4847, %rs4846, 240;
	shr.u16 	%rs4848, %rs4847, 4;
	mul.lo.s16 	%rs4849, %rs4848, 31;
	sub.s16 	%rs259, %rs4840, %rs4849;
	cvt.u32.u16 	%r5316, %rs259;
	and.b32  	%r5317, %r5316, 255;
	or.b32  	%r5318, %r657, %r5317;
	setp.gt.u32 	%p2970, %r5318, 220;
	@%p2970 bra 	$L__BB0_3076;
	mul.lo.s32 	%r5319, %r656, 3584;
	mul.lo.s32 	%r5320, %r6, 224;
	cvt.u64.u32 	%rd3353, %r5320;
	cvt.u64.u16 	%rd3354, %rs259;
	and.b64  	%rd3355, %rd3354, 255;
	mad.lo.s32 	%r5321, %r1, 1120, %r5319;
	add.s32 	%r5322, %r5321, %r657;
	cvt.u64.u32 	%rd3356, %r5322;
	add.s64 	%rd3357, %rd3356, %rd3355;
	add.s64 	%rd3358, %rd3357, %rd3353;
	shl.b64 	%rd3359, %rd3358, 2;
	add.s64 	%rd3360, %rd2, %rd3359;
	ld.global.nc.f32 	%f2991, [%rd3360+404108];
$L__BB0_3076:
	st.shared.f32 	[%r9], %f2991;
$L__BB0_3077:
	setp.gt.u32 	%p2971, %r14, 14;
	@%p2971 bra 	$L__BB0_3084;
	setp.gt.u32 	%p2972, %r8, 463;
	@%p2972 bra 	$L__BB0_3084;
	setp.gt.u32 	%p2973, %r5, 153;
	setp.gt.u32 	%p2974, %r4, 6;
	or.pred  	%p2975, %p2974, %p2973;
	mov.f32 	%f2992, 0f00000000;
	@%p2975 bra 	$L__BB0_3084;
	mov.u32 	%r658, %ctaid.y;
	shl.b32 	%r5323, %r658, 4;
	add.s32 	%r5324, %r14, %r5323;
	setp.gt.u32 	%p2976, %r5324, 220;
	@%p2976 bra 	$L__BB0_3083;
	mov.u32 	%r5325, %ctaid.x;
	shl.b32 	%r659, %r5325, 5;
	mul.lo.s16 	%rs4851, %rs279, 9;
	shr.u16 	%rs4852, %rs4851, 8;
	sub.s16 	%rs4853, %rs279, %rs4852;
	and.b16  	%rs4854, %rs4853, 254;
	shr.u16 	%rs4855, %rs4854, 1;
	add.s16 	%rs4856, %rs4855, %rs4852;
	and.b16  	%rs4857, %rs4856, 240;
	shr.u16 	%rs4858, %rs4857, 4;
	mul.lo.s16 	%rs4859, %rs4858, 31;
	sub.s16 	%rs260, %rs279, %rs4859;
	cvt.u32.u16 	%r5326, %rs260;
	and.b32  	%r5327, %r5326, 255;
	or.b32  	%r5328, %r659, %r5327;
	setp.gt.u32 	%p2977, %r5328, 220;
	@%p2977 bra 	$L__BB0_3083;
	mul.lo.s32 	%r5329, %r658, 3584;
	mul.lo.s32 	%r5330, %r13, 224;
	cvt.u64.u32 	%rd3361, %r5330;
	cvt.u64.u16 	%rd3362, %rs260;
	and.b64  	%rd3363, %rd3362, 255;
	mad.lo.s32 	%r5331, %r1, 1120, %r5329;
	add.s32 	%r5332, %r5331, %r659;
	cvt.u64.u32 	%rd3364, %r5332;
	add.s64 	%rd3365, %rd3364, %rd3363;
	add.s64 	%rd3366, %rd3365, %rd3361;
	shl.b64 	%rd3367, %rd3366, 2;
	add.s64 	%rd3368, %rd2, %rd3367;
	ld.global.nc.f32 	%f2992, [%rd3368+404108];
$L__BB0_3083:
	st.shared.f32 	[%r9+4], %f2992;
$L__BB0_3084:
	setp.gt.u32 	%p2978, %r19, 14;
	@%p2978 bra 	$L__BB0_3091;
	setp.gt.u32 	%p2979, %r8, 462;
	@%p2979 bra 	$L__BB0_3091;
	setp.gt.u32 	%p2980, %r5, 152;
	setp.gt.u32 	%p2981, %r4, 5;
	or.pred  	%p2982, %p2981, %p2980;
	mov.f32 	%f2993, 0f00000000;
	@%p2982 bra 	$L__BB0_3091;
	mov.u32 	%r660, %ctaid.y;
	shl.b32 	%r5333, %r660, 4;
	add.s32 	%r5334, %r19, %r5333;
	setp.gt.u32 	%p2983, %r5334, 220;
	@%p2983 bra 	$L__BB0_3090;
	mov.u32 	%r5335, %ctaid.x;
	shl.b32 	%r661, %r5335, 5;
	mul.lo.s16 	%rs4861, %rs296, 9;
	shr.u16 	%rs4862, %rs4861, 8;
	sub.s16 	%rs4863, %rs296, %rs4862;
	and.b16  	%rs4864, %rs4863, 254;
	shr.u16 	%rs4865, %rs4864, 1;
	add.s16 	%rs4866, %rs4865, %rs4862;
	and.b16  	%rs4867, %rs4866, 240;
	shr.u16 	%rs4868, %rs4867, 4;
	mul.lo.s16 	%rs4869, %rs4868, 31;
	sub.s16 	%rs261, %rs296, %rs4869;
	cvt.u32.u16 	%r5336, %rs261;
	and.b32  	%r5337, %r5336, 255;
	or.b32  	%r5338, %r661, %r5337;
	setp.gt.u32 	%p2984, %r5338, 220;
	@%p2984 bra 	$L__BB0_3090;
	mul.lo.s32 	%r5339, %r660, 3584;
	mul.lo.s32 	%r5340, %r18, 224;
	cvt.u64.u32 	%rd3369, %r5340;
	cvt.u64.u16 	%rd3370, %rs261;
	and.b64  	%rd3371, %rd3370, 255;
	mad.lo.s32 	%r5341, %r1, 1120, %r5339;
	add.s32 	%r5342, %r5341, %r661;
	cvt.u64.u32 	%rd3372, %r5342;
	add.s64 	%rd3373, %rd3372, %rd3371;
	add.s64 	%rd3374, %rd3373, %rd3369;
	shl.b64 	%rd3375, %rd3374, 2;
	add.s64 	%rd3376, %rd2, %rd3375;
	ld.global.nc.f32 	%f2993, [%rd3376+404108];
$L__BB0_3090:
	st.shared.f32 	[%r9+8], %f2993;
$L__BB0_3091:
	@%p25 bra 	$L__BB0_3093;
	mov.u32 	%r5343, %ctaid.z;
	mul.lo.s32 	%r5344, %r22, 147;
	mad.lo.s32 	%r5345, %r5343, 441, %r5344;
	mul.wide.u32 	%rd3377, %r5345, 4;
	add.s64 	%rd3378, %rd1, %rd3377;
	ld.global.nc.f32 	%f2353, [%rd3378+584];
	st.shared.f32 	[%r23], %f2353;
$L__BB0_3093:
	ld.param.u64 	%rd3386, [fused_nn_conv2d_add_nn_relu_12_kernel0_param_3];
	ld.param.u64 	%rd3385, [fused_nn_conv2d_add_nn_relu_12_kernel0_param_2];
	cvta.to.global.u64 	%rd3379, %rd3386;
	cvta.to.global.u64 	%rd3380, %rd3385;
	bar.sync 	0;
	ld.shared.f32 	%f2354, [%r24];
	ld.shared.f32 	%f2355, [%r25];
	fma.rn.f32 	%f2356, %f2354, %f2355, %f1095;
	ld.shared.f32 	%f2357, [%r24+8];
	fma.rn.f32 	%f2358, %f2355, %f2357, %f1096;
	mov.u32 	%r5346, %ctaid.z;
	mad.lo.s32 	%r5347, %r5346, 3, %r1;
	mul.wide.u32 	%rd3381, %r5347, 4;
	add.s64 	%rd3382, %rd3379, %rd3381;
	ld.global.nc.f32 	%f2359, [%rd3382];
	add.f32 	%f2360, %f2356, %f2359;
	max.f32 	%f2361, %f2360, 0f00000000;
	mul.lo.s32 	%r5348, %r1, 12544;
	mad.lo.s32 	%r5349, %r5346, 37632, %r5348;
	mov.u32 	%r5350, %ctaid.y;
	mad.lo.s32 	%r5351, %r5350, 896, %r5349;
	mov.u32 	%r5352, %tid.y;
	mad.lo.s32 	%r5353, %r5352, 112, %r5351;
	mov.u32 	%r5354, %ctaid.x;
	shl.b32 	%r5355, %r5354, 4;
	add.s32 	%r5356, %r5353, %r5355;
	shl.b32 	%r5357, %r4, 1;
	add.s32 	%r5358, %r5356, %r5357;
	mul.wide.u32 	%rd3383, %r5358, 4;
	add.s64 	%rd3384, %rd3380, %rd3383;
	st.global.f32 	[%rd3384], %f2361;
	add.f32 	%f2362, %f2358, %f2359;
	max.f32 	%f2363, %f2362, 0f00000000;
	st.global.f32 	[%rd3384+4], %f2363;
	ret;

}
	// .globl	fused_nn_conv2d_add_nn_relu_8_kernel0
.visible .entry fused_nn_conv2d_add_nn_relu_8_kernel0(
	.param .u64 .ptr .align 1 fused_nn_conv2d_add_nn_relu_8_kernel0_param_0,
	.param .u64 .ptr .align 1 fused_nn_conv2d_add_nn_relu_8_kernel0_param_1,
	.param .u64 .ptr .align 1 fused_nn_conv2d_add_nn_relu_8_kernel0_param_2,
	.param .u64 .ptr .align 1 fused_nn_conv2d_add_nn_relu_8_kernel0_param_3
)
{
	.reg .pred 	%p<23>;
	.reg .b16 	%rs<63>;
	.reg .b32 	%r<86>;
	.reg .b32 	%f<195>;
	.reg .b64 	%rd<31>;
	// demoted variable
	.shared .align 4 .b8 _ZZ37fused_nn_conv2d_add_nn_relu_8_kernel0E15pad_temp_shared[1120];
	// demoted variable
	.shared .align 4 .b8 _ZZ37fused_nn_conv2d_add_nn_relu_8_kernel0E18placeholder_shared[640];
	ld.param.u64 	%rd10, [fused_nn_conv2d_add_nn_relu_8_kernel0_param_0];
	ld.param.u64 	%rd11, [fused_nn_conv2d_add_nn_relu_8_kernel0_param_1];
	cvta.to.global.u64 	%rd1, %rd10;
	cvta.to.global.u64 	%rd12, %rd11;
	mov.u32 	%r1, %tid.z;
	mov.u32 	%r20, %tid.x;
	mul.lo.s32 	%r21, %r20, 3;
	mad.lo.s32 	%r22, %r1, 35, %r21;
	mov.u32 	%r23, %ctaid.y;
	mul.lo.s32 	%r24, %r23, 112;
	mov.u32 	%r25, %ctaid.x;
	mad.lo.s32 	%r3, %r25, 14, %r24;
	shl.b32 	%r4, %r1, 2;
	mul.lo.s32 	%r26, %r1, 520;
	mov.u32 	%r27, _ZZ37fused_nn_conv2d_add_nn_relu_8_kernel0E18placeholder_shared;
	mad.lo.s32 	%r5, %r1, 80, %r27;
	setp.lt.u32 	%p4, %r22, 280;
	setp.lt.u32 	%p5, %r20, 12;
	and.pred  	%p1, %p4, %p5;
	cvt.u16.u32 	%rs1, %r22;
	shr.u16 	%rs2, %rs1, 3;
	mul.hi.u16 	%rs3, %rs2, 9363;
	mul.lo.s16 	%rs4, %rs3, 784;
	mul.lo.s16 	%rs5, %rs3, 56;
	sub.s16 	%rs6, %rs1, %rs5;
	mul.lo.s16 	%rs7, %rs6, 37;
	shr.u16 	%rs8, %rs7, 9;
	mul.lo.s16 	%rs9, %rs8, 28;
	cvt.u32.u16 	%r28, %rs9;
	and.b32  	%r29, %r28, 252;
	shr.u16 	%rs10, %rs1, 1;
	mul.hi.u16 	%rs11, %rs10, 18725;
	shr.u16 	%rs12, %rs11, 1;
	mul.lo.s16 	%rs13, %rs12, 14;
	sub.s16 	%rs14, %rs1, %rs13;
	or.b16  	%rs15, %rs14, %rs4;
	cvt.u32.u16 	%r30, %rs15;
	setp.lt.u32 	%p6, %r22, 279;
	and.pred  	%p2, %p6, %p5;
	add.s16 	%rs16, %rs1, 1;
	shr.u16 	%rs17, %rs16, 3;
	mul.hi.u16 	%rs18, %rs17, 9363;
	mul.lo.s16 	%rs19, %rs18, 56;
	sub.s16 	%rs20, %rs16, %rs19;
	mul.lo.s16 	%rs21, %rs20, 37;
	shr.u16 	%rs22, %rs21, 9;
	setp.lt.u32 	%p7, %r22, 278;
	setp.lt.u32 	%p8, %r20, 11;
	and.pred  	%p3, %p7, %p8;
	add.s16 	%rs23, %rs1, 2;
	mul.hi.u16 	%rs24, %rs23, 18725;
	shr.u16 	%rs25, %rs24, 4;
	mul.lo.s16 	%rs26, %rs25, 56;
	sub.s16 	%rs27, %rs23, %rs26;
	mul.lo.s16 	%rs28, %rs27, 37;
	shr.u16 	%rs29, %rs28, 9;
	cvt.u16.u32 	%rs30, %r20;
	shl.b16 	%rs31, %rs30, 1;
	mul.hi.u16 	%rs32, %rs31, 13108;
	cvt.u32.u16 	%r31, %rs32;
	add.s32 	%r6, %r4, %r31;
	mul.wide.u16 	%r32, %rs32, 130;
	and.b16  	%rs33, %rs31, 254;
	mul.lo.s16 	%rs34, %rs33, 205;
	shr.u16 	%rs35, %rs34, 10;
	mul.lo.s16 	%rs36, %rs35, 5;
	sub.s16 	%rs37, %rs31, %rs36;
	cvt.u32.u16 	%r33, %rs37;
	and.b32  	%r34, %r33, 255;
	or.b16  	%rs38, %rs31, 1;
	mul.hi.u16 	%rs39, %rs38, 13108;
	cvt.u32.u16 	%r35, %rs39;
	add.s32 	%r7, %r4, %r35;
	mul.wide.u16 	%r36, %rs39, 130;
	and.b16  	%rs40, %rs38, 255;
	mul.lo.s16 	%rs41, %rs40, 205;
	shr.u16 	%rs42, %rs41, 10;
	mul.lo.s16 	%rs43, %rs42, 5;
	sub.s16 	%rs44, %rs38, %rs43;
	cvt.u32.u16 	%r37, %rs44;
	and.b32  	%r38, %r37, 255;
	add.s32 	%r39, %r26, %r36;
	add.s32 	%r40, %r39, %r38;
	mul.wide.u32 	%rd13, %r40, 4;
	add.s64 	%rd30, %rd12, %rd13;
	add.s32 	%r41, %r26, %r32;
	add.s32 	%r42, %r41, %r34;
	mul.wide.u32 	%rd14, %r42, 4;
	add.s64 	%rd29, %rd12, %rd14;
	mul.lo.s16 	%rs45, %rs29, 28;
	cvt.u32.u16 	%r43, %rs45;
	and.b32  	%r44, %r43, 252;
	add.s32 	%r45, %r3, %r44;
	cvt.u16.u32 	%rs46, %r1;
	mul.lo.s16 	%rs47, %rs46, 35;
	mad.lo.s16 	%rs48, %rs25, 784, %rs47;
	mul.lo.s16 	%rs49, %rs30, 3;
	add.s16 	%rs50, %rs48, %rs49;
	shr.u16 	%rs51, %rs24, 2;
	mul.lo.s16 	%rs52, %rs51, 14;
	sub.s16 	%rs53, %rs50, %rs52;
	add.s16 	%rs54, %rs53, 2;
	cvt.u32.u16 	%r46, %rs54;
	add.s32 	%r84, %r45, %r46;
	mul.lo.s16 	%rs55, %rs22, 28;
	cvt.u32.u16 	%r47, %rs55;
	and.b32  	%r48, %r47, 252;
	add.s32 	%r49, %r3, %r48;
	mad.lo.s16 	%rs56, %rs18, 784, %rs47;
	add.s16 	%rs57, %rs56, %rs49;
	mul.hi.u16 	%rs58, %rs16, 18725;
	shr.u16 	%rs59, %rs58, 2;
	mul.lo.s16 	%rs60, %rs59, 14;
	sub.s16 	%rs61, %rs57, %rs60;
	add.s16 	%rs62, %rs61, 1;
	cvt.u32.u16 	%r50, %rs62;
	add.s32 	%r83, %r49, %r50;
	add.s32 	%r51, %r3, %r29;
	add.s32 	%r82, %r51, %r30;
	mov.b32 	%r85, 0;
	mov.f32 	%f179, 0f00000000;
	not.pred 	%p9, %p1;
	not.pred 	%p10, %p2;
	not.pred 	%p11, %p3;
	mov.f32 	%f180, %f179;
	mov.f32 	%f181, %f179;
	mov.f32 	%f182, %f179;
	mov.f32 	%f183, %f179;
	mov.f32 	%f184, %f179;
	mov.f32 	%f185, %f179;
	mov.f32 	%f186, %f179;
	mov.f32 	%f187, %f179;
	mov.f32 	%f188, %f179;
	mov.f32 	%f189, %f179;
	mov.f32 	%f190, %f179;
	mov.f32 	%f191, %f179;
	mov.f32 	%f192, %f179;
	mov.f32 	%f193, %f179;
	mov.f32 	%f194, %f179;
$L__BB1_1:
	bar.sync 	0;
	@%p9 bra 	$L__BB1_3;
	mul.wide.u32 	%rd15, %r82, 4;
	add.s64 	%rd16, %rd1, %rd15;
	ld.global.nc.f32 	%f34, [%rd16];
	mul.lo.s32 	%r52, %r20, 3;
	mad.lo.s32 	%r53, %r1, 35, %r52;
	shl.b32 	%r54, %r53, 2;
	mov.u32 	%r55, _ZZ37fused_nn_conv2d_add_nn_relu_8_kernel0E15pad_temp_shared;
	add.s32 	%r56, %r55, %r54;
	st.shared.f32 	[%r56], %f34;
$L__BB1_3:
	@%p10 bra 	$L__BB1_5;
	mul.wide.u32 	%rd17, %r83, 4;
	add.s64 	%rd18, %rd1, %rd17;
	ld.global.nc.f32 	%f35, [%rd18];
	mul.lo.s32 	%r57, %r20, 3;
	mad.lo.s32 	%r58, %r1, 35, %r57;
	shl.b32 	%r59, %r58, 2;
	mov.u32 	%r60, _ZZ37fused_nn_conv2d_add_nn_relu_8_kernel0E15pad_temp_shared;
	add.s32 	%r61, %r60, %r59;
	st.shared.f32 	[%r61+4], %f35;
$L__BB1_5:
	@%p11 bra 	$L__BB1_7;
	mul.wide.u32 	%rd19, %r84, 4;
	add.s64 	%rd20, %rd1, %rd19;
	ld.global.nc.f32 	%f36, [%rd20];
	mul.lo.s32 	%r62, %r20, 3;
	mad.lo.s32 	%r63, %r1, 35, %r62;
	shl.b32 	%r64, %r63, 2;
	mov.u32 	%r65, _ZZ37fused_nn_conv2d_add_nn_relu_8_kernel0E15pad_temp_shared;
	add.s32 	%r66, %r65, %r64;
	st.shared.f32 	[%r66+8], %f36;
$L__BB1_7:
	setp.gt.u32 	%p12, %r20, 9;
	shl.b32 	%r68, %r20, 1;
	mad.lo.s32 	%r69, %r1, 20, %r68;
	setp.gt.u32 	%p13, %r69, 159;
	setp.gt.u32 	%p14, %r6, 31;
	or.pred  	%p15, %p14, %p13;
	or.pred  	%p16, %p15, %p12;
	@%p16 bra 	$L__BB1_9;
	ld.global.nc.f32 	%f37, [%rd29];
	shl.b32 	%r70, %r20, 3;
	add.s32 	%r71, %r5, %r70;
	st.shared.f32 	[%r71], %f37;
$L__BB1_9:
	shl.b32 	%r73, %r20, 1;
	mad.lo.s32 	%r74, %r1, 20, %r73;
	setp.gt.u32 	%p17, %r74, 158;
	setp.gt.u32 	%p18, %r7, 31;
	setp.gt.u32 	%p19, %r20, 9;
	or.pred  	%p20, %p18, %p17;
	or.pred  	%p21, %p20, %p19;
	@%p21 bra 	$L__BB1_11;
	ld.global.nc.f32 	%f38, [%rd30];
	shl.b32 	%r75, %r20, 3;
	add.s32 	%r76, %r5, %r75;
	st.shared.f32 	[%r76+4], %f38;
$L__BB1_11:
	bar.sync 	0;
	ld.shared.f32 	%f39, [%r5];
	shl.b32 	%r77, %r20, 2;
	mov.u32 	%r78, _ZZ37fused_nn_conv2d_add_nn_relu_8_kernel0E15pad_temp_shared;
	add.s32 	%r79, %r78, %r77;
	ld.shared.f32 	%f40, [%r79];
	fma.rn.f32 	%f41, %f40, %f39, %f194;
	ld.shared.f32 	%f42, [%r79+56];
	fma.rn.f32 	%f43, %f42, %f39, %f193;
	ld.shared.f32 	%f44, [%r79+112];
	fma.rn.f32 	%f45, %f44, %f39, %f192;
	ld.shared.f32 	%f46, [%r79+168];
	fma.rn.f32 	%f47, %f46, %f39, %f191;
	ld.shared.f32 	%f48, [%r5+20];
	fma.rn.f32 	%f49, %f40, %f48, %f190;
	fma.rn.f32 	%f50, %f42, %f48, %f189;
	fma.rn.f32 	%f51, %f44, %f48, %f188;
	fma.rn.f32 	%f52, %f46, %f48, %f187;
	ld.shared.f32 	%f53, [%r5+40];
	fma.rn.f32 	%f54, %f40, %f53, %f186;
	fma.rn.f32 	%f55, %f42, %f53, %f185;
	fma.rn.f32 	%f56, %f44, %f53, %f184;
	fma.rn.f32 	%f57, %f46, %f53, %f183;
	ld.shared.f32 	%f58, [%r5+60];
	fma.rn.f32 	%f59, %f40, %f58, %f182;
	fma.rn.f32 	%f60, %f42, %f58, %f181;
	fma.rn.f32 	%f61, %f44, %f58, %f180;
	fma.rn.f32 	%f62, %f46, %f58, %f179;
	ld.shared.f32 	%f63, [%r5+4];
	ld.shared.f32 	%f64, [%r79+224];
	fma.rn.f32 	%f65, %f64, %f63, %f41;
	ld.shared.f32 	%f66, [%r79+280];
	fma.rn.f32 	%f67, %f66, %f63, %f43;
	ld.shared.f32 	%f68, [%r79+336];
	fma.rn.f32 	%f69, %f68, %f63, %f45;
	ld.shared.f32 	%f70, [%r79+392];
	fma.rn.f32 	%f71, %f70, %f63, %f47;
	ld.shared.f32 	%f72, [%r5+24];
	fma.rn.f32 	%f73, %f64, %f72, %f49;
	fma.rn.f32 	%f74, %f66, %f72, %f50;
	fma.rn.f32 	%f75, %f68, %f72, %f51;
	fma.rn.f32 	%f76, %f70, %f72, %f52;
	ld.shared.f32 	%f77, [%r5+44];
	fma.rn.f32 	%f78, %f64, %f77, %f54;
	fma.rn.f32 	%f79, %f66, %f77, %f55;
	fma.rn.f32 	%f80, %f68, %f77, %f56;
	fma.rn.f32 	%f81, %f70, %f77, %f57;
	ld.shared.f32 	%f82, [%r5+64];
	fma.rn.f32 	%f83, %f64, %f82, %f59;
	fma.rn.f32 	%f84, %f66, %f82, %f60;
	fma.rn.f32 	%f85, %f68, %f82, %f61;
	fma.rn.f32 	%f86, %f70, %f82, %f62;
	ld.shared.f32 	%f87, [%r5+8];
	ld.shared.f32 	%f88, [%r79+448];
	fma.rn.f32 	%f89, %f88, %f87, %f65;
	ld.shared.f32 	%f90, [%r79+504];
	fma.rn.f32 	%f91, %f90, %f87, %f67;
	ld.shared.f32 	%f92, [%r79+560];
	fma.rn.f32 	%f93, %f92, %f87, %f69;
	ld.shared.f32 	%f94, [%r79+616];
	fma.rn.f32 	%f95, %f94, %f87, %f71;
	ld.shared.f32 	%f96, [%r5+28];
	fma.rn.f32 	%f97, %f88, %f96, %f73;
	fma.rn.f32 	%f98, %f90, %f96, %f74;
	fma.rn.f32 	%f99, %f92, %f96, %f75;
	fma.rn.f32 	%f100, %f94, %f96, %f76;
	ld.shared.f32 	%f101, [%r5+48];
	fma.rn.f32 	%f102, %f88, %f101, %f78;
	fma.rn.f32 	%f103, %f90, %f101, %f79;
	fma.rn.f32 	%f104, %f92, %f101, %f80;
	fma.rn.f32 	%f105, %f94, %f101, %f81;
	ld.shared.f32 	%f106, [%r5+68];
	fma.rn.f32 	%f107, %f88, %f106, %f83;
	fma.rn.f32 	%f108, %f90, %f106, %f84;
	fma.rn.f32 	%f109, %f92, %f106, %f85;
	fma.rn.f32 	%f110, %f94, %f106, %f86;
	ld.shared.f32 	%f111, [%r5+12];
	ld.shared.f32 	%f112, [%r79+672];
	fma.rn.f32 	%f113, %f112, %f111, %f89;
	ld.shared.f32 	%f114, [%r79+728];
	fma.rn.f32 	%f115, %f114, %f111, %f91;
	ld.shared.f32 	%f116, [%r79+784];
	fma.rn.f32 	%f117, %f116, %f111, %f93;
	ld.shared.f32 	%f118, [%r79+840];
	fma.rn.f32 	%f119, %f118, %f111, %f95;
	ld.shared.f32 	%f120, [%r5+32];
	fma.rn.f32 	%f121, %f112, %f120, %f97;
	fma.rn.f32 	%f122, %f114, %f120, %f98;
	fma.rn.f32 	%f123, %f116, %f120, %f99;
	fma.rn.f32 	%f124, %f118, %f120, %f100;
	ld.shared.f32 	%f125, [%r5+52];
	fma.rn.f32 	%f126, %f112, %f125, %f102;
	fma.rn.f32 	%f127, %f114, %f125, %f103;
	fma.rn.f32 	%f128, %f116, %f125, %f104;
	fma.rn.f32 	%f129, %f118, %f125, %f105;
	ld.shared.f32 	%f130, [%r5+72];
	fma.rn.f32 	%f131, %f112, %f130, %f107;
	fma.rn.f32 	%f132, %f114, %f130, %f108;
	fma.rn.f32 	%f133, %f116, %f130, %f109;
	fma.rn.f32 	%f134, %f118, %f130, %f110;
	ld.shared.f32 	%f135, [%r5+16];
	ld.shared.f32 	%f136, [%r79+896];
	fma.rn.f32 	%f194, %f136, %f135, %f113;
	ld.shared.f32 	%f137, [%r79+952];
	fma.rn.f32 	%f193, %f137, %f135, %f115;
	ld.shared.f32 	%f138, [%r79+1008];
	fma.rn.f32 	%f192, %f138, %f135, %f117;
	ld.shared.f32 	%f139, [%r79+1064];
	fma.rn.f32 	%f191, %f139, %f135, %f119;
	ld.shared.f32 	%f140, [%r5+36];
	fma.rn.f32 	%f190, %f136, %f140, %f121;
	fma.rn.f32 	%f189, %f137, %f140, %f122;
	fma.rn.f32 	%f188, %f138, %f140, %f123;
	fma.rn.f32 	%f187, %f139, %f140, %f124;
	ld.shared.f32 	%f141, [%r5+56];
	fma.rn.f32 	%f186, %f136, %f141, %f126;
	fma.rn.f32 	%f185, %f137, %f141, %f127;
	fma.rn.f32 	%f184, %f138, %f141, %f128;
	fma.rn.f32 	%f183, %f139, %f141, %f129;
	ld.shared.f32 	%f142, [%r5+76];
	fma.rn.f32 	%f182, %f136, %f142, %f131;
	fma.rn.f32 	%f181, %f137, %f142, %f132;
	fma.rn.f32 	%f180, %f138, %f142, %f133;
	fma.rn.f32 	%f179, %f139, %f142, %f134;
	add.s32 	%r85, %r85, 1;
	add.s64 	%rd30, %rd30, 20;
	add.s64 	%rd29, %rd29, 20;
	add.s32 	%r84, %r84, 3920;
	add.s32 	%r83, %r83, 3920;
	add.s32 	%r82, %r82, 3920;
	setp.ne.s32 	%p22, %r85, 26;
	@%p22 bra 	$L__BB1_1;
	ld.param.u64 	%rd28, [fused_nn_conv2d_add_nn_relu_8_kernel0_param_3];
	ld.param.u64 	%rd27, [fused_nn_conv2d_add_nn_relu_8_kernel0_param_2];
	cvta.to.global.u64 	%rd21, %rd28;
	cvta.to.global.u64 	%rd22, %rd27;
	mad.lo.s32 	%r80, %r1, 3136, %r20;
	add.s32 	%r81, %r3, %r80;
	mul.wide.u32 	%rd23, %r4, 4;
	add.s64 	%rd24, %rd21, %rd23;
	ld.global.nc.f32 	%f143, [%rd24];
	add.f32 	%f144, %f194, %f143;
	max.f32 	%f145, %f144, 0f00000000;
	mul.wide.u32 	%rd25, %r81, 4;
	add.s64 	%rd26, %rd22, %rd25;
	st.global.f32 	[%rd26], %f145;
	add.f32 	%f146, %f193, %f143;
	max.f32 	%f147, %f146, 0f00000000;
	st.global.f32 	[%rd26+112], %f147;
	add.f32 	%f148, %f192, %f143;
	max.f32 	%f149, %f148, 0f00000000;
	st.global.f32 	[%rd26+224], %f149;
	add.f32 	%f150, %f191, %f143;
	max.f32 	%f151, %f150, 0f00000000;
	st.global.f32 	[%rd26+336], %f151;
	ld.global.nc.f32 	%f152, [%rd24+4];
	add.f32 	%f153, %f190, %f152;
	max.f32 	%f154, %f153, 0f00000000;
	st.global.f32 	[%rd26+3136], %f154;
	add.f32 	%f155, %f189, %f152;
	max.f32 	%f156, %f155, 0f00000000;
	st.global.f32 	[%rd26+3248], %f156;
	add.f32 	%f157, %f188, %f152;
	max.f32 	%f158, %f157, 0f00000000;
	st.global.f32 	[%rd26+3360], %f158;
	add.f32 	%f159, %f187, %f152;
	max.f32 	%f160, %f159, 0f00000000;
	st.global.f32 	[%rd26+3472], %f160;
	ld.global.nc.f32 	%f161, [%rd24+8];
	add.f32 	%f162, %f186, %f161;
	max.f32 	%f163, %f162, 0f00000000;
	st.global.f32 	[%rd26+6272], %f163;
	add.f32 	%f164, %f185, %f161;
	max.f32 	%f165, %f164, 0f00000000;
	st.global.f32 	[%rd26+6384], %f165;
	add.f32 	%f166, %f184, %f161;
	max.f32 	%f167, %f166, 0f00000000;
	st.global.f32 	[%rd26+6496], %f167;
	add.f32 	%f168, %f183, %f161;
	max.f32 	%f169, %f168, 0f00000000;
	st.global.f32 	[%rd26+6608], %f169;
	ld.global.nc.f32 	%f170, [%rd24+12];
	add.f32 	%f171, %f182, %f170;
	max.f32 	%f172, %f171, 0f00000000;
	st.global.f32 	[%rd26+9408], %f172;
	add.f32 	%f173, %f181, %f170;
	max.f32 	%f174, %f173, 0f00000000;
	st.global.f32 	[%rd26+9520], %f174;
	add.f32 	%f175, %f180, %f170;
	max.f32 	%f176, %f175, 0f00000000;
	st.global.f32 	[%rd26+9632], %f176;
	add.f32 	%f177, %f179, %f170;
	max.f32 	%f178, %f177, 0f00000000;
	st.global.f32 	[%rd26+9744], %f178;
	ret;

}
	// .globl	fused_nn_conv2d_add_nn_relu_4_kernel0
.visible .entry fused_nn_conv2d_add_nn_relu_4_kernel0(
	.param .u64 .ptr .align 1 fused_nn_conv2d_add_nn_relu_4_kernel0_param_0,
	.param .u64 .ptr .align 1 fused_nn_conv2d_add_nn_relu_4_kernel0_param_1,
	.param .u64 .ptr .align 1 fused_nn_conv2d_add_nn_relu_4_kernel0_param_2,
	.param .u64 .ptr .align 1 fused_nn_conv2d_add_nn_relu_4_kernel0_param_3
)
{
	.reg .pred 	%p<7>;
	.reg .b32 	%r<22>;
	.reg .b32 	%f<37>;
	.reg .b64 	%rd<17>;
	// demoted variable
	.shared .align 4 .b8 _ZZ37fused_nn_conv2d_add_nn_relu_4_kernel0E15pad_temp_shared[112];
	// demoted variable
	.shared .align 4 .b8 _ZZ37fused_nn_conv2d_add_nn_relu_4_kernel0E18placeholder_shared[128];
	ld.param.u64 	%rd1, [fused_nn_conv2d_add_nn_relu_4_kernel0_param_0];
	ld.param.u64 	%rd2, [fused_nn_conv2d_add_nn_relu_4_kernel0_param_1];
	ld.param.u64 	%rd3, [fused_nn_conv2d_add_nn_relu_4_kernel0_param_2];
	ld.param.u64 	%rd4, [fused_nn_conv2d_add_nn_relu_4_kernel0_param_3];
	mov.u32 	%r1, %tid.z;
	shl.b32 	%r2, %r1, 2;
	mov.u32 	%r3, %tid.x;
	add.s32 	%r4, %r2, %r3;
	setp.gt.u32 	%p1, %r4, 27;
	setp.gt.u32 	%p2, %r3, 3;
	or.pred  	%p3, %p2, %p1;
	@%p3 bra 	$L__BB2_2;
	cvta.to.global.u64 	%rd5, %rd1;
	mov.u32 	%r5, %ctaid.y;
	mad.lo.s32 	%r6, %r5, 28, %r4;
	mul.wide.u32 	%rd6, %r6, 4;
	add.s64 	%rd7, %rd5, %rd6;
	ld.global.nc.f32 	%f1, [%rd7];
	shl.b32 	%r7, %r4, 2;
	mov.u32 	%r8, _ZZ37fused_nn_conv2d_add_nn_relu_4_kernel0E15pad_temp_shared;
	add.s32 	%r9, %r8, %r7;
	st.shared.f32 	[%r9], %f1;
$L__BB2_2:
	setp.gt.u32 	%p4, %r3, 3;
	setp.gt.u32 	%p5, %r4, 31;
	or.pred  	%p6, %p4, %p5;
	@%p6 bra 	$L__BB2_4;
	cvta.to.global.u64 	%rd8, %rd2;
	mul.wide.u32 	%rd9, %r4, 4;
	add.s64 	%rd10, %rd8, %rd9;
	ld.global.nc.f32 	%f2, [%rd10];
	shl.b32 	%r10, %r4, 2;
	mov.u32 	%r11, _ZZ37fused_nn_conv2d_add_nn_relu_4_kernel0E18placeholder_shared;
	add.s32 	%r12, %r11, %r10;
	st.shared.f32 	[%r12], %f2;
$L__BB2_4:
	cvta.to.global.u64 	%rd11, %rd4;
	cvta.to.global.u64 	%rd12, %rd3;
	bar.sync 	0;
	shl.b32 	%r13, %r2, 2;
	mov.u32 	%r14, _ZZ37fused_nn_conv2d_add_nn_relu_4_kernel0E18placeholder_shared;
	add.s32 	%r15, %r14, %r13;
	ld.shared.f32 	%f3, [%r15];
	shl.b32 	%r16, %r3, 2;
	mov.u32 	%r17, _ZZ37fused_nn_conv2d_add_nn_relu_4_kernel0E15pad_temp_shared;
	add.s32 	%r18, %r17, %r16;
	ld.shared.f32 	%f4, [%r18];
	fma.rn.f32 	%f5, %f4, %f3, 0f00000000;
	ld.shared.f32 	%f6, [%r18+56];
	fma.rn.f32 	%f7, %f6, %f3, 0f00000000;
	ld.shared.f32 	%f8, [%r15+4];
	fma.rn.f32 	%f9, %f4, %f8, 0f00000000;
	fma.rn.f32 	%f10, %f6, %f8, 0f00000000;
	ld.shared.f32 	%f11, [%r15+8];
	fma.rn.f32 	%f12, %f4, %f11, 0f00000000;
	fma.rn.f32 	%f13, %f6, %f11, 0f00000000;
	ld.shared.f32 	%f14, [%r15+12];
	fma.rn.f32 	%f15, %f4, %f14, 0f00000000;
	fma.rn.f32 	%f16, %f6, %f14, 0f00000000;
	mov.u32 	%r19, %ctaid.y;
	mad.lo.s32 	%r20, %r1, 780, %r4;
	mad.lo.s32 	%r21, %r19, 28, %r20;
	mul.wide.u32 	%rd13, %r2, 4;
	add.s64 	%rd14, %rd11, %rd13;
	ld.global.nc.f32 	%f17, [%rd14];
	add.f32 	%f18, %f5, %f17;
	max.f32 	%f19, %f18, 0f00000000;
	mul.wide.u32 	%rd15, %r21, 4;
	add.s64 	%rd16, %rd12, %rd15;
	st.global.f32 	[%rd16], %f19;
	add.f32 	%f20, %f7, %f17;
	max.f32 	%f21, %f20, 0f00000000;
	st.global.f32 	[%rd16+56], %f21;
	ld.global.nc.f32 	%f22, [%rd14+4];
	add.f32 	%f23, %f9, %f22;
	max.f32 	%f24, %f23, 0f00000000;
	st.global.f32 	[%rd16+784], %f24;
	add.f32 	%f25, %f10, %f22;
	max.f32 	%f26, %f25, 0f00000000;
	st.global.f32 	[%rd16+840], %f26;
	ld.global.nc.f32 	%f27, [%rd14+8];
	add.f32 	%f28, %f12, %f27;
	max.f32 	%f29, %f28, 0f00000000;
	st.global.f32 	[%rd16+1568], %f29;
	add.f32 	%f30, %f13, %f27;
	max.f32 	%f31, %f30, 0f00000000;
	st.global.f32 	[%rd16+1624], %f31;
	ld.global.nc.f32 	%f32, [%rd14+12];
	add.f32 	%f33, %f15, %f32;
	max.f32 	%f34, %f33, 0f00000000;
	st.global.f32 	[%rd16+2352], %f34;
	add.f32 	%f35, %f16, %f32;
	max.f32 	%f36, %f35, 0f00000000;
	st.global.f32 	[%rd16+2408], %f36;
	ret;

}
	// .globl	fused_nn_conv2d_add_nn_relu_2_kernel0
.visible .entry fused_nn_conv2d_add_nn_relu_2_kernel0(
	.param .u64 .ptr .align 1 fused_nn_conv2d_add_nn_relu_2_kernel0_param_0,
	.param .u64 .ptr .align 1 fused_nn_conv2d_add_nn_relu_2_kernel0_param_1,
	.param .u64 .ptr .align 1 fused_nn_conv2d_add_nn_relu_2_kernel0_param_2,
	.param .u64 .ptr .align 1 fused_nn_conv2d_add_nn_relu_2_kernel0_param_3
)
{
	.reg .pred 	%p<21>;
	.reg .b32 	%r<34>;
	.reg .b32 	%f<202>;
	.reg .b64 	%rd<26>;
	// demoted variable
	.shared .align 4 .b8 _ZZ37fused_nn_conv2d_add_nn_relu_2_kernel0E15pad_temp_shared[392];
	// demoted variable
	.shared .align 4 .b8 _ZZ37fused_nn_conv2d_add_nn_relu_2_kernel0E18placeholder_shared[128];
	ld.param.u64 	%rd9, [fused_nn_conv2d_add_nn_relu_2_kernel0_param_0];
	ld.param.u64 	%rd10, [fused_nn_conv2d_add_nn_relu_2_kernel0_param_1];
	ld.param.u64 	%rd7, [fused_nn_conv2d_add_nn_relu_2_kernel0_param_2];
	cvta.to.global.u64 	%rd11, %rd10;
	cvta.to.global.u64 	%rd12, %rd9;
	mov.u32 	%r1, %tid.z;
	mov.u32 	%r2, %tid.y;
	shl.b32 	%r10, %r2, 2;
	mad.lo.s32 	%r3, %r1, 25, %r10;
	shl.b32 	%r11, %r3, 2;
	mov.u32 	%r12, _ZZ37fused_nn_conv2d_add_nn_relu_2_kernel0E15pad_temp_shared;
	add.s32 	%r4, %r12, %r11;
	setp.lt.u32 	%p6, %r3, 97;
	setp.lt.u32 	%p7, %r2, 6;
	and.pred  	%p1, %p7, %p6;
	setp.lt.u32 	%p8, %r3, 96;
	and.pred  	%p2, %p7, %p8;
	setp.lt.u32 	%p9, %r3, 95;
	and.pred  	%p3, %p7, %p9;
	shl.b32 	%r13, %r1, 3;
	shl.b32 	%r14, %r2, 1;
	add.s32 	%r15, %r13, %r14;
	setp.lt.u32 	%p10, %r15, 32;
	setp.lt.u32 	%p11, %r2, 4;
	and.pred  	%p4, %p11, %p10;
	mov.u32 	%r5, %ctaid.z;
	mul.lo.s32 	%r16, %r1, 2560;
	mad.lo.s32 	%r17, %r5, 10240, %r16;
	mad.lo.s32 	%r18, %r2, 640, %r17;
	shl.b32 	%r19, %r15, 2;
	mov.u32 	%r20, _ZZ37fused_nn_conv2d_add_nn_relu_2_kernel0E18placeholder_shared;
	add.s32 	%r6, %r20, %r19;
	setp.lt.u32 	%p12, %r15, 31;
	and.pred  	%p5, %p11, %p12;
	mul.wide.u32 	%rd13, %r3, 4;
	add.s64 	%rd14, %rd13, %rd12;
	add.s64 	%rd25, %rd14, 8;
	mul.wide.u32 	%rd15, %r18, 4;
	add.s64 	%rd16, %rd15, %rd11;
	add.s64 	%rd24, %rd16, 4;
	mov.f32 	%f174, 0f00000000;
	mov.b32 	%r33, 0;
	not.pred 	%p14, %p1;
	not.pred 	%p15, %p2;
	not.pred 	%p16, %p3;
	not.pred 	%p18, %p4;
	not.pred 	%p19, %p5;
	mov.f32 	%f175, %f174;
	mov.f32 	%f176, %f174;
	mov.f32 	%f177, %f174;
	mov.f32 	%f178, %f174;
	mov.f32 	%f179, %f174;
	mov.f32 	%f180, %f174;
	mov.f32 	%f181, %f174;
	mov.f32 	%f182, %f174;
	mov.f32 	%f183, %f174;
	mov.f32 	%f184, %f174;
	mov.f32 	%f185, %f174;
	mov.f32 	%f186, %f174;
	mov.f32 	%f187, %f174;
	mov.f32 	%f188, %f174;
	mov.f32 	%f189, %f174;
	mov.f32 	%f190, %f174;
	mov.f32 	%f191, %f174;
	mov.f32 	%f192, %f174;
	mov.f32 	%f193, %f174;
	mov.f32 	%f194, %f174;
	mov.f32 	%f195, %f174;
	mov.f32 	%f196, %f174;
	mov.f32 	%f197, %f174;
	mov.f32 	%f198, %f174;
	mov.f32 	%f199, %f174;
	mov.f32 	%f200, %f174;
	mov.f32 	%f201, %f174;
$L__BB3_1:
	setp.gt.u32 	%p13, %r3, 97;
	bar.sync 	0;
	@%p13 bra 	$L__BB3_3;
	ld.global.nc.f32 	%f58, [%rd25+-8];
	st.shared.f32 	[%r4], %f58;
$L__BB3_3:
	@%p14 bra 	$L__BB3_5;
	ld.global.nc.f32 	%f59, [%rd25+-4];
	st.shared.f32 	[%r4+4], %f59;
$L__BB3_5:
	@%p15 bra 	$L__BB3_7;
	ld.global.nc.f32 	%f60, [%rd25];
	st.shared.f32 	[%r4+8], %f60;
$L__BB3_7:
	@%p16 bra 	$L__BB3_9;
	ld.global.nc.f32 	%f61, [%rd25+4];
	st.shared.f32 	[%r4+12], %f61;
$L__BB3_9:
	shl.b32 	%r21, %r1, 2;
	add.s32 	%r22, %r21, %r2;
	setp.gt.u32 	%p17, %r22, 15;
	@%p17 bra 	$L__BB3_14;
	@%p18 bra 	$L__BB3_12;
	ld.global.nc.f32 	%f62, [%rd24+-4];
	st.shared.f32 	[%r6], %f62;
$L__BB3_12:
	@%p19 bra 	$L__BB3_14;
	ld.global.nc.f32 	%f63, [%rd24];
	st.shared.f32 	[%r6+4], %f63;
$L__BB3_14:
	bar.sync 	0;
	mov.u32 	%r23, _ZZ37fused_nn_conv2d_add_nn_relu_2_kernel0E15pad_temp_shared;
	mad.lo.s32 	%r24, %r2, 28, %r23;
	ld.shared.f32 	%f64, [%r24];
	shl.b32 	%r25, %r1, 3;
	mov.u32 	%r26, _ZZ37fused_nn_conv2d_add_nn_relu_2_kernel0E18placeholder_shared;
	add.s32 	%r27, %r26, %r25;
	ld.shared.f32 	%f65, [%r27];
	fma.rn.f32 	%f66, %f64, %f65, %f174;
	ld.shared.f32 	%f67, [%r27+32];
	fma.rn.f32 	%f68, %f64, %f67, %f181;
	ld.shared.f32 	%f69, [%r27+64];
	fma.rn.f32 	%f70, %f64, %f69, %f188;
	ld.shared.f32 	%f71, [%r27+96];
	fma.rn.f32 	%f72, %f64, %f71, %f195;
	ld.shared.f32 	%f73, [%r24+4];
	fma.rn.f32 	%f74, %f73, %f65, %f175;
	fma.rn.f32 	%f75, %f73, %f67, %f182;
	fma.rn.f32 	%f76, %f73, %f69, %f189;
	fma.rn.f32 	%f77, %f73, %f71, %f196;
	ld.shared.f32 	%f78, [%r24+8];
	fma.rn.f32 	%f79, %f78, %f65, %f176;
	fma.rn.f32 	%f80, %f78, %f67, %f183;
	fma.rn.f32 	%f81, %f78, %f69, %f190;
	fma.rn.f32 	%f82, %f78, %f71, %f197;
	ld.shared.f32 	%f83, [%r24+12];
	fma.rn.f32 	%f84, %f83, %f65, %f177;
	fma.rn.f32 	%f85, %f83, %f67, %f184;
	fma.rn.f32 	%f86, %f83, %f69, %f191;
	fma.rn.f32 	%f87, %f83, %f71, %f198;
	ld.shared.f32 	%f88, [%r24+16];
	fma.rn.f32 	%f89, %f88, %f65, %f178;
	fma.rn.f32 	%f90, %f88, %f67, %f185;
	fma.rn.f32 	%f91, %f88, %f69, %f192;
	fma.rn.f32 	%f92, %f88, %f71, %f199;
	ld.shared.f32 	%f93, [%r24+20];
	fma.rn.f32 	%f94, %f93, %f65, %f179;
	fma.rn.f32 	%f95, %f93, %f67, %f186;
	fma.rn.f32 	%f96, %f93, %f69, %f193;
	fma.rn.f32 	%f97, %f93, %f71, %f200;
	ld.shared.f32 	%f98, [%r24+24];
	fma.rn.f32 	%f99, %f98, %f65, %f180;
	fma.rn.f32 	%f100, %f98, %f67, %f187;
	fma.rn.f32 	%f101, %f98, %f69, %f194;
	fma.rn.f32 	%f102, %f98, %f71, %f201;
	ld.shared.f32 	%f103, [%r24+196];
	ld.shared.f32 	%f104, [%r27+4];
	fma.rn.f32 	%f174, %f103, %f104, %f66;
	ld.shared.f32 	%f105, [%r27+36];
	fma.rn.f32 	%f181, %f103, %f105, %f68;
	ld.shared.f32 	%f106, [%r27+68];
	fma.rn.f32 	%f188, %f103, %f106, %f70;
	ld.shared.f32 	%f107, [%r27+100];
	fma.rn.f32 	%f195, %f103, %f107, %f72;
	ld.shared.f32 	%f108, [%r24+200];
	fma.rn.f32 	%f175, %f108, %f104, %f74;
	fma.rn.f32 	%f182, %f108, %f105, %f75;
	fma.rn.f32 	%f189, %f108, %f106, %f76;
	fma.rn.f32 	%f196, %f108, %f107, %f77;
	ld.shared.f32 	%f109, [%r24+204];
	fma.rn.f32 	%f176, %f109, %f104, %f79;
	fma.rn.f32 	%f183, %f109, %f105, %f80;
	fma.rn.f32 	%f190, %f109, %f106, %f81;
	fma.rn.f32 	%f197, %f109, %f107, %f82;
	ld.shared.f32 	%f110, [%r24+208];
	fma.rn.f32 	%f177, %f110, %f104, %f84;
	fma.rn.f32 	%f184, %f110, %f105, %f85;
	fma.rn.f32 	%f191, %f110, %f106, %f86;
	fma.rn.f32 	%f198, %f110, %f107, %f87;
	ld.shared.f32 	%f111, [%r24+212];
	fma.rn.f32 	%f178, %f111, %f104, %f89;
	fma.rn.f32 	%f185, %f111, %f105, %f90;
	fma.rn.f32 	%f192, %f111, %f106, %f91;
	fma.rn.f32 	%f199, %f111, %f107, %f92;
	ld.shared.f32 	%f112, [%r24+216];
	fma.rn.f32 	%f179, %f112, %f104, %f94;
	fma.rn.f32 	%f186, %f112, %f105, %f95;
	fma.rn.f32 	%f193, %f112, %f106, %f96;
	fma.rn.f32 	%f200, %f112, %f107, %f97;
	ld.shared.f32 	%f113, [%r24+220];
	fma.rn.f32 	%f180, %f113, %f104, %f99;
	fma.rn.f32 	%f187, %f113, %f105, %f100;
	fma.rn.f32 	%f194, %f113, %f106, %f101;
	fma.rn.f32 	%f201, %f113, %f107, %f102;
	add.s32 	%r33, %r33, 1;
	add.s64 	%rd25, %rd25, 392;
	add.s64 	%rd24, %rd24, 8;
	setp.ne.s32 	%p20, %r33, 320;
	@%p20 bra 	$L__BB3_1;
	ld.param.u64 	%rd23, [fused_nn_conv2d_add_nn_relu_2_kernel0_param_3];
	cvta.to.global.u64 	%rd17, %rd23;
	cvta.to.global.u64 	%rd18, %rd7;
	shl.b32 	%r28, %r5, 4;
	add.s32 	%r29, %r28, %r1;
	mul.wide.u32 	%rd19, %r29, 4;
	add.s64 	%rd20, %rd17, %rd19;
	ld.global.nc.f32 	%f114, [%rd20];
	add.f32 	%f115, %f174, %f114;
	max.f32 	%f116, %f115, 0f00000000;
	mul.lo.s32 	%r30, %r1, 49;
	mad.lo.s32 	%r31, %r5, 784, %r30;
	mad.lo.s32 	%r32, %r2, 7, %r31;
	mul.wide.u32 	%rd21, %r32, 4;
	add.s64 	%rd22, %rd18, %rd21;
	st.global.f32 	[%rd22], %f116;
	ld.global.nc.f32 	%f117, [%rd20+16];
	add.f32 	%f118, %f181, %f117;
	max.f32 	%f119, %f118, 0f00000000;
	st.global.f32 	[%rd22+784], %f119;
	ld.global.nc.f32 	%f120, [%rd20+32];
	add.f32 	%f121, %f188, %f120;
	max.f32 	%f122, %f121, 0f00000000;
	st.global.f32 	[%rd22+1568], %f122;
	ld.global.nc.f32 	%f123, [%rd20+48];
	add.f32 	%f124, %f195, %f123;
	max.f32 	%f125, %f124, 0f00000000;
	st.global.f32 	[%rd22+2352], %f125;
	add.f32 	%f126, %f175, %f114;
	max.f32 	%f127, %f126, 0f00000000;
	st.global.f32 	[%rd22+4], %f127;
	add.f32 	%f128, %f182, %f117;
	max.f32 	%f129, %f128, 0f00000000;
	st.global.f32 	[%rd22+788], %f129;
	add.f32 	%f130, %f189, %f120;
	max.f32 	%f131, %f130, 0f00000000;
	st.global.f32 	[%rd22+1572], %f131;
	add.f32 	%f132, %f196, %f123;
	max.f32 	%f133, %f132, 0f00000000;
	st.global.f32 	[%rd22+2356], %f133;
	add.f32 	%f134, %f176, %f114;
	max.f32 	%f135, %f134, 0f00000000;
	st.global.f32 	[%rd22+8], %f135;
	add.f32 	%f136, %f183, %f117;
	max.f32 	%f137, %f136, 0f00000000;
	st.global.f32 	[%rd22+792], %f137;
	add.f32 	%f138, %f190, %f120;
	max.f32 	%f139, %f138, 0f00000000;
	st.global.f32 	[%rd22+1576], %f139;
	add.f32 	%f140, %f197, %f123;
	max.f32 	%f141, %f140, 0f00000000;
	st.global.f32 	[%rd22+2360], %f141;
	add.f32 	%f142, %f177, %f114;
	max.f32 	%f143, %f142, 0f00000000;
	st.global.f32 	[%rd22+12], %f143;
	add.f32 	%f144, %f184, %f117;
	max.f32 	%f145, %f144, 0f00000000;
	st.global.f32 	[%rd22+796], %f145;
	add.f32 	%f146, %f191, %f120;
	max.f32 	%f147, %f146, 0f00000000;
	st.global.f32 	[%rd22+1580], %f147;
	add.f32 	%f148, %f198, %f123;
	max.f32 	%f149, %f148, 0f00000000;
	st.global.f32 	[%rd22+2364], %f149;
	add.f32 	%f150, %f178, %f114;
	max.f32 	%f151, %f150, 0f00000000;
	st.global.f32 	[%rd22+16], %f151;
	add.f32 	%f152, %f185, %f117;
	max.f32 	%f153, %f152, 0f00000000;
	st.global.f32 	[%rd22+800], %f153;
	add.f32 	%f154, %f192, %f120;
	max.f32 	%f155, %f154, 0f00000000;
	st.global.f32 	[%rd22+1584], %f155;
	add.f32 	%f156, %f199, %f123;
	max.f32 	%f157, %f156, 0f00000000;
	st.global.f32 	[%rd22+2368], %f157;
	add.f32 	%f158, %f179, %f114;
	max.f32 	%f159, %f158, 0f00000000;
	st.global.f32 	[%rd22+20], %f159;
	add.f32 	%f160, %f186, %f117;
	max.f32 	%f161, %f160, 0f00000000;
	st.global.f32 	[%rd22+804], %f161;
	add.f32 	%f162, %f193, %f120;
	max.f32 	%f163, %f162, 0f00000000;
	st.global.f32 	[%rd22+1588], %f163;
	add.f32 	%f164, %f200, %f123;
	max.f32 	%f165, %f164, 0f00000000;
	st.global.f32 	[%rd22+2372], %f165;
	add.f32 	%f166, %f180, %f114;
	max.f32 	%f167, %f166, 0f00000000;
	st.global.f32 	[%rd22+24], %f167;
	add.f32 	%f168, %f187, %f117;
	max.f32 	%f169, %f168, 0f00000000;
	st.global.f32 	[%rd22+808], %f169;
	add.f32 	%f170, %f194, %f120;
	max.f32 	%f171, %f170, 0f00000000;
	st.global.f32 	[%rd22+1592], %f171;
	add.f32 	%f172, %f201, %f123;
	max.f32 	%f173, %f172, 0f00000000;
	st.global.f32 	[%rd22+2376], %f173;
	ret;

}
	// .globl	fused_nn_conv2d_add_nn_relu_kernel0
.visible .entry fused_nn_conv2d_add_nn_relu_kernel0(
	.param .u64 .ptr .align 1 fused_nn_conv2d_add_nn_relu_kernel0_param_0,
	.param .u64 .ptr .align 1 fused_nn_conv2d_add_nn_relu_kernel0_param_1,
	.param .u64 .ptr .align 1 fused_nn_conv2d_add_nn_relu_kernel0_param_2,
	.param .u64 .ptr .align 1 fused_nn_conv2d_add_nn_relu_kernel0_param_3
)
{
	.reg .pred 	%p<34>;
	.reg .b32 	%r<27>;
	.reg .b32 	%f<58>;
	.reg .b64 	%rd<23>;
	// demoted variable
	.shared .align 4 .b8 _ZZ35fused_nn_conv2d_add_nn_relu_kernel0E15pad_temp_shared[36];
	// demoted variable
	.shared .align 4 .b8 _ZZ35fused_nn_conv2d_add_nn_relu_kernel0E18placeholder_shared[12];
	ld.param.u64 	%rd7, [fused_nn_conv2d_add_nn_relu_kernel0_param_0];
	ld.param.u64 	%rd8, [fused_nn_conv2d_add_nn_relu_kernel0_param_1];
	ld.param.u64 	%rd5, [fused_nn_conv2d_add_nn_relu_kernel0_param_2];
	ld.param.u64 	%rd6, [fused_nn_conv2d_add_nn_relu_kernel0_param_3];
	cvta.to.global.u64 	%rd1, %rd8;
	cvta.to.global.u64 	%rd2, %rd7;
	mov.u32 	%r1, %tid.x;
	mov.u32 	%r2, %ctaid.y;
	setp.ne.s32 	%p5, %r2, 0;
	and.b32  	%r13, %r1, 3;
	setp.ne.s32 	%p6, %r13, 0;
	and.pred  	%p1, %p5, %p6;
	shl.b32 	%r14, %r1, 1;
	mad.lo.s32 	%r9, %r2, 7, %r14;
	add.s32 	%r3, %r9, -8;
	shl.b32 	%r15, %r1, 3;
	mov.u32 	%r16, _ZZ35fused_nn_conv2d_add_nn_relu_kernel0E15pad_temp_shared;
	add.s32 	%r4, %r16, %r15;
	add.s32 	%r5, %r9, -7;
	shl.b32 	%r17, %r1, 2;
	mov.u32 	%r18, _ZZ35fused_nn_conv2d_add_nn_relu_kernel0E18placeholder_shared;
	add.s32 	%r6, %r18, %r17;
	sub.s32 	%r7, %r4, %r17;
	setp.ne.s32 	%p7, %r1, 0;
	add.s32 	%r8, %r9, -1;
	setp.lt.u32 	%p8, %r2, 6;
	and.pred  	%p2, %p8, %p7;
	mov.f32 	%f52, 0f00000000;
	mov.b32 	%r26, 0;
	not.pred 	%p11, %p1;
$L__BB4_1:
	setp.gt.u32 	%p10, %r1, 4;
	bar.sync 	0;
	mad.lo.s32 	%r19, %r26, 9, %r1;
	mul.wide.u32 	%rd9, %r19, 4;
	add.s64 	%rd3, %rd1, %rd9;
	mov.pred 	%p32, 0;
	mov.pred 	%p33, %p32;
	@%p10 bra 	$L__BB4_9;
	mov.f32 	%f53, 0f00000000;
	@%p11 bra 	$L__BB4_4;
	mad.lo.s32 	%r20, %r26, 49, %r3;
	mul.wide.u32 	%rd10, %r20, 4;
	add.s64 	%rd11, %rd2, %rd10;
	ld.global.nc.f32 	%f53, [%rd11];
$L__BB4_4:
	setp.eq.s32 	%p13, %r1, 4;
	st.shared.f32 	[%r4], %f53;
	mov.pred 	%p33, %p32;
	@%p13 bra 	$L__BB4_9;
	setp.eq.s32 	%p14, %r2, 0;
	mov.f32 	%f54, 0f00000000;
	@%p14 bra 	$L__BB4_7;
	mad.lo.s32 	%r21, %r26, 49, %r5;
	mul.wide.u32 	%rd12, %r21, 4;
	add.s64 	%rd13, %rd2, %rd12;
	ld.global.nc.f32 	%f54, [%rd13];
$L__BB4_7:
	setp.gt.u32 	%p17, %r1, 2;
	st.shared.f32 	[%r4+4], %f54;
	mov.pred 	%p33, -1;
	@%p17 bra 	$L__BB4_9;
	ld.global.nc.f32 	%f18, [%rd3];
	st.shared.f32 	[%r6], %f18;
	mov.pred 	%p32, -1;
	mov.pred 	%p33, %p32;
$L__BB4_9:
	setp.gt.u32 	%p19, %r1, 4;
	bar.sync 	0;
	ld.shared.f32 	%f19, [%r7];
	ld.shared.f32 	%f20, [_ZZ35fused_nn_conv2d_add_nn_relu_kernel0E18placeholder_shared];
	fma.rn.f32 	%f21, %f19, %f20, %f52;
	ld.shared.f32 	%f22, [%r7+4];
	ld.shared.f32 	%f23, [_ZZ35fused_nn_conv2d_add_nn_relu_kernel0E18placeholder_shared+4];
	fma.rn.f32 	%f24, %f22, %f23, %f21;
	ld.shared.f32 	%f25, [%r7+8];
	ld.shared.f32 	%f26, [_ZZ35fused_nn_conv2d_add_nn_relu_kernel0E18placeholder_shared+8];
	fma.rn.f32 	%f6, %f25, %f26, %f24;
	bar.sync 	0;
	@%p19 bra 	$L__BB4_13;
	setp.eq.s32 	%p20, %r1, 0;
	not.pred 	%p21, %p33;
	mov.f32 	%f55, 0f00000000;
	or.pred  	%p22, %p20, %p21;
	@%p22 bra 	$L__BB4_12;
	mad.lo.s32 	%r22, %r26, 49, %r8;
	mul.wide.u32 	%rd14, %r22, 4;
	add.s64 	%rd15, %rd2, %rd14;
	ld.global.nc.f32 	%f55, [%rd15];
$L__BB4_12:
	st.shared.f32 	[%r4], %f55;
$L__BB4_13:
	not.pred 	%p23, %p33;
	@%p23 bra 	$L__BB4_15;
	mad.lo.s32 	%r23, %r26, 49, %r9;
	mul.wide.u32 	%rd16, %r23, 4;
	add.s64 	%rd17, %rd2, %rd16;
	ld.global.nc.f32 	%f28, [%rd17];
	st.shared.f32 	[%r4+4], %f28;
$L__BB4_15:
	not.pred 	%p24, %p32;
	@%p24 bra 	$L__BB4_17;
	ld.global.nc.f32 	%f29, [%rd3+12];
	st.shared.f32 	[%r6], %f29;
$L__BB4_17:
	setp.gt.u32 	%p25, %r1, 4;
	bar.sync 	0;
	ld.shared.f32 	%f30, [%r7];
	ld.shared.f32 	%f31, [_ZZ35fused_nn_conv2d_add_nn_relu_kernel0E18placeholder_shared];
	fma.rn.f32 	%f32, %f30, %f31, %f6;
	ld.shared.f32 	%f33, [%r7+4];
	ld.shared.f32 	%f34, [_ZZ35fused_nn_conv2d_add_nn_relu_kernel0E18placeholder_shared+4];
	fma.rn.f32 	%f35, %f33, %f34, %f32;
	ld.shared.f32 	%f36, [%r7+8];
	ld.shared.f32 	%f37, [_ZZ35fused_nn_conv2d_add_nn_relu_kernel0E18placeholder_shared+8];
	fma.rn.f32 	%f9, %f36, %f37, %f35;
	bar.sync 	0;
	mad.lo.s32 	%r24, %r26, 49, %r9;
	mul.wide.u32 	%rd18, %r24, 4;
	add.s64 	%rd4, %rd2, %rd18;
	@%p25 bra 	$L__BB4_21;
	and.pred  	%p26, %p2, %p33;
	mov.f32 	%f56, 0f00000000;
	not.pred 	%p27, %p26;
	@%p27 bra 	$L__BB4_20;
	ld.global.nc.f32 	%f56, [%rd4+24];
$L__BB4_20:
	st.shared.f32 	[%r4], %f56;
$L__BB4_21:
	@%p23 bra 	$L__BB4_25;
	setp.gt.u32 	%p29, %r2, 5;
	mov.f32 	%f57, 0f00000000;
	@%p29 bra 	$L__BB4_24;
	ld.global.nc.f32 	%f57, [%rd4+28];
$L__BB4_24:
	st.shared.f32 	[%r4+4], %f57;
$L__BB4_25:
	@%p24 bra 	$L__BB4_27;
	ld.global.nc.f32 	%f40, [%rd3+24];
	st.shared.f32 	[%r6], %f40;
$L__BB4_27:
	bar.sync 	0;
	ld.shared.f32 	%f41, [%r7];
	ld.shared.f32 	%f42, [_ZZ35fused_nn_conv2d_add_nn_relu_kernel0E18placeholder_shared];
	fma.rn.f32 	%f43, %f41, %f42, %f9;
	ld.shared.f32 	%f44, [%r7+4];
	ld.shared.f32 	%f45, [_ZZ35fused_nn_conv2d_add_nn_relu_kernel0E18placeholder_shared+4];
	fma.rn.f32 	%f46, %f44, %f45, %f43;
	ld.shared.f32 	%f47, [%r7+8];
	ld.shared.f32 	%f48, [_ZZ35fused_nn_conv2d_add_nn_relu_kernel0E18placeholder_shared+8];
	fma.rn.f32 	%f52, %f47, %f48, %f46;
	add.s32 	%r26, %r26, 1;
	setp.ne.s32 	%p31, %r26, 32;
	@%p31 bra 	$L__BB4_1;
	cvta.to.global.u64 	%rd19, %rd6;
	cvta.to.global.u64 	%rd20, %rd5;
	ld.global.nc.f32 	%f49, [%rd19];
	add.f32 	%f50, %f52, %f49;
	max.f32 	%f51, %f50, 0f00000000;
	sub.s32 	%r25, %r9, %r1;
	mul.wide.u32 	%rd21, %r25, 4;
	add.s64 	%rd22, %rd20, %rd21;
	st.global.f32 	[%rd22], %f51;
	ret;

}
	// .globl	fused_nn_avg_pool2d_kernel0
.visible .entry fused_nn_avg_pool2d_kernel0(
	.param .u64 .ptr .align 1 fused_nn_avg_pool2d_kernel0_param_0,
	.param .u64 .ptr .align 1 fused_nn_avg_pool2d_kernel0_param_1
)
{
	.reg .pred 	%p<51>;
	.reg .b32 	%r<2>;
	.reg .b32 	%f<199>;
	.reg .b64 	%rd<5>;

	ld.param.u64 	%rd3, [fused_nn_avg_pool2d_kernel0_param_0];
	ld.param.u64 	%rd2, [fused_nn_avg_pool2d_kernel0_param_1];
	cvta.to.global.u64 	%rd1, %rd3;
	mov.u32 	%r1, %tid.x;
	setp.ne.s32 	%p1, %r1, 0;
	mov.f32 	%f151, 0f00000000;
	@%p1 bra 	$L__BB5_2;
	ld.global.nc.f32 	%f100, [%rd1];
	add.f32 	%f151, %f100, 0f00000000;
$L__BB5_2:
	setp.ne.s32 	%p2, %r1, 0;
	@%p2 bra 	$L__BB5_4;
	ld.global.nc.f32 	%f101, [%rd1+4];
	add.f32 	%f151, %f151, %f101;
$L__BB5_4:
	setp.ne.s32 	%p3, %r1, 0;
	@%p3 bra 	$L__BB5_6;
	ld.global.nc.f32 	%f102, [%rd1+8];
	add.f32 	%f151, %f151, %f102;
$L__BB5_6:
	setp.ne.s32 	%p4, %r1, 0;
	@%p4 bra 	$L__BB5_8;
	ld.global.nc.f32 	%f103, [%rd1+12];
	add.f32 	%f151, %f151, %f103;
$L__BB5_8:
	setp.ne.s32 	%p5, %r1, 0;
	@%p5 bra 	$L__BB5_10;
	ld.global.nc.f32 	%f104, [%rd1+16];
	add.f32 	%f151, %f151, %f104;
$L__BB5_10:
	setp.ne.s32 	%p6, %r1, 0;
	@%p6 bra 	$L__BB5_12;
	ld.global.nc.f32 	%f105, [%rd1+20];
	add.f32 	%f151, %f151, %f105;
$L__BB5_12:
	setp.ne.s32 	%p7, %r1, 0;
	@%p7 bra 	$L__BB5_14;
	ld.global.nc.f32 	%f106, [%rd1+24];
	add.f32 	%f151, %f151, %f106;
$L__BB5_14:
	setp.ne.s32 	%p8, %r1, 0;
	@%p8 bra 	$L__BB5_16;
	ld.global.nc.f32 	%f107, [%rd1+28];
	add.f32 	%f151, %f151, %f107;
$L__BB5_16:
	setp.ne.s32 	%p9, %r1, 0;
	@%p9 bra 	$L__BB5_18;
	ld.global.nc.f32 	%f108, [%rd1+32];
	add.f32 	%f151, %f151, %f108;
$L__BB5_18:
	setp.ne.s32 	%p10, %r1, 0;
	@%p10 bra 	$L__BB5_20;
	ld.global.nc.f32 	%f109, [%rd1+36];
	add.f32 	%f151, %f151, %f109;
$L__BB5_20:
	setp.ne.s32 	%p11, %r1, 0;
	@%p11 bra 	$L__BB5_22;
	ld.global.nc.f32 	%f110, [%rd1+40];
	add.f32 	%f151, %f151, %f110;
$L__BB5_22:
	setp.ne.s32 	%p12, %r1, 0;
	@%p12 bra 	$L__BB5_24;
	ld.global.nc.f32 	%f111, [%rd1+44];
	add.f32 	%f151, %f151, %f111;
$L__BB5_24:
	setp.ne.s32 	%p13, %r1, 0;
	@%p13 bra 	$L__BB5_26;
	ld.global.nc.f32 	%f112, [%rd1+48];
	add.f32 	%f151, %f151, %f112;
$L__BB5_26:
	setp.ne.s32 	%p14, %r1, 0;
	@%p14 bra 	$L__BB5_28;
	ld.global.nc.f32 	%f113, [%rd1+52];
	add.f32 	%f151, %f151, %f113;
$L__BB5_28:
	setp.ne.s32 	%p15, %r1, 0;
	@%p15 bra 	$L__BB5_30;
	ld.global.nc.f32 	%f114, [%rd1+56];
	add.f32 	%f151, %f151, %f114;
$L__BB5_30:
	setp.ne.s32 	%p16, %r1, 0;
	@%p16 bra 	$L__BB5_32;
	ld.global.nc.f32 	%f115, [%rd1+60];
	add.f32 	%f151, %f151, %f115;
$L__BB5_32:
	setp.ne.s32 	%p17, %r1, 0;
	@%p17 bra 	$L__BB5_34;
	ld.global.nc.f32 	%f116, [%rd1+64];
	add.f32 	%f151, %f151, %f116;
$L__BB5_34:
	setp.ne.s32 	%p18, %r1, 0;
	@%p18 bra 	$L__BB5_36;
	ld.global.nc.f32 	%f117, [%rd1+68];
	add.f32 	%f151, %f151, %f117;
$L__BB5_36:
	setp.ne.s32 	%p19, %r1, 0;
	@%p19 bra 	$L__BB5_38;
	ld.global.nc.f32 	%f118, [%rd1+72];
	add.f32 	%f151, %f151, %f118;
$L__BB5_38:
	setp.ne.s32 	%p20, %r1, 0;
	@%p20 bra 	$L__BB5_40;
	ld.global.nc.f32 	%f119, [%rd1+76];
	add.f32 	%f151, %f151, %f119;
$L__BB5_40:
	setp.ne.s32 	%p21, %r1, 0;
	@%p21 bra 	$L__BB5_42;
	ld.global.nc.f32 	%f120, [%rd1+80];
	add.f32 	%f151, %f151, %f120;
$L__BB5_42:
	setp.ne.s32 	%p22, %r1, 0;
	@%p22 bra 	$L__BB5_44;
	ld.global.nc.f32 	%f121, [%rd1+84];
	add.f32 	%f151, %f151, %f121;
$L__BB5_44:
	setp.ne.s32 	%p23, %r1, 0;
	@%p23 bra 	$L__BB5_46;
	ld.global.nc.f32 	%f122, [%rd1+88];
	add.f32 	%f151, %f151, %f122;
$L__BB5_46:
	setp.ne.s32 	%p24, %r1, 0;
	@%p24 bra 	$L__BB5_48;
	ld.global.nc.f32 	%f123, [%rd1+92];
	add.f32 	%f151, %f151, %f123;
$L__BB5_48:
	setp.ne.s32 	%p25, %r1, 0;
	@%p25 bra 	$L__BB5_50;
	ld.global.nc.f32 	%f124, [%rd1+96];
	add.f32 	%f151, %f151, %f124;
$L__BB5_50:
	setp.ne.s32 	%p26, %r1, 0;
	@%p26 bra 	$L__BB5_52;
	ld.global.nc.f32 	%f125, [%rd1+100];
	add.f32 	%f151, %f151, %f125;
$L__BB5_52:
	setp.ne.s32 	%p27, %r1, 0;
	@%p27 bra 	$L__BB5_54;
	ld.global.nc.f32 	%f126, [%rd1+104];
	add.f32 	%f151, %f151, %f126;
$L__BB5_54:
	setp.ne.s32 	%p28, %r1, 0;
	@%p28 bra 	$L__BB5_56;
	ld.global.nc.f32 	%f127, [%rd1+108];
	add.f32 	%f151, %f151, %f127;
$L__BB5_56:
	setp.ne.s32 	%p29, %r1, 0;
	@%p29 bra 	$L__BB5_58;
	ld.global.nc.f32 	%f128, [%rd1+112];
	add.f32 	%f151, %f151, %f128;
$L__BB5_58:
	setp.ne.s32 	%p30, %r1, 0;
	@%p30 bra 	$L__BB5_60;
	ld.global.nc.f32 	%f129, [%rd1+116];
	add.f32 	%f151, %f151, %f129;
$L__BB5_60:
	setp.ne.s32 	%p31, %r1, 0;
	@%p31 bra 	$L__BB5_62;
	ld.global.nc.f32 	%f130, [%rd1+120];
	add.f32 	%f151, %f151, %f130;
$L__BB5_62:
	setp.ne.s32 	%p32, %r1, 0;
	@%p32 bra 	$L__BB5_64;
	ld.global.nc.f32 	%f131, [%rd1+124];
	add.f32 	%f151, %f151, %f131;
$L__BB5_64:
	setp.ne.s32 	%p33, %r1, 0;
	@%p33 bra 	$L__BB5_66;
	ld.global.nc.f32 	%f132, [%rd1+128];
	add.f32 	%f151, %f151, %f132;
$L__BB5_66:
	setp.ne.s32 	%p34, %r1, 0;
	@%p34 bra 	$L__BB5_68;
	ld.global.nc.f32 	%f133, [%rd1+132];
	add.f32 	%f151, %f151, %f133;
$L__BB5_68:
	setp.ne.s32 	%p35, %r1, 0;
	@%p35 bra 	$L__BB5_70;
	ld.global.nc.f32 	%f134, [%rd1+136];
	add.f32 	%f151, %f151, %f134;
$L__BB5_70:
	setp.ne.s32 	%p36, %r1, 0;
	@%p36 bra 	$L__BB5_72;
	ld.global.nc.f32 	%f135, [%rd1+140];
	add.f32 	%f151, %f151, %f135;
$L__BB5_72:
	setp.ne.s32 	%p37, %r1, 0;
	@%p37 bra 	$L__BB5_74;
	ld.global.nc.f32 	%f136, [%rd1+144];
	add.f32 	%f151, %f151, %f136;
$L__BB5_74:
	setp.ne.s32 	%p38, %r1, 0;
	@%p38 bra 	$L__BB5_76;
	ld.global.nc.f32 	%f137, [%rd1+148];
	add.f32 	%f151, %f151, %f137;
$L__BB5_76:
	setp.ne.s32 	%p39, %r1, 0;
	@%p39 bra 	$L__BB5_78;
	ld.global.nc.f32 	%f138, [%rd1+152];
	add.f32 	%f151, %f151, %f138;
$L__BB5_78:
	setp.ne.s32 	%p40, %r1, 0;
	@%p40 bra 	$L__BB5_80;
	ld.global.nc.f32 	%f139, [%rd1+156];
	add.f32 	%f151, %f151, %f139;
$L__BB5_80:
	setp.ne.s32 	%p41, %r1, 0;
	@%p41 bra 	$L__BB5_82;
	ld.global.nc.f32 	%f140, [%rd1+160];
	add.f32 	%f151, %f151, %f140;
$L__BB5_82:
	setp.ne.s32 	%p42, %r1, 0;
	@%p42 bra 	$L__BB5_84;
	ld.global.nc.f32 	%f141, [%rd1+164];
	add.f32 	%f151, %f151, %f141;
$L__BB5_84:
	setp.ne.s32 	%p43, %r1, 0;
	@%p43 bra 	$L__BB5_86;
	ld.global.nc.f32 	%f142, [%rd1+168];
	add.f32 	%f151, %f151, %f142;
$L__BB5_86:
	setp.ne.s32 	%p44, %r1, 0;
	@%p44 bra 	$L__BB5_88;
	ld.global.nc.f32 	%f143, [%rd1+172];
	add.f32 	%f151, %f151, %f143;
$L__BB5_88:
	setp.ne.s32 	%p45, %r1, 0;
	@%p45 bra 	$L__BB5_90;
	ld.global.nc.f32 	%f144, [%rd1+176];
	add.f32 	%f151, %f151, %f144;
$L__BB5_90:
	setp.ne.s32 	%p46, %r1, 0;
	@%p46 bra 	$L__BB5_92;
	ld.global.nc.f32 	%f145, [%rd1+180];
	add.f32 	%f151, %f151, %f145;
$L__BB5_92:
	setp.ne.s32 	%p47, %r1, 0;
	@%p47 bra 	$L__BB5_94;
	ld.global.nc.f32 	%f146, [%rd1+184];
	add.f32 	%f151, %f151, %f146;
$L__BB5_94:
	setp.ne.s32 	%p48, %r1, 0;
	@%p48 bra 	$L__BB5_96;
	ld.global.nc.f32 	%f147, [%rd1+188];
	add.f32 	%f151, %f151, %f147;
$L__BB5_96:
	setp.ne.s32 	%p49, %r1, 0;
	@%p49 bra 	$L__BB5_98;
	ld.global.nc.f32 	%f148, [%rd1+192];
	add.f32 	%f151, %f151, %f148;
$L__BB5_98:
	setp.ne.s32 	%p50, %r1, 0;
	@%p50 bra 	$L__BB5_100;
	mul.f32 	%f149, %f151, 0f3CA72F03;
	cvta.to.global.u64 	%rd4, %rd2;
	st.global.f32 	[%rd4], %f149;
$L__BB5_100:
	ret;

}
	// .globl	fused_nn_conv2d_add_nn_relu_11_kernel0
.visible .entry fused_nn_conv2d_add_nn_relu_11_kernel0(
	.param .u64 .ptr .align 1 fused_nn_conv2d_add_nn_relu_11_kernel0_param_0,
	.param .u64 .ptr .align 1 fused_nn_conv2d_add_nn_relu_11_kernel0_param_1,
	.param .u64 .ptr .align 1 fused_nn_conv2d_add_nn_relu_11_kernel0_param_2,
	.param .u64 .ptr .align 1 fused_nn_conv2d_add_nn_relu_11_kernel0_param_3
)
{
	.reg .pred 	%p<15>;
	.reg .b16 	%rs<35>;
	.reg .b32 	%r<55>;
	.reg .b32 	%f<145>;
	.reg .b64 	%rd<22>;
	// demoted variable
	.shared .align 4 .b8 _ZZ38fused_nn_conv2d_add_nn_relu_11_kernel0E15pad_temp_shared[1344];
	// demoted variable
	.shared .align 4 .b8 _ZZ38fused_nn_conv2d_add_nn_relu_11_kernel0E18placeholder_shared[384];
	ld.param.u64 	%rd7, [fused_nn_conv2d_add_nn_relu_11_kernel0_param_0];
	ld.param.u64 	%rd8, [fused_nn_conv2d_add_nn_relu_11_kernel0_param_1];
	ld.param.u64 	%rd5, [fused_nn_conv2d_add_nn_relu_11_kernel0_param_2];
	ld.param.u64 	%rd6, [fused_nn_conv2d_add_nn_relu_11_kernel0_param_3];
	cvta.to.global.u64 	%rd1, %rd7;
	cvta.to.global.u64 	%rd9, %rd8;
	mov.u32 	%r1, %tid.z;
	mov.u32 	%r16, %tid.x;
	shl.b32 	%r17, %r16, 1;
	mad.lo.s32 	%r18, %r1, 42, %r17;
	mov.u32 	%r19, %ctaid.y;
	mul.lo.s32 	%r3, %r19, 224;
	mov.u32 	%r20, %ctaid.x;
	mul.lo.s32 	%r4, %r20, 28;
	shl.b32 	%r21, %r1, 2;
	cvt.u16.u32 	%rs1, %r16;
	mul.hi.u16 	%rs2, %rs1, 21846;
	cvt.u32.u16 	%r22, %rs2;
	add.s32 	%r23, %r21, %r22;
	setp.gt.u32 	%p4, %r23, 31;
	mad.lo.s32 	%r24, %r1, 12, %r16;
	setp.gt.u32 	%p5, %r24, 95;
	setp.gt.u32 	%p6, %r16, 11;
	or.pred  	%p7, %p6, %p5;
	mul.lo.s32 	%r25, %r1, 276;
	mul.wide.u16 	%r26, %rs2, 69;
	and.b16  	%rs3, %rs1, 255;
	mul.lo.s16 	%rs4, %rs3, 171;
	shr.u16 	%rs5, %rs4, 9;
	mul.lo.s16 	%rs6, %rs5, 3;
	sub.s16 	%rs7, %rs1, %rs6;
	cvt.u32.u16 	%r27, %rs7;
	and.b32  	%r28, %r27, 255;
	or.b32  	%r29, %r25, %r28;
	add.s32 	%r30, %r29, %r26;
	shl.b32 	%r31, %r24, 2;
	mov.u32 	%r32, _ZZ38fused_nn_conv2d_add_nn_relu_11_kernel0E18placeholder_shared;
	add.s32 	%r5, %r32, %r31;
	setp.lt.u32 	%p9, %r18, 336;
	setp.lt.u32 	%p10, %r16, 21;
	and.pred  	%p1, %p9, %p10;
	cvt.u16.u32 	%rs8, %r18;
	mul.hi.u16 	%rs9, %rs8, 9363;
	shr.u16 	%rs10, %rs9, 4;
	mul.lo.s16 	%rs11, %rs10, 3136;
	mul.lo.s16 	%rs12, %rs10, 112;
	sub.s16 	%rs13, %rs8, %rs12;
	mul.lo.s16 	%rs14, %rs13, 147;
	shr.u16 	%rs15, %rs14, 12;
	mul.wide.u16 	%r33, %rs15, 56;
	shr.u16 	%rs16, %rs9, 2;
	mul.lo.s16 	%rs17, %rs16, 28;
	sub.s16 	%rs18, %rs8, %rs17;
	or.b16  	%rs19, %rs18, %rs11;
	cvt.u32.u16 	%r34, %rs19;
	shl.b32 	%r35, %r18, 2;
	mov.u32 	%r36, _ZZ38fused_nn_conv2d_add_nn_relu_11_kernel0E15pad_temp_shared;
	add.s32 	%r6, %r36, %r35;
	setp.lt.u32 	%p11, %r18, 335;
	and.pred  	%p2, %p11, %p10;
	or.b16  	%rs20, %rs8, 1;
	mul.hi.u16 	%rs21, %rs20, 9363;
	shr.u16 	%rs22, %rs21, 4;
	mul.lo.s16 	%rs23, %rs22, 112;
	sub.s16 	%rs24, %rs20, %rs23;
	mul.lo.s16 	%rs25, %rs24, 147;
	shr.u16 	%rs26, %rs25, 12;
	or.pred  	%p3, %p4, %p7;
	mul.wide.u32 	%rd10, %r30, 4;
	add.s64 	%rd21, %rd9, %rd10;
	mul.wide.u16 	%r37, %rs26, 56;
	add.s32 	%r38, %r3, %r37;
	add.s32 	%r39, %r38, %r4;
	cvt.u16.u32 	%rs27, %r1;
	mul.lo.s16 	%rs28, %rs27, 42;
	mad.lo.s16 	%rs29, %rs22, 3136, %rs28;
	shl.b16 	%rs30, %rs1, 1;
	add.s16 	%rs31, %rs29, %rs30;
	shr.u16 	%rs32, %rs21, 2;
	mul.lo.s16 	%rs33, %rs32, 28;
	sub.s16 	%rs34, %rs31, %rs33;
	cvt.u32.u16 	%r40, %rs34;
	add.s32 	%r53, %r39, %r40;
	add.s32 	%r41, %r3, %r33;
	add.s32 	%r42, %r41, %r4;
	add.s32 	%r52, %r42, %r34;
	mov.b32 	%r54, 0;
	mov.f32 	%f129, 0f00000000;
	not.pred 	%p12, %p1;
	not.pred 	%p13, %p2;
	mov.f32 	%f130, %f129;
	mov.f32 	%f131, %f129;
	mov.f32 	%f132, %f129;
	mov.f32 	%f133, %f129;
	mov.f32 	%f134, %f129;
	mov.f32 	%f135, %f129;
	mov.f32 	%f136, %f129;
	mov.f32 	%f137, %f129;
	mov.f32 	%f138, %f129;
	mov.f32 	%f139, %f129;
	mov.f32 	%f140, %f129;
	mov.f32 	%f141, %f129;
	mov.f32 	%f142, %f129;
	mov.f32 	%f143, %f129;
	mov.f32 	%f144, %f129;
$L__BB6_1:
	bar.sync 	0;
	@%p12 bra 	$L__BB6_3;
	mul.wide.u32 	%rd11, %r52, 4;
	add.s64 	%rd12, %rd1, %rd11;
	ld.global.nc.f32 	%f34, [%rd12];
	st.shared.f32 	[%r6], %f34;
$L__BB6_3:
	@%p13 bra 	$L__BB6_5;
	add.s32 	%r43, %r53, 1;
	mul.wide.u32 	%rd13, %r43, 4;
	add.s64 	%rd14, %rd1, %rd13;
	ld.global.nc.f32 	%f35, [%rd14];
	st.shared.f32 	[%r6+4], %f35;
$L__BB6_5:
	@%p3 bra 	$L__BB6_7;
	ld.global.nc.f32 	%f36, [%rd21];
	st.shared.f32 	[%r5], %f36;
$L__BB6_7:
	bar.sync 	0;
	mov.u32 	%r44, _ZZ38fused_nn_conv2d_add_nn_relu_11_kernel0E18placeholder_shared;
	mad.lo.s32 	%r45, %r1, 12, %r44;
	ld.shared.f32 	%f37, [%r45+96];
	ld.shared.f32 	%f38, [%r45];
	ld.shared.f32 	%f39, [%r45+288];
	ld.shared.f32 	%f40, [%r45+192];
	shl.b32 	%r46, %r16, 2;
	mov.u32 	%r47, _ZZ38fused_nn_conv2d_add_nn_relu_11_kernel0E15pad_temp_shared;
	add.s32 	%r48, %r47, %r46;
	ld.shared.f32 	%f41, [%r48];
	fma.rn.f32 	%f42, %f41, %f38, %f144;
	fma.rn.f32 	%f43, %f41, %f37, %f140;
	fma.rn.f32 	%f44, %f41, %f40, %f136;
	fma.rn.f32 	%f45, %f41, %f39, %f132;
	ld.shared.f32 	%f46, [%r48+224];
	fma.rn.f32 	%f47, %f46, %f38, %f142;
	fma.rn.f32 	%f48, %f46, %f37, %f138;
	fma.rn.f32 	%f49, %f46, %f40, %f134;
	fma.rn.f32 	%f50, %f46, %f39, %f130;
	ld.shared.f32 	%f51, [%r48+112];
	fma.rn.f32 	%f52, %f51, %f38, %f143;
	fma.rn.f32 	%f53, %f51, %f37, %f139;
	fma.rn.f32 	%f54, %f51, %f40, %f135;
	fma.rn.f32 	%f55, %f51, %f39, %f131;
	ld.shared.f32 	%f56, [%r48+336];
	fma.rn.f32 	%f57, %f56, %f38, %f141;
	fma.rn.f32 	%f58, %f56, %f37, %f137;
	fma.rn.f32 	%f59, %f56, %f40, %f133;
	fma.rn.f32 	%f60, %f56, %f39, %f129;
	ld.shared.f32 	%f61, [%r45+100];
	ld.shared.f32 	%f62, [%r45+4];
	ld.shared.f32 	%f63, [%r45+292];
	ld.shared.f32 	%f64, [%r45+196];
	ld.shared.f32 	%f65, [%r48+448];
	fma.rn.f32 	%f66, %f65, %f62, %f42;
	fma.rn.f32 	%f67, %f65, %f61, %f43;
	fma.rn.f32 	%f68, %f65, %f64, %f44;
	fma.rn.f32 	%f69, %f65, %f63, %f45;
	ld.shared.f32 	%f70, [%r48+672];
	fma.rn.f32 	%f71, %f70, %f62, %f47;
	fma.rn.f32 	%f72, %f70, %f61, %f48;
	fma.rn.f32 	%f73, %f70, %f64, %f49;
	fma.rn.f32 	%f74, %f70, %f63, %f50;
	ld.shared.f32 	%f75, [%r48+560];
	fma.rn.f32 	%f76, %f75, %f62, %f52;
	fma.rn.f32 	%f77, %f75, %f61, %f53;
	fma.rn.f32 	%f78, %f75, %f64, %f54;
	fma.rn.f32 	%f79, %f75, %f63, %f55;
	ld.shared.f32 	%f80, [%r48+784];
	fma.rn.f32 	%f81, %f80, %f62, %f57;
	fma.rn.f32 	%f82, %f80, %f61, %f58;
	fma.rn.f32 	%f83, %f80, %f64, %f59;
	fma.rn.f32 	%f84, %f80, %f63, %f60;
	ld.shared.f32 	%f85, [%r45+104];
	ld.shared.f32 	%f86, [%r45+8];
	ld.shared.f32 	%f87, [%r45+296];
	ld.shared.f32 	%f88, [%r45+200];
	ld.shared.f32 	%f89, [%r48+896];
	fma.rn.f32 	%f144, %f89, %f86, %f66;
	fma.rn.f32 	%f140, %f89, %f85, %f67;
	fma.rn.f32 	%f136, %f89, %f88, %f68;
	fma.rn.f32 	%f132, %f89, %f87, %f69;
	ld.shared.f32 	%f90, [%r48+1120];
	fma.rn.f32 	%f142, %f90, %f86, %f71;
	fma.rn.f32 	%f138, %f90, %f85, %f72;
	fma.rn.f32 	%f134, %f90, %f88, %f73;
	fma.rn.f32 	%f130, %f90, %f87, %f74;
	ld.shared.f32 	%f91, [%r48+1008];
	fma.rn.f32 	%f143, %f91, %f86, %f76;
	fma.rn.f32 	%f139, %f91, %f85, %f77;
	fma.rn.f32 	%f135, %f91, %f88, %f78;
	fma.rn.f32 	%f131, %f91, %f87, %f79;
	ld.shared.f32 	%f92, [%r48+1232];
	fma.rn.f32 	%f141, %f92, %f86, %f81;
	fma.rn.f32 	%f137, %f92, %f85, %f82;
	fma.rn.f32 	%f133, %f92, %f88, %f83;
	fma.rn.f32 	%f129, %f92, %f87, %f84;
	add.s32 	%r54, %r54, 1;
	add.s64 	%rd21, %rd21, 12;
	add.s32 	%r53, %r53, 9408;
	add.s32 	%r52, %r52, 9408;
	setp.ne.s32 	%p14, %r54, 23;
	@%p14 bra 	$L__BB6_1;
	cvta.to.global.u64 	%rd15, %rd6;
	mul.wide.u32 	%rd16, %r1, 4;
	add.s64 	%rd17, %rd15, %rd16;
	add.s32 	%r49, %r3, %r16;
	mad.lo.s32 	%r50, %r1, 3136, %r49;
	add.s32 	%r51, %r50, %r4;
	ld.global.nc.f32 	%f93, [%rd17+64];
	ld.global.nc.f32 	%f94, [%rd17+32];
	ld.global.nc.f32 	%f95, [%rd17];
	ld.global.nc.f32 	%f96, [%rd17+96];
	cvta.to.global.u64 	%rd18, %rd5;
	add.f32 	%f97, %f144, %f95;
	max.f32 	%f98, %f97, 0f00000000;
	mul.wide.u32 	%rd19, %r51, 4;
	add.s64 	%rd20, %rd18, %rd19;
	st.global.f32 	[%rd20], %f98;
	add.f32 	%f99, %f140, %f94;
	max.f32 	%f100, %f99, 0f00000000;
	st.global.f32 	[%rd20+100352], %f100;
	add.f32 	%f101, %f136, %f93;
	max.f32 	%f102, %f101, 0f00000000;
	st.global.f32 	[%rd20+200704], %f102;
	add.f32 	%f103, %f132, %f96;
	max.f32 	%f104, %f103, 0f00000000;
	st.global.f32 	[%rd20+301056], %f104;
	add.f32 	%f105, %f142, %f95;
	max.f32 	%f106, %f105, 0f00000000;
	st.global.f32 	[%rd20+448], %f106;
	add.f32 	%f107, %f138, %f94;
	max.f32 	%f108, %f107, 0f00000000;
	st.global.f32 	[%rd20+100800], %f108;
	add.f32 	%f109, %f134, %f93;
	max.f32 	%f110, %f109, 0f00000000;
	st.global.f32 	[%rd20+201152], %f110;
	add.f32 	%f111, %f130, %f96;
	max.f32 	%f112, %f111, 0f00000000;
	st.global.f32 	[%rd20+301504], %f112;
	add.f32 	%f113, %f143, %f95;
	max.f32 	%f114, %f113, 0f00000000;
	st.global.f32 	[%rd20+224], %f114;
	add.f32 	%f115, %f139, %f94;
	max.f32 	%f116, %f115, 0f00000000;
	st.global.f32 	[%rd20+100576], %f116;
	add.f32 	%f117, %f135, %f93;
	max.f32 	%f118, %f117, 0f00000000;
	st.global.f32 	[%rd20+200928], %f118;
	add.f32 	%f119, %f131, %f96;
	max.f32 	%f120, %f119, 0f00000000;
	st.global.f32 	[%rd20+301280], %f120;
	add.f32 	%f121, %f141, %f95;
	max.f32 	%f122, %f121, 0f00000000;
	st.global.f32 	[%rd20+672], %f122;
	add.f32 	%f123, %f137, %f94;
	max.f32 	%f124, %f123, 0f00000000;
	st.global.f32 	[%rd20+101024], %f124;
	add.f32 	%f125, %f133, %f93;
	max.f32 	%f126, %f125, 0f00000000;
	st.global.f32 	[%rd20+201376], %f126;
	add.f32 	%f127, %f129, %f96;
	max.f32 	%f128, %f127, 0f00000000;
	st.global.f32 	[%rd20+301728], %f128;
	ret;

}
	// .globl	fused_nn_conv2d_add_nn_relu_10_kernel0
.visible .entry fused_nn_conv2d_add_nn_relu_10_kernel0(
	.param .u64 .ptr .align 1 fused_nn_conv2d_add_nn_relu_10_kernel0_param_0,
	.param .u64 .ptr .align 1 fused_nn_conv2d_add_nn_relu_10_kernel0_param_1,
	.param .u64 .ptr .align 1 fused_nn_conv2d_add_nn_relu_10_kernel0_param_2,
	.param .u64 .ptr .align 1 fused_nn_conv2d_add_nn_relu_10_kernel0_param_3
)
{
	.reg .pred 	%p<7>;
	.reg .b16 	%rs<8>;
	.reg .b32 	%r<32>;
	.reg .b32 	%f<63>;
	.reg .b64 	%rd<17>;
	// demoted variable
	.shared .align 4 .b8 _ZZ38fused_nn_conv2d_add_nn_relu_10_kernel0E15pad_temp_shared[224];
	// demoted variable
	.shared .align 4 .b8 _ZZ38fused_nn_conv2d_add_nn_relu_10_kernel0E18placeholder_shared[128];
	ld.param.u64 	%rd1, [fused_nn_conv2d_add_nn_relu_10_kernel0_param_0];
	ld.param.u64 	%rd2, [fused_nn_conv2d_add_nn_relu_10_kernel0_param_1];
	ld.param.u64 	%rd3, [fused_nn_conv2d_add_nn_relu_10_kernel0_param_2];
	ld.param.u64 	%rd4, [fused_nn_conv2d_add_nn_relu_10_kernel0_param_3];
	mov.u32 	%r1, %tid.z;
	mov.u32 	%r2, %tid.x;
	mad.lo.s32 	%r3, %r1, 7, %r2;
	setp.gt.u32 	%p1, %r3, 55;
	setp.gt.u32 	%p2, %r2, 6;
	or.pred  	%p3, %p2, %p1;
	@%p3 bra 	$L__BB7_2;
	cvta.to.global.u64 	%rd5, %rd1;
	mov.u32 	%r5, %ctaid.y;
	mul.lo.s32 	%r6, %r5, 224;
	cvt.u16.u32 	%rs1, %r3;
	and.b16  	%rs2, %rs1, 254;
	shr.u16 	%rs3, %rs2, 1;
	mul.lo.s16 	%rs4, %rs3, 147;
	shr.u16 	%rs5, %rs4, 10;
	mul.wide.u16 	%r7, %rs5, 56;
	mov.u32 	%r8, %ctaid.x;
	mul.lo.s16 	%rs6, %rs5, 14;
	sub.s16 	%rs7, %rs1, %rs6;
	cvt.u32.u16 	%r9, %rs7;
	and.b32  	%r10, %r9, 255;
	mad.lo.s32 	%r11, %r8, 14, %r6;
	add.s32 	%r12, %r11, %r10;
	add.s32 	%r13, %r12, %r7;
	mul.wide.u32 	%rd6, %r13, 4;
	add.s64 	%rd7, %rd5, %rd6;
	ld.global.nc.f32 	%f1, [%rd7];
	shl.b32 	%r14, %r3, 2;
	mov.u32 	%r15, _ZZ38fused_nn_conv2d_add_nn_relu_10_kernel0E15pad_temp_shared;
	add.s32 	%r16, %r15, %r14;
	st.shared.f32 	[%r16], %f1;
$L__BB7_2:
	mad.lo.s32 	%r4, %r1, -3, %r3;
	setp.gt.u32 	%p4, %r4, 31;
	setp.gt.u32 	%p5, %r2, 3;
	or.pred  	%p6, %p5, %p4;
	@%p6 bra 	$L__BB7_4;
	cvta.to.global.u64 	%rd8, %rd2;
	mul.wide.u32 	%rd9, %r4, 4;
	add.s64 	%rd10, %rd8, %rd9;
	ld.global.nc.f32 	%f2, [%rd10];
	shl.b32 	%r17, %r4, 2;
	mov.u32 	%r18, _ZZ38fused_nn_conv2d_add_nn_relu_10_kernel0E18placeholder_shared;
	add.s32 	%r19, %r18, %r17;
	st.shared.f32 	[%r19], %f2;
$L__BB7_4:
	shl.b32 	%r20, %r1, 2;
	cvta.to.global.u64 	%rd11, %rd4;
	cvta.to.global.u64 	%rd12, %rd3;
	bar.sync 	0;
	shl.b32 	%r21, %r1, 4;
	mov.u32 	%r22, _ZZ38fused_nn_conv2d_add_nn_relu_10_kernel0E18placeholder_shared;
	add.s32 	%r23, %r22, %r21;
	ld.shared.f32 	%f3, [%r23];
	shl.b32 	%r24, %r2, 2;
	mov.u32 	%r25, _ZZ38fused_nn_conv2d_add_nn_relu_10_kernel0E15pad_temp_shared;
	add.s32 	%r26, %r25, %r24;
	ld.shared.f32 	%f4, [%r26];
	fma.rn.f32 	%f5, %f4, %f3, 0f00000000;
	ld.shared.f32 	%f6, [%r26+56];
	fma.rn.f32 	%f7, %f6, %f3, 0f00000000;
	ld.shared.f32 	%f8, [%r26+112];
	fma.rn.f32 	%f9, %f8, %f3, 0f00000000;
	ld.shared.f32 	%f10, [%r26+168];
	fma.rn.f32 	%f11, %f10, %f3, 0f00000000;
	ld.shared.f32 	%f12, [%r23+4];
	fma.rn.f32 	%f13, %f4, %f12, 0f00000000;
	fma.rn.f32 	%f14, %f6, %f12, 0f00000000;
	fma.rn.f32 	%f15, %f8, %f12, 0f00000000;
	fma.rn.f32 	%f16, %f10, %f12, 0f00000000;
	ld.shared.f32 	%f17, [%r23+8];
	fma.rn.f32 	%f18, %f4, %f17, 0f00000000;
	fma.rn.f32 	%f19, %f6, %f17, 0f00000000;
	fma.rn.f32 	%f20, %f8, %f17, 0f00000000;
	fma.rn.f32 	%f21, %f10, %f17, 0f00000000;
	ld.shared.f32 	%f22, [%r23+12];
	fma.rn.f32 	%f23, %f4, %f22, 0f00000000;
	fma.rn.f32 	%f24, %f6, %f22, 0f00000000;
	fma.rn.f32 	%f25, %f8, %f22, 0f00000000;
	fma.rn.f32 	%f26, %f10, %f22, 0f00000000;
	mov.u32 	%r27, %ctaid.y;
	mov.u32 	%r28, %ctaid.x;
	mad.lo.s32 	%r29, %r1, 12540, %r4;
	mad.lo.s32 	%r30, %r27, 224, %r29;
	mad.lo.s32 	%r31, %r28, 14, %r30;
	mul.wide.u32 	%rd13, %r20, 4;
	add.s64 	%rd14, %rd11, %rd13;
	ld.global.nc.f32 	%f27, [%rd14];
	add.f32 	%f28, %f5, %f27;
	max.f32 	%f29, %f28, 0f00000000;
	mul.wide.u32 	%rd15, %r31, 4;
	add.s64 	%rd16, %rd12, %rd15;
	st.global.f32 	[%rd16], %f29;
	add.f32 	%f30, %f7, %f27;
	max.f32 	%f31, %f30, 0f00000000;
	st.global.f32 	[%rd16+224], %f31;
	add.f32 	%f32, %f9, %f27;
	max.f32 	%f33, %f32, 0f00000000;
	st.global.f32 	[%rd16+448], %f33;
	add.f32 	%f34, %f11, %f27;
	max.f32 	%f35, %f34, 0f00000000;
	st.global.f32 	[%rd16+672], %f35;
	ld.global.nc.f32 	%f36, [%rd14+4];
	add.f32 	%f37, %f13, %f36;
	max.f32 	%f38, %f37, 0f00000000;
	st.global.f32 	[%rd16+12544], %f38;
	add.f32 	%f39, %f14, %f36;
	max.f32 	%f40, %f39, 0f00000000;
	st.global.f32 	[%rd16+12768], %f40;
	add.f32 	%f41, %f15, %f36;
	max.f32 	%f42, %f41, 0f00000000;
	st.global.f32 	[%rd16+12992], %f42;
	add.f32 	%f43, %f16, %f36;
	max.f32 	%f44, %f43, 0f00000000;
	st.global.f32 	[%rd16+13216], %f44;
	ld.global.nc.f32 	%f45, [%rd14+8];
	add.f32 	%f46, %f18, %f45;
	max.f32 	%f47, %f46, 0f00000000;
	st.global.f32 	[%rd16+25088], %f47;
	add.f32 	%f48, %f19, %f45;
	max.f32 	%f49, %f48, 0f00000000;
	st.global.f32 	[%rd16+25312], %f49;
	add.f32 	%f50, %f20, %f45;
	max.f32 	%f51, %f50, 0f00000000;
	st.global.f32 	[%rd16+25536], %f51;
	add.f32 	%f52, %f21, %f45;
	max.f32 	%f53, %f52, 0f00000000;
	st.global.f32 	[%rd16+25760], %f53;
	ld.global.nc.f32 	%f54, [%rd14+12];
	add.f32 	%f55, %f23, %f54;
	max.f32 	%f56, %f55, 0f00000000;
	st.global.f32 	[%rd16+37632], %f56;
	add.f32 	%f57, %f24, %f54;
	max.f32 	%f58, %f57, 0f00000000;
	st.global.f32 	[%rd16+37856], %f58;
	add.f32 	%f59, %f25, %f54;
	max.f32 	%f60, %f59, 0f00000000;
	st.global.f32 	[%rd16+38080], %f60;
	add.f32 	%f61, %f26, %f54;
	max.f32 	%f62, %f61, 0f00000000;
	st.global.f32 	[%rd16+38304], %f62;
	ret;

}
	// .globl	fused_nn_avg_pool2d_add_nn_relu_1_kernel0
.visible .entry fused_nn_avg_pool2d_add_nn_relu_1_kernel0(
	.param .u64 .ptr .align 1 fused_nn_avg_pool2d_add_nn_relu_1_kernel0_param_0,
	.param .u64 .ptr .align 1 fused_nn_avg_pool2d_add_nn_relu_1_kernel0_param_1,
	.param .u64 .ptr .align 1 fused_nn_avg_pool2d_add_nn_relu_1_kernel0_param_2
)
{
	.reg .pred 	%p<6>;
	.reg .b16 	%rs<11>;
	.reg .b32 	%r<7>;
	.reg .b32 	%f<21>;
	.reg .b64 	%rd<16>;

	ld.param.u64 	%rd4, [fused_nn_avg_pool2d_add_nn_relu_1_kernel0_param_0];
	ld.param.u64 	%rd2, [fused_nn_avg_pool2d_add_nn_relu_1_kernel0_param_1];
	ld.param.u64 	%rd3, [fused_nn_avg_pool2d_add_nn_relu_1_kernel0_param_2];
	cvta.to.global.u64 	%rd5, %rd4;
	mov.u32 	%r2, %ctaid.x;
	shl.b32 	%r3, %r2, 10;
	mov.u32 	%r4, %tid.x;
	or.b32  	%r1, %r3, %r4;
	setp.gt.u32 	%p1, %r1, 50371;
	cvt.u16.u32 	%rs1, %r1;
	shr.u16 	%rs2, %rs1, 1;
	mul.hi.u16 	%rs3, %rs2, 18725;
	shr.u16 	%rs4, %rs3, 1;
	cvt.u32.u16 	%r5, %rs4;
	mul.wide.u32 	%rd6, %r5, 56;
	mul.lo.s16 	%rs5, %rs4, 14;
	sub.s16 	%rs6, %rs1, %rs5;
	shl.b16 	%rs7, %rs6, 1;
	cvt.u64.u16 	%rd7, %rs7;
	add.s64 	%rd8, %rd6, %rd7;
	shl.b64 	%rd9, %rd8, 2;
	add.s64 	%rd1, %rd5, %rd9;
	mov.f32 	%f18, 0f00000000;
	@%p1 bra 	$L__BB8_2;
	ld.global.nc.f32 	%f10, [%rd1];
	add.f32 	%f18, %f10, 0f00000000;
$L__BB8_2:
	setp.gt.u32 	%p2, %r1, 50371;
	@%p2 bra 	$L__BB8_4;
	ld.global.nc.f32 	%f11, [%rd1+4];
	add.f32 	%f18, %f18, %f11;
$L__BB8_4:
	setp.gt.u32 	%p3, %r1, 50371;
	@%p3 bra 	$L__BB8_6;
	ld.global.nc.f32 	%f12, [%rd1+112];
	add.f32 	%f18, %f18, %f12;
$L__BB8_6:
	setp.gt.u32 	%p4, %r1, 50371;
	@%p4 bra 	$L__BB8_8;
	ld.global.nc.f32 	%f13, [%rd1+116];
	add.f32 	%f18, %f18, %f13;
$L__BB8_8:
	setp.gt.u32 	%p5, %r1, 50371;
	@%p5 bra 	$L__BB8_10;
	shr.u16 	%rs8, %rs1, 2;
	mul.hi.u16 	%rs9, %rs8, 2675;
	shr.u16 	%rs10, %rs9, 1;
	cvta.to.global.u64 	%rd10, %rd3;
	cvt.u32.u16 	%r6, %rs10;
	mul.wide.u32 	%rd11, %r6, 4;
	add.s64 	%rd12, %rd10, %rd11;
	ld.global.nc.f32 	%f14, [%rd12];
	fma.rn.f32 	%f15, %f18, 0f3E800000, %f14;
	max.f32 	%f16, %f15, 0f00000000;
	cvta.to.global.u64 	%rd13, %rd2;
	mul.wide.u32 	%rd14, %r1, 4;
	add.s64 	%rd15, %rd13, %rd14;
	st.global.f32 	[%rd15], %f16;
$L__BB8_10:
	ret;

}
	// .globl	fused_nn_batch_flatten_kernel0
.visible .entry fused_nn_batch_flatten_kernel0(
	.param .u64 .ptr .align 1 fused_nn_batch_flatten_kernel0_param_0,
	.param .u64 .ptr .align 1 fused_nn_batch_flatten_kernel0_param_1
)
{
	.reg .b32 	%f<2>;
	.reg .b64 	%rd<5>;

	ld.param.u64 	%rd1, [fused_nn_batch_flatten_kernel0_param_0];
	ld.param.u64 	%rd2, [fused_nn_batch_flatten_kernel0_param_1];
	cvta.to.global.u64 	%rd3, %rd1;
	cvta.to.global.u64 	%rd4, %rd2;
	ld.global.nc.f32 	%f1, [%rd4];
	st.global.f32 	[%rd3], %f1;
	ret;

}
	// .globl	fused_nn_conv2d_kernel0
.visible .entry fused_nn_conv2d_kernel0(
	.param .u64 .ptr .align 1 fused_nn_conv2d_kernel0_param_0,
	.param .u64 .ptr .align 1 fused_nn_conv2d_kernel0_param_1,
	.param .u64 .ptr .align 1 fused_nn_conv2d_kernel0_param_2
)
{
	.reg .pred 	%p<7>;
	.reg .b32 	%r<31>;
	.reg .b32 	%f<74>;
	.reg .b64 	%rd<14>;
	// demoted variable
	.shared .align 4 .b8 _ZZ23fused_nn_conv2d_kernel0E15pad_temp_shared[392];
	// demoted variable
	.shared .align 4 .b8 _ZZ23fused_nn_conv2d_kernel0E18placeholder_shared[256];
	ld.param.u64 	%rd1, [fused_nn_conv2d_kernel0_param_0];
	ld.param.u64 	%rd2, [fused_nn_conv2d_kernel0_param_1];
	mov.u32 	%r1, %tid.z;
	mov.u32 	%r2, %tid.x;
	mad.lo.s32 	%r3, %r1, 13, %r2;
	setp.gt.u32 	%p1, %r3, 97;
	setp.gt.u32 	%p2, %r2, 12;
	or.pred  	%p3, %p2, %p1;
	@%p3 bra 	$L__BB10_2;
	cvta.to.global.u64 	%rd4, %rd1;
	mov.u32 	%r5, %ctaid.y;
	mad.lo.s32 	%r6, %r5, 98, %r3;
	mul.wide.u32 	%rd5, %r6, 4;
	add.s64 	%rd6, %rd4, %rd5;
	ld.global.nc.f32 	%f1, [%rd6];
	shl.b32 	%r7, %r3, 2;
	mov.u32 	%r8, _ZZ23fused_nn_conv2d_kernel0E15pad_temp_shared;
	add.s32 	%r9, %r8, %r7;
	st.shared.f32 	[%r9], %f1;
$L__BB10_2:
	mad.lo.s32 	%r4, %r1, -5, %r3;
	setp.gt.u32 	%p4, %r4, 63;
	setp.gt.u32 	%p5, %r2, 7;
	or.pred  	%p6, %p5, %p4;
	@%p6 bra 	$L__BB10_4;
	mov.u32 	%r10, %ctaid.z;
	shl.b32 	%r11, %r10, 6;
	add.s32 	%r12, %r4, %r11;
	cvta.to.global.u64 	%rd7, %rd2;
	mul.wide.u32 	%rd8, %r12, 4;
	add.s64 	%rd9, %rd7, %rd8;
	ld.global.nc.f32 	%f2, [%rd9];
	shl.b32 	%r13, %r4, 2;
	mov.u32 	%r14, _ZZ23fused_nn_conv2d_kernel0E18placeholder_shared;
	add.s32 	%r15, %r14, %r13;
	st.shared.f32 	[%r15], %f2;
$L__BB10_4:
	ld.param.u64 	%rd13, [fused_nn_conv2d_kernel0_param_2];
	mov.u32 	%r16, %tid.z;
	shl.b32 	%r17, %r16, 3;
	cvta.to.global.u64 	%rd10, %rd13;
	bar.sync 	0;
	mov.u32 	%r18, %tid.x;
	shl.b32 	%r19, %r18, 2;
	mov.u32 	%r20, _ZZ23fused_nn_conv2d_kernel0E15pad_temp_shared;
	add.s32 	%r21, %r20, %r19;
	ld.shared.f32 	%f3, [%r21];
	mov.u32 	%r22, _ZZ23fused_nn_conv2d_kernel0E18placeholder_shared;
	add.s32 	%r23, %r22, %r17;
	ld.shared.f32 	%f4, [%r23];
	fma.rn.f32 	%f5, %f3, %f4, 0f00000000;
	ld.shared.f32 	%f6, [%r23+64];
	fma.rn.f32 	%f7, %f3, %f6, 0f00000000;
	ld.shared.f32 	%f8, [%r23+128];
	fma.rn.f32 	%f9, %f3, %f8, 0f00000000;
	ld.shared.f32 	%f10, [%r23+192];
	fma.rn.f32 	%f11, %f3, %f10, 0f00000000;
	ld.shared.f32 	%f12, [%r21+56];
	fma.rn.f32 	%f13, %f12, %f4, 0f00000000;
	fma.rn.f32 	%f14, %f12, %f6, 0f00000000;
	fma.rn.f32 	%f15, %f12, %f8, 0f00000000;
	fma.rn.f32 	%f16, %f12, %f10, 0f00000000;
	ld.shared.f32 	%f17, [%r21+112];
	fma.rn.f32 	%f18, %f17, %f4, 0f00000000;
	fma.rn.f32 	%f19, %f17, %f6, 0f00000000;
	fma.rn.f32 	%f20, %f17, %f8, 0f00000000;
	fma.rn.f32 	%f21, %f17, %f10, 0f00000000;
	ld.shared.f32 	%f22, [%r21+168];
	fma.rn.f32 	%f23, %f22, %f4, 0f00000000;
	fma.rn.f32 	%f24, %f22, %f6, 0f00000000;
	fma.rn.f32 	%f25, %f22, %f8, 0f00000000;
	fma.rn.f32 	%f26, %f22, %f10, 0f00000000;
	ld.shared.f32 	%f27, [%r21+224];
	fma.rn.f32 	%f28, %f27, %f4, 0f00000000;
	fma.rn.f32 	%f29, %f27, %f6, 0f00000000;
	fma.rn.f32 	%f30, %f27, %f8, 0f00000000;
	fma.rn.f32 	%f31, %f27, %f10, 0f00000000;
	ld.shared.f32 	%f32, [%r21+280];
	fma.rn.f32 	%f33, %f32, %f4, 0f00000000;
	fma.rn.f32 	%f34, %f32, %f6, 0f00000000;
	fma.rn.f32 	%f35, %f32, %f8, 0f00000000;
	fma.rn.f32 	%f36, %f32, %f10, 0f00000000;
	ld.shared.f32 	%f37, [%r21+336];
	fma.rn.f32 	%f38, %f37, %f4, 0f00000000;
	fma.rn.f32 	%f39, %f37, %f6, 0f00000000;
	fma.rn.f32 	%f40, %f37, %f8, 0f00000000;
	fma.rn.f32 	%f41, %f37, %f10, 0f00000000;
	ld.shared.f32 	%f42, [%r23+4];
	fma.rn.f32 	%f43, %f3, %f42, 0f00000000;
	ld.shared.f32 	%f44, [%r23+68];
	fma.rn.f32 	%f45, %f3, %f44, 0f00000000;
	ld.shared.f32 	%f46, [%r23+132];
	fma.rn.f32 	%f47, %f3, %f46, 0f00000000;
	ld.shared.f32 	%f48, [%r23+196];
	fma.rn.f32 	%f49, %f3, %f48, 0f00000000;
	fma.rn.f32 	%f50, %f12, %f42, 0f00000000;
	fma.rn.f32 	%f51, %f12, %f44, 0f00000000;
	fma.rn.f32 	%f52, %f12, %f46, 0f00000000;
	fma.rn.f32 	%f53, %f12, %f48, 0f00000000;
	fma.rn.f32 	%f54, %f17, %f42, 0f00000000;
	fma.rn.f32 	%f55, %f17, %f44, 0f00000000;
	fma.rn.f32 	%f56, %f17, %f46, 0f00000000;
	fma.rn.f32 	%f57, %f17, %f48, 0f00000000;
	fma.rn.f32 	%f58, %f22, %f42, 0f00000000;
	fma.rn.f32 	%f59, %f22, %f44, 0f00000000;
	fma.rn.f32 	%f60, %f22, %f46, 0f00000000;
	fma.rn.f32 	%f61, %f22, %f48, 0f00000000;
	fma.rn.f32 	%f62, %f27, %f42, 0f00000000;
	fma.rn.f32 	%f63, %f27, %f44, 0f00000000;
	fma.rn.f32 	%f64, %f27, %f46, 0f00000000;
	fma.rn.f32 	%f65, %f27, %f48, 0f00000000;
	fma.rn.f32 	%f66, %f32, %f42, 0f00000000;
	fma.rn.f32 	%f67, %f32, %f44, 0f00000000;
	fma.rn.f32 	%f68, %f32, %f46, 0f00000000;
	fma.rn.f32 	%f69, %f32, %f48, 0f00000000;
	fma.rn.f32 	%f70, %f37, %f42, 0f00000000;
	fma.rn.f32 	%f71, %f37, %f44, 0f00000000;
	fma.rn.f32 	%f72, %f37, %f46, 0f00000000;
	fma.rn.f32 	%f73, %f37, %f48, 0f00000000;
	mov.u32 	%r24, %ctaid.z;
	mov.u32 	%r25, %ctaid.y;
	mad.lo.s32 	%r26, %r16, 13, %r18;
	mad.lo.s32 	%r27, %r16, -5, %r26;
	mad.lo.s32 	%r28, %r16, 384, %r27;
	mad.lo.s32 	%r29, %r24, 12544, %r28;
	mad.lo.s32 	%r30, %r25, 98, %r29;
	mul.wide.u32 	%rd11, %r30, 4;
	add.s64 	%rd12, %rd10, %rd11;
	st.global.f32 	[%rd12], %f5;
	st.global.f32 	[%rd12+12544], %f7;
	st.global.f32 	[%rd12+25088], %f9;
	st.global.f32 	[%rd12+37632], %f11;
	st.global.f32 	[%rd12+56], %f13;
	st.global.f32 	[%rd12+12600], %f14;
	st.global.f32 	[%rd12+25144], %f15;
	st.global.f32 	[%rd12+37688], %f16;
	st.global.f32 	[%rd12+112], %f18;
	st.global.f32 	[%rd12+12656], %f19;
	st.global.f32 	[%rd12+25200], %f20;
	st.global.f32 	[%rd12+37744], %f21;
	st.global.f32 	[%rd12+168], %f23;
	st.global.f32 	[%rd12+12712], %f24;
	st.global.f32 	[%rd12+25256], %f25;
	st.global.f32 	[%rd12+37800], %f26;
	st.global.f32 	[%rd12+224], %f28;
	st.global.f32 	[%rd12+12768], %f29;
	st.global.f32 	[%rd12+25312], %f30;
	st.global.f32 	[%rd12+37856], %f31;
	st.global.f32 	[%rd12+280], %f33;
	st.global.f32 	[%rd12+12824], %f34;
	st.global.f32 	[%rd12+25368], %f35;
	st.global.f32 	[%rd12+37912], %f36;
	st.global.f32 	[%rd12+336], %f38;
	st.global.f32 	[%rd12+12880], %f39;
	st.global.f32 	[%rd12+25424], %f40;
	st.global.f32 	[%rd12+37968], %f41;
	st.global.f32 	[%rd12+784], %f43;
	st.global.f32 	[%rd12+13328], %f45;
	st.global.f32 	[%rd12+25872], %f47;
	st.global.f32 	[%rd12+38416], %f49;
	st.global.f32 	[%rd12+840], %f50;
	st.global.f32 	[%rd12+13384], %f51;
	st.global.f32 	[%rd12+25928], %f52;
	st.global.f32 	[%rd12+38472], %f53;
	st.global.f32 	[%rd12+896], %f54;
	st.global.f32 	[%rd12+13440], %f55;
	st.global.f32 	[%rd12+25984], %f56;
	st.global.f32 	[%rd12+38528], %f57;
	st.global.f32 	[%rd12+952], %f58;
	st.global.f32 	[%rd12+13496], %f59;
	st.global.f32 	[%rd12+26040], %f60;
	st.global.f32 	[%rd12+38584], %f61;
	st.global.f32 	[%rd12+1008], %f62;
	st.global.f32 	[%rd12+13552], %f63;
	st.global.f32 	[%rd12+26096], %f64;
	st.global.f32 	[%rd12+38640], %f65;
	st.global.f32 	[%rd12+1064], %f66;
	st.global.f32 	[%rd12+13608], %f67;
	st.global.f32 	[%rd12+26152], %f68;
	st.global.f32 	[%rd12+38696], %f69;
	st.global.f32 	[%rd12+1120], %f70;
	st.global.f32 	[%rd12+13664], %f71;
	st.global.f32 	[%rd12+26208], %f72;
	st.global.f32 	[%rd12+38752], %f73;
	ret;

}
	// .globl	fused_nn_conv2d_add_nn_relu_6_kernel0
.visible .entry fused_nn_conv2d_add_nn_relu_6_kernel0(
	.param .u64 .ptr .align 1 fused_nn_conv2d_add_nn_relu_6_kernel0_param_0,
	.param .u64 .ptr .align 1 fused_nn_conv2d_add_nn_relu_6_kernel0_param_1,
	.param .u64 .ptr .align 1 fused_nn_conv2d_add_nn_relu_6_kernel0_param_2,
	.param .u64 .ptr .align 1 fused_nn_conv2d_add_nn_relu_6_kernel0_param_3
)
{
	.reg .pred 	%p<29>;
	.reg .b32 	%r<31>;
	.reg .b32 	%f<92>;
	.reg .b64 	%rd<29>;
	// demoted variable
	.shared .align 4 .b8 _ZZ37fused_nn_conv2d_add_nn_relu_6_kernel0E15pad_temp_shared[120];
	// demoted variable
	.shared .align 4 .b8 _ZZ37fused_nn_conv2d_add_nn_relu_6_kernel0E18placeholder_shared[12];
	ld.param.u64 	%rd7, [fused_nn_conv2d_add_nn_relu_6_kernel0_param_0];
	ld.param.u64 	%rd8, [fused_nn_conv2d_add_nn_relu_6_kernel0_param_1];
	ld.param.u64 	%rd5, [fused_nn_conv2d_add_nn_relu_6_kernel0_param_2];
	ld.param.u64 	%rd6, [fused_nn_conv2d_add_nn_relu_6_kernel0_param_3];
	cvta.to.global.u64 	%rd1, %rd8;
	cvta.to.global.u64 	%rd2, %rd7;
	mov.u32 	%r1, %tid.x;
	mov.u32 	%r2, %ctaid.y;
	setp.ne.s32 	%p6, %r2, 0;
	setp.ne.s32 	%p7, %r1, 0;
	and.pred  	%p1, %p6, %p7;
	mul.lo.s32 	%r14, %r1, 3;
	mad.lo.s32 	%r10, %r2, 28, %r14;
	add.s32 	%r3, %r10, -29;
	mov.u32 	%r15, _ZZ37fused_nn_conv2d_add_nn_relu_6_kernel0E15pad_temp_shared;
	mad.lo.s32 	%r4, %r1, 12, %r15;
	add.s32 	%r5, %r10, -28;
	setp.ne.s32 	%p8, %r1, 9;
	and.pred  	%p2, %p6, %p8;
	add.s32 	%r6, %r10, -27;
	shl.b32 	%r16, %r1, 2;
	mov.u32 	%r17, _ZZ37fused_nn_conv2d_add_nn_relu_6_kernel0E18placeholder_shared;
	add.s32 	%r7, %r17, %r16;
	shl.b32 	%r18, %r1, 3;
	sub.s32 	%r8, %r4, %r18;
	add.s32 	%r9, %r10, -1;
	setp.lt.u32 	%p9, %r2, 27;
	and.pred  	%p3, %p9, %p7;
	and.pred  	%p4, %p9, %p8;
	mov.f32 	%f82, 0f00000000;
	mov.b32 	%r30, 0;
	not.pred 	%p12, %p1;
	not.pred 	%p14, %p2;
	not.pred 	%p23, %p3;
	not.pred 	%p25, %p4;
	mov.f32 	%f83, %f82;
$L__BB11_1:
	setp.gt.u32 	%p11, %r1, 9;
	bar.sync 	0;
	mad.lo.s32 	%r19, %r30, 9, %r1;
	mul.wide.u32 	%rd9, %r19, 4;
	add.s64 	%rd3, %rd1, %rd9;
	mov.pred 	%p28, 0;
	@%p11 bra 	$L__BB11_10;
	mov.f32 	%f84, 0f00000000;
	@%p12 bra 	$L__BB11_4;
	mad.lo.s32 	%r20, %r30, 784, %r3;
	mul.wide.u32 	%rd10, %r20, 4;
	add.s64 	%rd11, %rd2, %rd10;
	ld.global.nc.f32 	%f84, [%rd11];
$L__BB11_4:
	setp.eq.s32 	%p13, %r2, 0;
	st.shared.f32 	[%r4], %f84;
	mov.f32 	%f85, 0f00000000;
	@%p13 bra 	$L__BB11_6;
	mad.lo.s32 	%r21, %r30, 784, %r5;
	mul.wide.u32 	%rd12, %r21, 4;
	add.s64 	%rd13, %rd2, %rd12;
	ld.global.nc.f32 	%f85, [%rd13];
$L__BB11_6:
	st.shared.f32 	[%r4+4], %f85;
	mov.f32 	%f86, 0f00000000;
	@%p14 bra 	$L__BB11_8;
	mad.lo.s32 	%r22, %r30, 784, %r6;
	mul.wide.u32 	%rd14, %r22, 4;
	add.s64 	%rd15, %rd2, %rd14;
	ld.global.nc.f32 	%f86, [%rd15];
$L__BB11_8:
	setp.gt.u32 	%p16, %r1, 2;
	st.shared.f32 	[%r4+8], %f86;
	@%p16 bra 	$L__BB11_10;
	ld.global.nc.f32 	%f29, [%rd3];
	st.shared.f32 	[%r7], %f29;
	mov.pred 	%p28, -1;
$L__BB11_10:
	setp.gt.u32 	%p18, %r1, 9;
	bar.sync 	0;
	ld.shared.f32 	%f30, [%r8];
	ld.shared.f32 	%f31, [_ZZ37fused_nn_conv2d_add_nn_relu_6_kernel0E18placeholder_shared];
	fma.rn.f32 	%f32, %f30, %f31, %f82;
	ld.shared.f32 	%f33, [%r8+56];
	fma.rn.f32 	%f34, %f31, %f33, %f83;
	ld.shared.f32 	%f35, [%r8+4];
	ld.shared.f32 	%f36, [_ZZ37fused_nn_conv2d_add_nn_relu_6_kernel0E18placeholder_shared+4];
	fma.rn.f32 	%f37, %f35, %f36, %f32;
	ld.shared.f32 	%f38, [%r8+60];
	fma.rn.f32 	%f39, %f36, %f38, %f34;
	ld.shared.f32 	%f40, [%r8+8];
	ld.shared.f32 	%f41, [_ZZ37fused_nn_conv2d_add_nn_relu_6_kernel0E18placeholder_shared+8];
	fma.rn.f32 	%f9, %f40, %f41, %f37;
	ld.shared.f32 	%f42, [%r8+64];
	fma.rn.f32 	%f10, %f41, %f42, %f39;
	bar.sync 	0;
	@%p18 bra 	$L__BB11_16;
	setp.eq.s32 	%p19, %r1, 0;
	mov.f32 	%f87, 0f00000000;
	@%p19 bra 	$L__BB11_13;
	mad.lo.s32 	%r23, %r30, 784, %r9;
	mul.wide.u32 	%rd16, %r23, 4;
	add.s64 	%rd17, %rd2, %rd16;
	ld.global.nc.f32 	%f87, [%rd17];
$L__BB11_13:
	setp.eq.s32 	%p20, %r1, 9;
	st.shared.f32 	[%r4], %f87;
	mad.lo.s32 	%r24, %r30, 784, %r10;
	mul.wide.u32 	%rd18, %r24, 4;
	add.s64 	%rd4, %rd2, %rd18;
	ld.global.nc.f32 	%f45, [%rd4];
	st.shared.f32 	[%r4+4], %f45;
	mov.f32 	%f88, 0f00000000;
	@%p20 bra 	$L__BB11_15;
	ld.global.nc.f32 	%f88, [%rd4+4];
$L__BB11_15:
	st.shared.f32 	[%r4+8], %f88;
$L__BB11_16:
	not.pred 	%p21, %p28;
	@%p21 bra 	$L__BB11_18;
	ld.global.nc.f32 	%f46, [%rd3+12];
	st.shared.f32 	[%r7], %f46;
$L__BB11_18:
	setp.gt.u32 	%p22, %r1, 9;
	bar.sync 	0;
	ld.shared.f32 	%f47, [%r8];
	ld.shared.f32 	%f48, [_ZZ37fused_nn_conv2d_add_nn_relu_6_kernel0E18placeholder_shared];
	fma.rn.f32 	%f49, %f47, %f48, %f9;
	ld.shared.f32 	%f50, [%r8+56];
	fma.rn.f32 	%f51, %f48, %f50, %f10;
	ld.shared.f32 	%f52, [%r8+4];
	ld.shared.f32 	%f53, [_ZZ37fused_nn_conv2d_add_nn_relu_6_kernel0E18placeholder_shared+4];
	fma.rn.f32 	%f54, %f52, %f53, %f49;
	ld.shared.f32 	%f55, [%r8+60];
	fma.rn.f32 	%f56, %f53, %f55, %f51;
	ld.shared.f32 	%f57, [%r8+8];
	ld.shared.f32 	%f58, [_ZZ37fused_nn_conv2d_add_nn_relu_6_kernel0E18placeholder_shared+8];
	fma.rn.f32 	%f15, %f57, %f58, %f54;
	ld.shared.f32 	%f59, [%r8+64];
	fma.rn.f32 	%f16, %f58, %f59, %f56;
	bar.sync 	0;
	@%p22 bra 	$L__BB11_26;
	mov.f32 	%f89, 0f00000000;
	@%p23 bra 	$L__BB11_21;
	mad.lo.s32 	%r25, %r30, 784, %r10;
	mul.wide.u32 	%rd19, %r25, 4;
	add.s64 	%rd20, %rd2, %rd19;
	ld.global.nc.f32 	%f89, [%rd20+108];
$L__BB11_21:
	setp.gt.u32 	%p24, %r2, 26;
	st.shared.f32 	[%r4], %f89;
	mov.f32 	%f90, 0f00000000;
	@%p24 bra 	$L__BB11_23;
	mad.lo.s32 	%r26, %r30, 784, %r10;
	mul.wide.u32 	%rd21, %r26, 4;
	add.s64 	%rd22, %rd2, %rd21;
	ld.global.nc.f32 	%f90, [%rd22+112];
$L__BB11_23:
	st.shared.f32 	[%r4+4], %f90;
	mov.f32 	%f91, 0f00000000;
	@%p25 bra 	$L__BB11_25;
	mad.lo.s32 	%r27, %r30, 784, %r10;
	mul.wide.u32 	%rd23, %r27, 4;
	add.s64 	%rd24, %rd2, %rd23;
	ld.global.nc.f32 	%f91, [%rd24+116];
$L__BB11_25:
	st.shared.f32 	[%r4+8], %f91;
$L__BB11_26:
	@%p21 bra 	$L__BB11_28;
	ld.global.nc.f32 	%f63, [%rd3+24];
	st.shared.f32 	[%r7], %f63;
$L__BB11_28:
	bar.sync 	0;
	ld.shared.f32 	%f64, [%r8];
	ld.shared.f32 	%f65, [_ZZ37fused_nn_conv2d_add_nn_relu_6_kernel0E18placeholder_shared];
	fma.rn.f32 	%f66, %f64, %f65, %f15;
	ld.shared.f32 	%f67, [%r8+56];
	fma.rn.f32 	%f68, %f65, %f67, %f16;
	ld.shared.f32 	%f69, [%r8+4];
	ld.shared.f32 	%f70, [_ZZ37fused_nn_conv2d_add_nn_relu_6_kernel0E18placeholder_shared+4];
	fma.rn.f32 	%f71, %f69, %f70, %f66;
	ld.shared.f32 	%f72, [%r8+60];
	fma.rn.f32 	%f73, %f70, %f72, %f68;
	ld.shared.f32 	%f74, [%r8+8];
	ld.shared.f32 	%f75, [_ZZ37fused_nn_conv2d_add_nn_relu_6_kernel0E18placeholder_shared+8];
	fma.rn.f32 	%f82, %f74, %f75, %f71;
	ld.shared.f32 	%f76, [%r8+64];
	fma.rn.f32 	%f83, %f75, %f76, %f73;
	add.s32 	%r30, %r30, 1;
	setp.ne.s32 	%p27, %r30, 32;
	@%p27 bra 	$L__BB11_1;
	cvta.to.global.u64 	%rd25, %rd6;
	cvta.to.global.u64 	%rd26, %rd5;
	ld.global.nc.f32 	%f77, [%rd25];
	add.f32 	%f78, %f82, %f77;
	max.f32 	%f79, %f78, 0f00000000;
	shl.b32 	%r28, %r1, 1;
	sub.s32 	%r29, %r10, %r28;
	mul.wide.u32 	%rd27, %r29, 4;
	add.s64 	%rd28, %rd26, %rd27;
	st.global.f32 	[%rd28], %f79;
	add.f32 	%f80, %f83, %f77;
	max.f32 	%f81, %f80, 0f00000000;
	st.global.f32 	[%rd28+56], %f81;
	ret;

}
	// .globl	fused_nn_conv2d_2_kernel0
.visible .entry fused_nn_conv2d_2_kernel0(
	.param .u64 .ptr .align 1 fused_nn_conv2d_2_kernel0_param_0,
	.param .u64 .ptr .align 1 fused_nn_conv2d_2_kernel0_param_1,
	.param .u64 .ptr .align 1 fused_nn_conv2d_2_kernel0_param_2
)
{
	.reg .pred 	%p<2>;
	.reg .b32 	%r<18>;
	.reg .b32 	%f<20>;
	.reg .b64 	%rd<13>;
	// demoted variable
	.shared .align 4 .b8 _ZZ25fused_nn_conv2d_2_kernel0E15pad_temp_shared[224];
	// demoted variable
	.shared .align 4 .b8 _ZZ25fused_nn_conv2d_2_kernel0E18placeholder_shared[8];
	ld.param.u64 	%rd3, [fused_nn_conv2d_2_kernel0_param_0];
	ld.param.u64 	%rd1, [fused_nn_conv2d_2_kernel0_param_1];
	ld.param.u64 	%rd2, [fused_nn_conv2d_2_kernel0_param_2];
	cvta.to.global.u64 	%rd4, %rd3;
	mov.u32 	%r4, %ctaid.y;
	mov.u32 	%r1, %tid.x;
	shl.b32 	%r5, %r1, 2;
	mad.lo.s32 	%r2, %r4, 56, %r5;
	mul.wide.u32 	%rd5, %r2, 4;
	add.s64 	%rd6, %rd4, %rd5;
	ld.global.nc.f32 	%f1, [%rd6];
	shl.b32 	%r6, %r1, 4;
	mov.u32 	%r7, _ZZ25fused_nn_conv2d_2_kernel0E15pad_temp_shared;
	add.s32 	%r3, %r7, %r6;
	st.shared.f32 	[%r3], %f1;
	ld.global.nc.f32 	%f2, [%rd6+4];
	st.shared.f32 	[%r3+4], %f2;
	ld.global.nc.f32 	%f3, [%rd6+8];
	st.shared.f32 	[%r3+8], %f3;
	ld.global.nc.f32 	%f4, [%rd6+12];
	st.shared.f32 	[%r3+12], %f4;
	setp.gt.u32 	%p1, %r1, 1;
	@%p1 bra 	$L__BB12_2;
	cvta.to.global.u64 	%rd7, %rd1;
	mov.u32 	%r8, %ctaid.z;
	shl.b32 	%r9, %r8, 1;
	add.s32 	%r10, %r9, %r1;
	mul.wide.u32 	%rd8, %r10, 4;
	add.s64 	%rd9, %rd7, %rd8;
	ld.global.nc.f32 	%f5, [%rd9];
	mov.u32 	%r12, _ZZ25fused_nn_conv2d_2_kernel0E18placeholder_shared;
	add.s32 	%r13, %r12, %r5;
	st.shared.f32 	[%r13], %f5;
$L__BB12_2:
	cvta.to.global.u64 	%rd10, %rd2;
	bar.sync 	0;
	mad.lo.s32 	%r14, %r1, -12, %r3;
	ld.shared.f32 	%f6, [%r14];
	ld.shared.f32 	%f7, [_ZZ25fused_nn_conv2d_2_kernel0E18placeholder_shared];
	fma.rn.f32 	%f8, %f6, %f7, 0f00000000;
	ld.shared.f32 	%f9, [%r14+56];
	fma.rn.f32 	%f10, %f7, %f9, 0f00000000;
	ld.shared.f32 	%f11, [%r14+112];
	fma.rn.f32 	%f12, %f11, %f7, 0f00000000;
	ld.shared.f32 	%f13, [%r14+168];
	fma.rn.f32 	%f14, %f7, %f13, 0f00000000;
	ld.shared.f32 	%f15, [_ZZ25fused_nn_conv2d_2_kernel0E18placeholder_shared+4];
	fma.rn.f32 	%f16, %f6, %f15, 0f00000000;
	fma.rn.f32 	%f17, %f15, %f9, 0f00000000;
	fma.rn.f32 	%f18, %f11, %f15, 0f00000000;
	fma.rn.f32 	%f19, %f15, %f13, 0f00000000;
	mov.u32 	%r15, %ctaid.z;
	mad.lo.s32 	%r16, %r1, -3, %r2;
	mad.lo.s32 	%r17, %r15, 6272, %r16;
	mul.wide.u32 	%rd11, %r17, 4;
	add.s64 	%rd12, %rd10, %rd11;
	st.global.f32 	[%rd12], %f8;
	st.global.f32 	[%rd12+56], %f10;
	st.global.f32 	[%rd12+112], %f12;
	st.global.f32 	[%rd12+168], %f14;
	st.global.f32 	[%rd12+12544], %f16;
	st.global.f32 	[%rd12+12600], %f17;
	st.global.f32 	[%rd12+12656], %f18;
	st.global.f32 	[%rd12+12712], %f19;
	ret;

}
	// .globl	fused_nn_dense_add_kernel0
.visible .entry fused_nn_dense_add_kernel0(
	.param .u64 .ptr .align 1 fused_nn_dense_add_kernel0_param_0,
	.param .u64 .ptr .align 1 fused_nn_dense_add_kernel0_param_1,
	.param .u64 .ptr .align 1 fused_nn_dense_add_kernel0_param_2,
	.param .u64 .ptr .align 1 fused_nn_dense_add_kernel0_param_3
)
{
	.reg .pred 	%p<5>;
	.reg .b32 	%r<7>;
	.reg .b32 	%f<28>;
	.reg .b64 	%rd<14>;
	// demoted variable
	.shared .align 4 .b8 _ZZ26fused_nn_dense_add_kernel0E8red_buf0[256];
	// demoted variable
	.shared .align 4 .f32 _ZZ26fused_nn_dense_add_kernel0E7T_dense_$_0;
	ld.param.u64 	%rd1, [fused_nn_dense_add_kernel0_param_0];
	ld.param.u64 	%rd2, [fused_nn_dense_add_kernel0_param_1];
	ld.param.u64 	%rd3, [fused_nn_dense_add_kernel0_param_2];
	ld.param.u64 	%rd4, [fused_nn_dense_add_kernel0_param_3];
	mov.u32 	%r1, %tid.x;
	setp.ne.s32 	%p1, %r1, 0;
	mov.f32 	%f27, 0f00000000;
	@%p1 bra 	$L__BB13_2;
	cvta.to.global.u64 	%rd5, %rd1;
	cvta.to.global.u64 	%rd6, %rd2;
	ld.global.nc.f32 	%f4, [%rd5];
	mov.u32 	%r3, %ctaid.x;
	mul.wide.u32 	%rd7, %r3, 4;
	add.s64 	%rd8, %rd6, %rd7;
	ld.global.nc.f32 	%f5, [%rd8];
	fma.rn.f32 	%f27, %f4, %f5, 0f00000000;
$L__BB13_2:
	bar.sync 	0;
	shl.b32 	%r4, %r1, 2;
	mov.u32 	%r5, _ZZ26fused_nn_dense_add_kernel0E8red_buf0;
	add.s32 	%r2, %r5, %r4;
	st.volatile.shared.f32 	[%r2], %f27;
	bar.sync 	0;
	setp.gt.u32 	%p2, %r1, 31;
	@%p2 bra 	$L__BB13_4;
	ld.volatile.shared.f32 	%f6, [%r2];
	ld.volatile.shared.f32 	%f7, [%r2+128];
	add.f32 	%f8, %f6, %f7;
	st.volatile.shared.f32 	[%r2], %f8;
$L__BB13_4:
	bar.sync 	0;
	setp.gt.u32 	%p3, %r1, 15;
	@%p3 bra 	$L__BB13_6;
	ld.volatile.shared.f32 	%f9, [%r2];
	ld.volatile.shared.f32 	%f10, [%r2+64];
	add.f32 	%f11, %f9, %f10;
	st.volatile.shared.f32 	[%r2], %f11;
	ld.volatile.shared.f32 	%f12, [%r2];
	ld.volatile.shared.f32 	%f13, [%r2+32];
	add.f32 	%f14, %f12, %f13;
	st.volatile.shared.f32 	[%r2], %f14;
	ld.volatile.shared.f32 	%f15, [%r2];
	ld.volatile.shared.f32 	%f16, [%r2+16];
	add.f32 	%f17, %f15, %f16;
	st.volatile.shared.f32 	[%r2], %f17;
	ld.volatile.shared.f32 	%f18, [%r2];
	ld.volatile.shared.f32 	%f19, [%r2+8];
	add.f32 	%f20, %f18, %f19;
	st.volatile.shared.f32 	[%r2], %f20;
	ld.volatile.shared.f32 	%f21, [%r2];
	ld.volatile.shared.f32 	%f22, [%r2+4];
	add.f32 	%f23, %f21, %f22;
	st.volatile.shared.f32 	[%r2], %f23;
$L__BB13_6:
	setp.ne.s32 	%p4, %r1, 0;
	bar.sync 	0;
	@%p4 bra 	$L__BB13_8;
	ld.volatile.shared.f32 	%f24, [_ZZ26fused_nn_dense_add_kernel0E8red_buf0];
	st.shared.f32 	[_ZZ26fused_nn_dense_add_kernel0E7T_dense_$_0], %f24;
	mov.u32 	%r6, %ctaid.x;
	cvta.to.global.u64 	%rd9, %rd4;
	mul.wide.u32 	%rd10, %r6, 4;
	add.s64 	%rd11, %rd9, %rd10;
	ld.global.nc.f32 	%f25, [%rd11];
	add.f32 	%f26, %f24, %f25;
	cvta.to.global.u64 	%rd12, %rd3;
	add.s64 	%rd13, %rd12, %rd10;
	st.global.f32 	[%rd13], %f26;
$L__BB13_8:
	ret;

}
	// .globl	fused_nn_conv2d_add_nn_relu_5_kernel0
.visible .entry fused_nn_conv2d_add_nn_relu_5_kernel0(
	.param .u64 .ptr .align 1 fused_nn_conv2d_add_nn_relu_5_kernel0_param_0,
	.param .u64 .ptr .align 1 fused_nn_conv2d_add_nn_relu_5_kernel0_param_1,
	.param .u64 .ptr .align 1 fused_nn_conv2d_add_nn_relu_5_kernel0_param_2,
	.param .u64 .ptr .align 1 fused_nn_conv2d_add_nn_relu_5_kernel0_param_3
)
{
	.reg .pred 	%p<11>;
	.reg .b32 	%r<27>;
	.reg .b32 	%f<70>;
	.reg .b64 	%rd<29>;
	// demoted variable
	.shared .align 4 .b8 _ZZ37fused_nn_conv2d_add_nn_relu_5_kernel0E15pad_temp_shared[112];
	// demoted variable
	.shared .align 4 .b8 _ZZ37fused_nn_conv2d_add_nn_relu_5_kernel0E18placeholder_shared[128];
	ld.param.u64 	%rd12, [fused_nn_conv2d_add_nn_relu_5_kernel0_param_0];
	ld.param.u64 	%rd13, [fused_nn_conv2d_add_nn_relu_5_kernel0_param_1];
	ld.param.u64 	%rd10, [fused_nn_conv2d_add_nn_relu_5_kernel0_param_2];
	ld.param.u64 	%rd11, [fused_nn_conv2d_add_nn_relu_5_kernel0_param_3];
	cvta.to.global.u64 	%rd14, %rd13;
	cvta.to.global.u64 	%rd15, %rd12;
	mov.u32 	%r1, %tid.z;
	shl.b32 	%r2, %r1, 2;
	mov.u32 	%r11, %tid.x;
	add.s32 	%r12, %r2, %r11;
	setp.lt.u32 	%p3, %r12, 28;
	setp.lt.u32 	%p4, %r11, 4;
	and.pred  	%p1, %p4, %p3;
	mov.u32 	%r13, %ctaid.y;
	mul.lo.s32 	%r14, %r13, 28;
	add.s32 	%r3, %r12, %r14;
	shl.b32 	%r15, %r12, 2;
	mov.u32 	%r16, _ZZ37fused_nn_conv2d_add_nn_relu_5_kernel0E15pad_temp_shared;
	add.s32 	%r4, %r16, %r15;
	setp.lt.u32 	%p5, %r12, 32;
	and.pred  	%p2, %p4, %p5;
	mul.lo.s32 	%r17, %r11, 257;
	mov.u32 	%r18, _ZZ37fused_nn_conv2d_add_nn_relu_5_kernel0E18placeholder_shared;
	add.s32 	%r5, %r18, %r15;
	shl.b32 	%r19, %r1, 4;
	add.s32 	%r6, %r18, %r19;
	shl.b32 	%r20, %r11, 2;
	add.s32 	%r7, %r16, %r20;
	add.s32 	%r21, %r11, %r14;
	add.s32 	%r22, %r21, %r2;
	add.s32 	%r23, %r22, 196;
	mul.wide.u32 	%rd16, %r23, 4;
	add.s64 	%rd28, %rd15, %rd16;
	mad.lo.s32 	%r24, %r1, 1028, %r17;
	mul.wide.u32 	%rd17, %r24, 4;
	add.s64 	%rd18, %rd17, %rd14;
	add.s64 	%rd27, %rd18, 4;
	mul.wide.u32 	%rd19, %r3, 4;
	add.s64 	%rd26, %rd15, %rd19;
	mov.b32 	%r26, 0;
	mov.f32 	%f62, 0f00000000;
	not.pred 	%p6, %p1;
	mov.f32 	%f63, %f62;
	mov.f32 	%f64, %f62;
	mov.f32 	%f65, %f62;
	mov.f32 	%f66, %f62;
	mov.f32 	%f67, %f62;
	mov.f32 	%f68, %f62;
	mov.f32 	%f69, %f62;
$L__BB14_1:
	bar.sync 	0;
	@%p6 bra 	$L__BB14_3;
	ld.global.nc.f32 	%f26, [%rd26];
	st.shared.f32 	[%r4], %f26;
$L__BB14_3:
	not.pred 	%p7, %p2;
	@%p7 bra 	$L__BB14_5;
	ld.global.nc.f32 	%f27, [%rd27+-4];
	st.shared.f32 	[%r5], %f27;
$L__BB14_5:
	bar.sync 	0;
	ld.shared.f32 	%f28, [%r6];
	ld.shared.f32 	%f29, [%r7];
	fma.rn.f32 	%f9, %f29, %f28, %f69;
	ld.shared.f32 	%f30, [%r7+56];
	fma.rn.f32 	%f10, %f30, %f28, %f68;
	ld.shared.f32 	%f31, [%r6+4];
	fma.rn.f32 	%f11, %f29, %f31, %f67;
	fma.rn.f32 	%f12, %f30, %f31, %f66;
	ld.shared.f32 	%f32, [%r6+8];
	fma.rn.f32 	%f13, %f29, %f32, %f65;
	fma.rn.f32 	%f14, %f30, %f32, %f64;
	ld.shared.f32 	%f33, [%r6+12];
	fma.rn.f32 	%f15, %f29, %f33, %f63;
	fma.rn.f32 	%f16, %f30, %f33, %f62;
	setp.eq.s32 	%p8, %r26, 256;
	@%p8 bra 	$L__BB14_11;
	bar.sync 	0;
	@%p6 bra 	$L__BB14_8;
	ld.global.nc.f32 	%f34, [%rd28];
	st.shared.f32 	[%r4], %f34;
$L__BB14_8:
	@%p7 bra 	$L__BB14_10;
	ld.global.nc.f32 	%f35, [%rd27];
	st.shared.f32 	[%r5], %f35;
$L__BB14_10:
	bar.sync 	0;
	ld.shared.f32 	%f36, [%r6];
	ld.shared.f32 	%f37, [%r7];
	fma.rn.f32 	%f69, %f37, %f36, %f9;
	ld.shared.f32 	%f38, [%r7+56];
	fma.rn.f32 	%f68, %f38, %f36, %f10;
	ld.shared.f32 	%f39, [%r6+4];
	fma.rn.f32 	%f67, %f37, %f39, %f11;
	fma.rn.f32 	%f66, %f38, %f39, %f12;
	ld.shared.f32 	%f40, [%r6+8];
	fma.rn.f32 	%f65, %f37, %f40, %f13;
	fma.rn.f32 	%f64, %f38, %f40, %f14;
	ld.shared.f32 	%f41, [%r6+12];
	fma.rn.f32 	%f63, %f37, %f41, %f15;
	fma.rn.f32 	%f62, %f38, %f41, %f16;
	add.s32 	%r26, %r26, 2;
	add.s64 	%rd28, %rd28, 1568;
	add.s64 	%rd27, %rd27, 8;
	add.s64 	%rd26, %rd26, 1568;
	bra.uni 	$L__BB14_1;
$L__BB14_11:
	cvta.to.global.u64 	%rd20, %rd11;
	cvta.to.global.u64 	%rd21, %rd10;
	mad.lo.s32 	%r25, %r1, 780, %r3;
	mul.wide.u32 	%rd22, %r2, 4;
	add.s64 	%rd23, %rd20, %rd22;
	ld.global.nc.f32 	%f42, [%rd23];
	add.f32 	%f43, %f9, %f42;
	max.f32 	%f44, %f43, 0f00000000;
	mul.wide.u32 	%rd24, %r25, 4;
	add.s64 	%rd25, %rd21, %rd24;
	st.global.f32 	[%rd25], %f44;
	add.f32 	%f45, %f10, %f42;
	max.f32 	%f46, %f45, 0f00000000;
	st.global.f32 	[%rd25+56], %f46;
	ld.global.nc.f32 	%f47, [%rd23+4];
	add.f32 	%f48, %f11, %f47;
	max.f32 	%f49, %f48, 0f00000000;
	st.global.f32 	[%rd25+784], %f49;
	add.f32 	%f50, %f12, %f47;
	max.f32 	%f51, %f50, 0f00000000;
	st.global.f32 	[%rd25+840], %f51;
	ld.global.nc.f32 	%f52, [%rd23+8];
	add.f32 	%f53, %f13, %f52;
	max.f32 	%f54, %f53, 0f00000000;
	st.global.f32 	[%rd25+1568], %f54;
	add.f32 	%f55, %f14, %f52;
	max.f32 	%f56, %f55, 0f00000000;
	st.global.f32 	[%rd25+1624], %f56;
	ld.global.nc.f32 	%f57, [%rd23+12];
	add.f32 	%f58, %f15, %f57;
	max.f32 	%f59, %f58, 0f00000000;
	st.global.f32 	[%rd25+2352], %f59;
	add.f32 	%f60, %f16, %f57;
	max.f32 	%f61, %f60, 0f00000000;
	st.global.f32 	[%rd25+2408], %f61;
	ret;

}
	// .globl	fused_nn_conv2d_add_nn_relu_9_kernel0
.visible .entry fused_nn_conv2d_add_nn_relu_9_kernel0(
	.param .u64 .ptr .align 1 fused_nn_conv2d_add_nn_relu_9_kernel0_param_0,
	.param .u64 .ptr .align 1 fused_nn_conv2d_add_nn_relu_9_kernel0_param_1,
	.param .u64 .ptr .align 1 fused_nn_conv2d_add_nn_relu_9_kernel0_param_2,
	.param .u64 .ptr .align 1 fused_nn_conv2d_add_nn_relu_9_kernel0_param_3
)
{
	.reg .pred 	%p<41>;
	.reg .b32 	%r<34>;
	.reg .b32 	%f<154>;
	.reg .b64 	%rd<31>;
	// demoted variable
	.shared .align 4 .b8 _ZZ37fused_nn_conv2d_add_nn_relu_9_kernel0E15pad_temp_shared[232];
	// demoted variable
	.shared .align 4 .b8 _ZZ37fused_nn_conv2d_add_nn_relu_9_kernel0E18placeholder_shared[12];
	ld.param.u64 	%rd8, [fused_nn_conv2d_add_nn_relu_9_kernel0_param_0];
	ld.param.u64 	%rd9, [fused_nn_conv2d_add_nn_relu_9_kernel0_param_1];
	ld.param.u64 	%rd6, [fused_nn_conv2d_add_nn_relu_9_kernel0_param_2];
	ld.param.u64 	%rd7, [fused_nn_conv2d_add_nn_relu_9_kernel0_param_3];
	cvta.to.global.u64 	%rd1, %rd9;
	cvta.to.global.u64 	%rd2, %rd8;
	mov.u32 	%r1, %tid.x;
	mov.u32 	%r2, %ctaid.y;
	setp.ne.s32 	%p6, %r2, 0;
	setp.ne.s32 	%p7, %r1, 0;
	and.pred  	%p1, %p6, %p7;
	mul.lo.s32 	%r16, %r1, 5;
	mad.lo.s32 	%r12, %r2, 56, %r16;
	add.s32 	%r3, %r12, -57;
	mov.u32 	%r17, _ZZ37fused_nn_conv2d_add_nn_relu_9_kernel0E15pad_temp_shared;
	mad.lo.s32 	%r4, %r1, 20, %r17;
	add.s32 	%r5, %r12, -56;
	setp.ne.s32 	%p8, %r1, 11;
	and.pred  	%p2, %p6, %p8;
	add.s32 	%r6, %r12, -55;
	add.s32 	%r7, %r12, -54;
	add.s32 	%r8, %r12, -53;
	shl.b32 	%r18, %r1, 2;
	mov.u32 	%r19, _ZZ37fused_nn_conv2d_add_nn_relu_9_kernel0E18placeholder_shared;
	add.s32 	%r9, %r19, %r18;
	shl.b32 	%r20, %r1, 4;
	sub.s32 	%r10, %r4, %r20;
	add.s32 	%r11, %r12, -1;
	setp.lt.u32 	%p9, %r2, 55;
	and.pred  	%p3, %p9, %p7;
	mov.f32 	%f138, 0f00000000;
	mov.b32 	%r33, 0;
	not.pred 	%p12, %p1;
	not.pred 	%p14, %p2;
	not.pred 	%p29, %p3;
	mov.f32 	%f139, %f138;
	mov.f32 	%f140, %f138;
	mov.f32 	%f141, %f138;
$L__BB15_1:
	setp.gt.u32 	%p11, %r1, 11;
	bar.sync 	0;
	mad.lo.s32 	%r21, %r33, 9, %r1;
	mul.wide.u32 	%rd10, %r21, 4;
	add.s64 	%rd3, %rd1, %rd10;
	mov.pred 	%p39, 0;
	mov.pred 	%p40, %p39;
	@%p11 bra 	$L__BB15_15;
	mov.f32 	%f142, 0f00000000;
	@%p12 bra 	$L__BB15_4;
	mad.lo.s32 	%r22, %r33, 3136, %r3;
	mul.wide.u32 	%rd11, %r22, 4;
	add.s64 	%rd12, %rd2, %rd11;
	ld.global.nc.f32 	%f142, [%rd12];
$L__BB15_4:
	setp.eq.s32 	%p13, %r2, 0;
	st.shared.f32 	[%r4], %f142;
	mov.f32 	%f143, 0f00000000;
	@%p13 bra 	$L__BB15_6;
	mad.lo.s32 	%r23, %r33, 3136, %r5;
	mul.wide.u32 	%rd13, %r23, 4;
	add.s64 	%rd14, %rd2, %rd13;
	ld.global.nc.f32 	%f143, [%rd14];
$L__BB15_6:
	st.shared.f32 	[%r4+4], %f143;
	mov.f32 	%f144, 0f00000000;
	@%p14 bra 	$L__BB15_8;
	mad.lo.s32 	%r24, %r33, 3136, %r6;
	mul.wide.u32 	%rd15, %r24, 4;
	add.s64 	%rd16, %rd2, %rd15;
	ld.global.nc.f32 	%f144, [%rd16];
$L__BB15_8:
	setp.eq.s32 	%p16, %r1, 11;
	st.shared.f32 	[%r4+8], %f144;
	mov.pred 	%p40, %p39;
	@%p16 bra 	$L__BB15_15;
	setp.eq.s32 	%p17, %r2, 0;
	mov.f32 	%f145, 0f00000000;
	@%p17 bra 	$L__BB15_11;
	mad.lo.s32 	%r25, %r33, 3136, %r7;
	mul.wide.u32 	%rd17, %r25, 4;
	add.s64 	%rd18, %rd2, %rd17;
	ld.global.nc.f32 	%f145, [%rd18];
$L__BB15_11:
	st.shared.f32 	[%r4+12], %f145;
	mov.f32 	%f146, 0f00000000;
	@%p17 bra 	$L__BB15_13;
	mad.lo.s32 	%r26, %r33, 3136, %r8;
	mul.wide.u32 	%rd19, %r26, 4;
	add.s64 	%rd20, %rd2, %rd19;
	ld.global.nc.f32 	%f146, [%rd20];
$L__BB15_13:
	setp.gt.u32 	%p21, %r1, 2;
	st.shared.f32 	[%r4+16], %f146;
	mov.pred 	%p40, -1;
	@%p21 bra 	$L__BB15_15;
	ld.global.nc.f32 	%f47, [%rd3];
	st.shared.f32 	[%r9], %f47;
	mov.pred 	%p39, -1;
	mov.pred 	%p40, %p39;
$L__BB15_15:
	bar.sync 	0;
	ld.shared.f32 	%f48, [%r10];
	ld.shared.f32 	%f49, [_ZZ37fused_nn_conv2d_add_nn_relu_9_kernel0E18placeholder_shared];
	fma.rn.f32 	%f50, %f48, %f49, %f138;
	ld.shared.f32 	%f51, [%r10+56];
	fma.rn.f32 	%f52, %f49, %f51, %f139;
	ld.shared.f32 	%f53, [%r10+112];
	fma.rn.f32 	%f54, %f53, %f49, %f140;
	ld.shared.f32 	%f55, [%r10+168];
	fma.rn.f32 	%f56, %f49, %f55, %f141;
	ld.shared.f32 	%f57, [%r10+4];
	ld.shared.f32 	%f58, [_ZZ37fused_nn_conv2d_add_nn_relu_9_kernel0E18placeholder_shared+4];
	fma.rn.f32 	%f59, %f57, %f58, %f50;
	ld.shared.f32 	%f60, [%r10+60];
	fma.rn.f32 	%f61, %f58, %f60, %f52;
	ld.shared.f32 	%f62, [%r10+116];
	fma.rn.f32 	%f63, %f62, %f58, %f54;
	ld.shared.f32 	%f64, [%r10+172];
	fma.rn.f32 	%f65, %f58, %f64, %f56;
	ld.shared.f32 	%f66, [%r10+8];
	ld.shared.f32 	%f67, [_ZZ37fused_nn_conv2d_add_nn_relu_9_kernel0E18placeholder_shared+8];
	fma.rn.f32 	%f15, %f66, %f67, %f59;
	ld.shared.f32 	%f68, [%r10+64];
	fma.rn.f32 	%f16, %f67, %f68, %f61;
	ld.shared.f32 	%f69, [%r10+120];
	fma.rn.f32 	%f17, %f69, %f67, %f63;
	ld.shared.f32 	%f70, [%r10+176];
	fma.rn.f32 	%f18, %f67, %f70, %f65;
	bar.sync 	0;
	@%p11 bra 	$L__BB15_21;
	setp.eq.s32 	%p24, %r1, 0;
	mov.f32 	%f147, 0f00000000;
	@%p24 bra 	$L__BB15_18;
	mad.lo.s32 	%r27, %r33, 3136, %r11;
	mul.wide.u32 	%rd21, %r27, 4;
	add.s64 	%rd22, %rd2, %rd21;
	ld.global.nc.f32 	%f147, [%rd22];
$L__BB15_18:
	st.shared.f32 	[%r4], %f147;
	mad.lo.s32 	%r28, %r33, 3136, %r12;
	mul.wide.u32 	%rd23, %r28, 4;
	add.s64 	%rd4, %rd2, %rd23;
	ld.global.nc.f32 	%f73, [%rd4];
	st.shared.f32 	[%r4+4], %f73;
	mov.f32 	%f148, 0f00000000;
	not.pred 	%p25, %p40;
	@%p25 bra 	$L__BB15_20;
	ld.global.nc.f32 	%f148, [%rd4+4];
$L__BB15_20:
	st.shared.f32 	[%r4+8], %f148;
$L__BB15_21:
	not.pred 	%p26, %p40;
	@%p26 bra 	$L__BB15_23;
	mad.lo.s32 	%r29, %r33, 3136, %r12;
	mul.wide.u32 	%rd24, %r29, 4;
	add.s64 	%rd25, %rd2, %rd24;
	ld.global.nc.f32 	%f74, [%rd25+8];
	st.shared.f32 	[%r4+12], %f74;
	ld.global.nc.f32 	%f75, [%rd25+12];
	st.shared.f32 	[%r4+16], %f75;
$L__BB15_23:
	not.pred 	%p27, %p39;
	@%p27 bra 	$L__BB15_25;
	ld.global.nc.f32 	%f76, [%rd3+12];
	st.shared.f32 	[%r9], %f76;
$L__BB15_25:
	setp.gt.u32 	%p28, %r1, 11;
	bar.sync 	0;
	ld.shared.f32 	%f77, [%r10];
	ld.shared.f32 	%f78, [_ZZ37fused_nn_conv2d_add_nn_relu_9_kernel0E18placeholder_shared];
	fma.rn.f32 	%f79, %f77, %f78, %f15;
	ld.shared.f32 	%f80, [%r10+56];
	fma.rn.f32 	%f81, %f78, %f80, %f16;
	ld.shared.f32 	%f82, [%r10+112];
	fma.rn.f32 	%f83, %f82, %f78, %f17;
	ld.shared.f32 	%f84, [%r10+168];
	fma.rn.f32 	%f85, %f78, %f84, %f18;
	ld.shared.f32 	%f86, [%r10+4];
	ld.shared.f32 	%f87, [_ZZ37fused_nn_conv2d_add_nn_relu_9_kernel0E18placeholder_shared+4];
	fma.rn.f32 	%f88, %f86, %f87, %f79;
	ld.shared.f32 	%f89, [%r10+60];
	fma.rn.f32 	%f90, %f87, %f89, %f81;
	ld.shared.f32 	%f91, [%r10+116];
	fma.rn.f32 	%f92, %f91, %f87, %f83;
	ld.shared.f32 	%f93, [%r10+172];
	fma.rn.f32 	%f94, %f87, %f93, %f85;
	ld.shared.f32 	%f95, [%r10+8];
	ld.shared.f32 	%f96, [_ZZ37fused_nn_conv2d_add_nn_relu_9_kernel0E18placeholder_shared+8];
	fma.rn.f32 	%f23, %f95, %f96, %f88;
	ld.shared.f32 	%f97, [%r10+64];
	fma.rn.f32 	%f24, %f96, %f97, %f90;
	ld.shared.f32 	%f98, [%r10+120];
	fma.rn.f32 	%f25, %f98, %f96, %f92;
	ld.shared.f32 	%f99, [%r10+176];
	fma.rn.f32 	%f26, %f96, %f99, %f94;
	bar.sync 	0;
	mad.lo.s32 	%r30, %r33, 3136, %r12;
	mul.wide.u32 	%rd26, %r30, 4;
	add.s64 	%rd5, %rd2, %rd26;
	@%p28 bra 	$L__BB15_33;
	mov.f32 	%f149, 0f00000000;
	@%p29 bra 	$L__BB15_28;
	ld.global.nc.f32 	%f149, [%rd5+220];
$L__BB15_28:
	setp.gt.u32 	%p30, %r2, 54;
	st.shared.f32 	[%r4], %f149;
	mov.f32 	%f150, 0f00000000;
	@%p30 bra 	$L__BB15_30;
	ld.global.nc.f32 	%f150, [%rd5+224];
$L__BB15_30:
	setp.gt.u32 	%p31, %r2, 54;
	st.shared.f32 	[%r4+4], %f150;
	mov.f32 	%f151, 0f00000000;
	or.pred  	%p33, %p31, %p26;
	@%p33 bra 	$L__BB15_32;
	ld.global.nc.f32 	%f151, [%rd5+228];
$L__BB15_32:
	st.shared.f32 	[%r4+8], %f151;
$L__BB15_33:
	@%p26 bra 	$L__BB15_39;
	setp.gt.u32 	%p35, %r2, 54;
	mov.f32 	%f152, 0f00000000;
	@%p35 bra 	$L__BB15_36;
	ld.global.nc.f32 	%f152, [%rd5+232];
$L__BB15_36:
	st.shared.f32 	[%r4+12], %f152;
	mov.f32 	%f153, 0f00000000;
	@%p35 bra 	$L__BB15_38;
	ld.global.nc.f32 	%f153, [%rd5+236];
$L__BB15_38:
	st.shared.f32 	[%r4+16], %f153;
$L__BB15_39:
	@%p27 bra 	$L__BB15_41;
	ld.global.nc.f32 	%f105, [%rd3+24];
	st.shared.f32 	[%r9], %f105;
$L__BB15_41:
	bar.sync 	0;
	ld.shared.f32 	%f106, [%r10];
	ld.shared.f32 	%f107, [_ZZ37fused_nn_conv2d_add_nn_relu_9_kernel0E18placeholder_shared];
	fma.rn.f32 	%f108, %f106, %f107, %f23;
	ld.shared.f32 	%f109, [%r10+56];
	fma.rn.f32 	%f110, %f107, %f109, %f24;
	ld.shared.f32 	%f111, [%r10+112];
	fma.rn.f32 	%f112, %f111, %f107, %f25;
	ld.shared.f32 	%f113, [%r10+168];
	fma.rn.f32 	%f114, %f107, %f113, %f26;
	ld.shared.f32 	%f115, [%r10+4];
	ld.shared.f32 	%f116, [_ZZ37fused_nn_conv2d_add_nn_relu_9_kernel0E18placeholder_shared+4];
	fma.rn.f32 	%f117, %f115, %f116, %f108;
	ld.shared.f32 	%f118, [%r10+60];
	fma.rn.f32 	%f119, %f116, %f118, %f110;
	ld.shared.f32 	%f120, [%r10+116];
	fma.rn.f32 	%f121, %f120, %f116, %f112;
	ld.shared.f32 	%f122, [%r10+172];
	fma.rn.f32 	%f123, %f116, %f122, %f114;
	ld.shared.f32 	%f124, [%r10+8];
	ld.shared.f32 	%f125, [_ZZ37fused_nn_conv2d_add_nn_relu_9_kernel0E18placeholder_shared+8];
	fma.rn.f32 	%f138, %f124, %f125, %f117;
	ld.shared.f32 	%f126, [%r10+64];
	fma.rn.f32 	%f139, %f125, %f126, %f119;
	ld.shared.f32 	%f127, [%r10+120];
	fma.rn.f32 	%f140, %f127, %f125, %f121;
	ld.shared.f32 	%f128, [%r10+176];
	fma.rn.f32 	%f141, %f125, %f128, %f123;
	add.s32 	%r33, %r33, 1;
	setp.ne.s32 	%p38, %r33, 32;
	@%p38 bra 	$L__BB15_1;
	cvta.to.global.u64 	%rd27, %rd7;
	cvta.to.global.u64 	%rd28, %rd6;
	ld.global.nc.f32 	%f129, [%rd27];
	add.f32 	%f130, %f138, %f129;
	max.f32 	%f131, %f130, 0f00000000;
	shl.b32 	%r31, %r1, 2;
	sub.s32 	%r32, %r12, %r31;
	mul.wide.u32 	%rd29, %r32, 4;
	add.s64 	%rd30, %rd28, %rd29;
	st.global.f32 	[%rd30], %f131;
	add.f32 	%f132, %f139, %f129;
	max.f32 	%f133, %f132, 0f00000000;
	st.global.f32 	[%rd30+56], %f133;
	add.f32 	%f134, %f140, %f129;
	max.f32 	%f135, %f134, 0f00000000;
	st.global.f32 	[%rd30+112], %f135;
	add.f32 	%f136, %f141, %f129;
	max.f32 	%f137, %f136, 0f00000000;
	st.global.f32 	[%rd30+168], %f137;
	ret;

}
	// .globl	fused_nn_conv2d_1_kernel0
.visible .entry fused_nn_conv2d_1_kernel0(
	.param .u64 .ptr .align 1 fused_nn_conv2d_1_kernel0_param_0,
	.param .u64 .ptr .align 1 fused_nn_conv2d_1_kernel0_param_1,
	.param .u64 .ptr .align 1 fused_nn_conv2d_1_kernel0_param_2
)
{
	.reg .pred 	%p<2>;
	.reg .b32 	%r<14>;
	.reg .b32 	%f<9>;
	.reg .b64 	%rd<13>;
	// demoted variable
	.shared .align 4 .b8 _ZZ25fused_nn_conv2d_1_kernel0E15pad_temp_shared[112];
	// demoted variable
	.shared .align 4 .b8 _ZZ25fused_nn_conv2d_1_kernel0E18placeholder_shared[4];
	ld.param.u64 	%rd3, [fused_nn_conv2d_1_kernel0_param_0];
	ld.param.u64 	%rd1, [fused_nn_conv2d_1_kernel0_param_1];
	ld.param.u64 	%rd2, [fused_nn_conv2d_1_kernel0_param_2];
	cvta.to.global.u64 	%rd4, %rd3;
	mov.u32 	%r4, %ctaid.y;
	mov.u32 	%r1, %tid.x;
	shl.b32 	%r5, %r1, 1;
	mad.lo.s32 	%r2, %r4, 28, %r5;
	mul.wide.u32 	%rd5, %r2, 4;
	add.s64 	%rd6, %rd4, %rd5;
	ld.global.nc.f32 	%f1, [%rd6];
	shl.b32 	%r6, %r1, 3;
	mov.u32 	%r7, _ZZ25fused_nn_conv2d_1_kernel0E15pad_temp_shared;
	add.s32 	%r3, %r7, %r6;
	st.shared.f32 	[%r3], %f1;
	ld.global.nc.f32 	%f2, [%rd6+4];
	st.shared.f32 	[%r3+4], %f2;
	setp.ne.s32 	%p1, %r1, 0;
	@%p1 bra 	$L__BB16_2;
	cvta.to.global.u64 	%rd7, %rd1;
	mov.u32 	%r8, %ctaid.z;
	mul.wide.u32 	%rd8, %r8, 4;
	add.s64 	%rd9, %rd7, %rd8;
	ld.global.nc.f32 	%f3, [%rd9];
	st.shared.f32 	[_ZZ25fused_nn_conv2d_1_kernel0E18placeholder_shared], %f3;
$L__BB16_2:
	cvta.to.global.u64 	%rd10, %rd2;
	bar.sync 	0;
	shl.b32 	%r9, %r1, 2;
	sub.s32 	%r10, %r3, %r9;
	ld.shared.f32 	%f4, [%r10];
	ld.shared.f32 	%f5, [_ZZ25fused_nn_conv2d_1_kernel0E18placeholder_shared];
	fma.rn.f32 	%f6, %f4, %f5, 0f00000000;
	ld.shared.f32 	%f7, [%r10+56];
	fma.rn.f32 	%f8, %f5, %f7, 0f00000000;
	mov.u32 	%r11, %ctaid.z;
	sub.s32 	%r12, %r2, %r1;
	mad.lo.s32 	%r13, %r11, 784, %r12;
	mul.wide.u32 	%rd11, %r13, 4;
	add.s64 	%rd12, %rd10, %rd11;
	st.global.f32 	[%rd12], %f6;
	st.global.f32 	[%rd12+56], %f8;
	ret;

}
	// .globl	fused_nn_conv2d_add_nn_relu_1_kernel0
.visible .entry fused_nn_conv2d_add_nn_relu_1_kernel0(
	.param .u64 .ptr .align 1 fused_nn_conv2d_add_nn_relu_1_kernel0_param_0,
	.param .u64 .ptr .align 1 fused_nn_conv2d_add_nn_relu_1_kernel0_param_1,
	.param .u64 .ptr .align 1 fused_nn_conv2d_add_nn_relu_1_kernel0_param_2,
	.param .u64 .ptr .align 1 fused_nn_conv2d_add_nn_relu_1_kernel0_param_3
)
{
	.reg .pred 	%p<7>;
	.reg .b32 	%r<23>;
	.reg .b32 	%f<24>;
	.reg .b64 	%rd<17>;
	// demoted variable
	.shared .align 4 .b8 _ZZ37fused_nn_conv2d_add_nn_relu_1_kernel0E15pad_temp_shared[28];
	// demoted variable
	.shared .align 4 .b8 _ZZ37fused_nn_conv2d_add_nn_relu_1_kernel0E18placeholder_shared[128];
	ld.param.u64 	%rd1, [fused_nn_conv2d_add_nn_relu_1_kernel0_param_0];
	ld.param.u64 	%rd2, [fused_nn_conv2d_add_nn_relu_1_kernel0_param_1];
	ld.param.u64 	%rd3, [fused_nn_conv2d_add_nn_relu_1_kernel0_param_2];
	ld.param.u64 	%rd4, [fused_nn_conv2d_add_nn_relu_1_kernel0_param_3];
	mov.u32 	%r1, %tid.x;
	mov.u32 	%r2, %tid.z;
	add.s32 	%r3, %r1, %r2;
	setp.gt.u32 	%p1, %r3, 6;
	setp.ne.s32 	%p2, %r1, 0;
	or.pred  	%p3, %p2, %p1;
	@%p3 bra 	$L__BB17_2;
	cvta.to.global.u64 	%rd5, %rd1;
	mov.u32 	%r5, %ctaid.y;
	mad.lo.s32 	%r6, %r5, 7, %r2;
	mul.wide.u32 	%rd6, %r6, 4;
	add.s64 	%rd7, %rd5, %rd6;
	ld.global.nc.f32 	%f1, [%rd7];
	shl.b32 	%r7, %r2, 2;
	mov.u32 	%r8, _ZZ37fused_nn_conv2d_add_nn_relu_1_kernel0E15pad_temp_shared;
	add.s32 	%r9, %r8, %r7;
	st.shared.f32 	[%r9], %f1;
$L__BB17_2:
	mad.lo.s32 	%r4, %r2, 3, %r3;
	setp.gt.u32 	%p4, %r4, 31;
	setp.gt.u32 	%p5, %r1, 3;
	or.pred  	%p6, %p5, %p4;
	@%p6 bra 	$L__BB17_4;
	cvta.to.global.u64 	%rd8, %rd2;
	mul.wide.u32 	%rd9, %r4, 4;
	add.s64 	%rd10, %rd8, %rd9;
	ld.global.nc.f32 	%f2, [%rd10];
	shl.b32 	%r10, %r4, 2;
	mov.u32 	%r11, _ZZ37fused_nn_conv2d_add_nn_relu_1_kernel0E18placeholder_shared;
	add.s32 	%r12, %r11, %r10;
	st.shared.f32 	[%r12], %f2;
$L__BB17_4:
	shl.b32 	%r13, %r2, 2;
	bar.sync 	0;
	shl.b32 	%r14, %r1, 2;
	mov.u32 	%r15, _ZZ37fused_nn_conv2d_add_nn_relu_1_kernel0E15pad_temp_shared;
	add.s32 	%r16, %r15, %r14;
	ld.shared.f32 	%f3, [%r16];
	shl.b32 	%r17, %r2, 4;
	mov.u32 	%r18, _ZZ37fused_nn_conv2d_add_nn_relu_1_kernel0E18placeholder_shared;
	add.s32 	%r19, %r18, %r17;
	ld.shared.f32 	%f4, [%r19];
	fma.rn.f32 	%f5, %f3, %f4, 0f00000000;
	ld.shared.f32 	%f6, [%r19+4];
	fma.rn.f32 	%f7, %f3, %f6, 0f00000000;
	ld.shared.f32 	%f8, [%r19+8];
	fma.rn.f32 	%f9, %f3, %f8, 0f00000000;
	ld.shared.f32 	%f10, [%r19+12];
	fma.rn.f32 	%f11, %f3, %f10, 0f00000000;
	mov.u32 	%r20, %ctaid.y;
	mad.lo.s32 	%r21, %r2, 192, %r4;
	mad.lo.s32 	%r22, %r20, 7, %r21;
	cvta.to.global.u64 	%rd11, %rd4;
	cvta.to.global.u64 	%rd12, %rd3;
	mul.wide.u32 	%rd13, %r13, 4;
	add.s64 	%rd14, %rd11, %rd13;
	ld.global.nc.f32 	%f12, [%rd14];
	add.f32 	%f13, %f5, %f12;
	max.f32 	%f14, %f13, 0f00000000;
	mul.wide.u32 	%rd15, %r22, 4;
	add.s64 	%rd16, %rd12, %rd15;
	st.global.f32 	[%rd16], %f14;
	ld.global.nc.f32 	%f15, [%rd14+4];
	add.f32 	%f16, %f7, %f15;
	max.f32 	%f17, %f16, 0f00000000;
	st.global.f32 	[%rd16+196], %f17;
	ld.global.nc.f32 	%f18, [%rd14+8];
	add.f32 	%f19, %f9, %f18;
	max.f32 	%f20, %f19, 0f00000000;
	st.global.f32 	[%rd16+392], %f20;
	ld.global.nc.f32 	%f21, [%rd14+12];
	add.f32 	%f22, %f11, %f21;
	max.f32 	%f23, %f22, 0f00000000;
	st.global.f32 	[%rd16+588], %f23;
	ret;

}
	// .globl	fused_nn_conv2d_add_nn_relu_7_kernel0
.visible .entry fused_nn_conv2d_add_nn_relu_7_kernel0(
	.param .u64 .ptr .align 1 fused_nn_conv2d_add_nn_relu_7_kernel0_param_0,
	.param .u64 .ptr .align 1 fused_nn_conv2d_add_nn_relu_7_kernel0_param_1,
	.param .u64 .ptr .align 1 fused_nn_conv2d_add_nn_relu_7_kernel0_param_2,
	.param .u64 .ptr .align 1 fused_nn_conv2d_add_nn_relu_7_kernel0_param_3
)
{
	.reg .pred 	%p<7>;
	.reg .b16 	%rs<9>;
	.reg .b32 	%r<33>;
	.reg .b32 	%f<63>;
	.reg .b64 	%rd<17>;
	// demoted variable
	.shared .align 4 .b8 _ZZ37fused_nn_conv2d_add_nn_relu_7_kernel0E15pad_temp_shared[224];
	// demoted variable
	.shared .align 4 .b8 _ZZ37fused_nn_conv2d_add_nn_relu_7_kernel0E18placeholder_shared[128];
	ld.param.u64 	%rd1, [fused_nn_conv2d_add_nn_relu_7_kernel0_param_0];
	ld.param.u64 	%rd2, [fused_nn_conv2d_add_nn_relu_7_kernel0_param_1];
	ld.param.u64 	%rd3, [fused_nn_conv2d_add_nn_relu_7_kernel0_param_2];
	ld.param.u64 	%rd4, [fused_nn_conv2d_add_nn_relu_7_kernel0_param_3];
	mov.u32 	%r1, %tid.z;
	mov.u32 	%r2, %tid.x;
	mad.lo.s32 	%r3, %r1, 7, %r2;
	setp.gt.u32 	%p1, %r3, 55;
	setp.gt.u32 	%p2, %r2, 6;
	or.pred  	%p3, %p2, %p1;
	@%p3 bra 	$L__BB18_2;
	cvta.to.global.u64 	%rd5, %rd1;
	mov.u32 	%r5, %ctaid.y;
	mul.lo.s32 	%r6, %r5, 112;
	cvt.u16.u32 	%rs1, %r3;
	and.b16  	%rs2, %rs1, 254;
	shr.u16 	%rs3, %rs2, 1;
	mul.lo.s16 	%rs4, %rs3, 147;
	shr.u16 	%rs5, %rs4, 10;
	mul.lo.s16 	%rs6, %rs5, 28;
	cvt.u32.u16 	%r7, %rs6;
	and.b32  	%r8, %r7, 252;
	mov.u32 	%r9, %ctaid.x;
	mul.lo.s16 	%rs7, %rs5, 14;
	sub.s16 	%rs8, %rs1, %rs7;
	cvt.u32.u16 	%r10, %rs8;
	and.b32  	%r11, %r10, 255;
	mad.lo.s32 	%r12, %r9, 14, %r6;
	add.s32 	%r13, %r12, %r11;
	add.s32 	%r14, %r13, %r8;
	mul.wide.u32 	%rd6, %r14, 4;
	add.s64 	%rd7, %rd5, %rd6;
	ld.global.nc.f32 	%f1, [%rd7];
	shl.b32 	%r15, %r3, 2;
	mov.u32 	%r16, _ZZ37fused_nn_conv2d_add_nn_relu_7_kernel0E15pad_temp_shared;
	add.s32 	%r17, %r16, %r15;
	st.shared.f32 	[%r17], %f1;
$L__BB18_2:
	mad.lo.s32 	%r4, %r1, -3, %r3;
	setp.gt.u32 	%p4, %r4, 31;
	setp.gt.u32 	%p5, %r2, 3;
	or.pred  	%p6, %p5, %p4;
	@%p6 bra 	$L__BB18_4;
	cvta.to.global.u64 	%rd8, %rd2;
	mul.wide.u32 	%rd9, %r4, 4;
	add.s64 	%rd10, %rd8, %rd9;
	ld.global.nc.f32 	%f2, [%rd10];
	shl.b32 	%r18, %r4, 2;
	mov.u32 	%r19, _ZZ37fused_nn_conv2d_add_nn_relu_7_kernel0E18placeholder_shared;
	add.s32 	%r20, %r19, %r18;
	st.shared.f32 	[%r20], %f2;
$L__BB18_4:
	shl.b32 	%r21, %r1, 2;
	cvta.to.global.u64 	%rd11, %rd4;
	cvta.to.global.u64 	%rd12, %rd3;
	bar.sync 	0;
	shl.b32 	%r22, %r1, 4;
	mov.u32 	%r23, _ZZ37fused_nn_conv2d_add_nn_relu_7_kernel0E18placeholder_shared;
	add.s32 	%r24, %r23, %r22;
	ld.shared.f32 	%f3, [%r24];
	shl.b32 	%r25, %r2, 2;
	mov.u32 	%r26, _ZZ37fused_nn_conv2d_add_nn_relu_7_kernel0E15pad_temp_shared;
	add.s32 	%r27, %r26, %r25;
	ld.shared.f32 	%f4, [%r27];
	fma.rn.f32 	%f5, %f4, %f3, 0f00000000;
	ld.shared.f32 	%f6, [%r27+56];
	fma.rn.f32 	%f7, %f6, %f3, 0f00000000;
	ld.shared.f32 	%f8, [%r27+112];
	fma.rn.f32 	%f9, %f8, %f3, 0f00000000;
	ld.shared.f32 	%f10, [%r27+168];
	fma.rn.f32 	%f11, %f10, %f3, 0f00000000;
	ld.shared.f32 	%f12, [%r24+4];
	fma.rn.f32 	%f13, %f4, %f12, 0f00000000;
	fma.rn.f32 	%f14, %f6, %f12, 0f00000000;
	fma.rn.f32 	%f15, %f8, %f12, 0f00000000;
	fma.rn.f32 	%f16, %f10, %f12, 0f00000000;
	ld.shared.f32 	%f17, [%r24+8];
	fma.rn.f32 	%f18, %f4, %f17, 0f00000000;
	fma.rn.f32 	%f19, %f6, %f17, 0f00000000;
	fma.rn.f32 	%f20, %f8, %f17, 0f00000000;
	fma.rn.f32 	%f21, %f10, %f17, 0f00000000;
	ld.shared.f32 	%f22, [%r24+12];
	fma.rn.f32 	%f23, %f4, %f22, 0f00000000;
	fma.rn.f32 	%f24, %f6, %f22, 0f00000000;
	fma.rn.f32 	%f25, %f8, %f22, 0f00000000;
	fma.rn.f32 	%f26, %f10, %f22, 0f00000000;
	mov.u32 	%r28, %ctaid.y;
	mov.u32 	%r29, %ctaid.x;
	mad.lo.s32 	%r30, %r1, 3132, %r4;
	mad.lo.s32 	%r31, %r28, 112, %r30;
	mad.lo.s32 	%r32, %r29, 14, %r31;
	mul.wide.u32 	%rd13, %r21, 4;
	add.s64 	%rd14, %rd11, %rd13;
	ld.global.nc.f32 	%f27, [%rd14];
	add.f32 	%f28, %f5, %f27;
	max.f32 	%f29, %f28, 0f00000000;
	mul.wide.u32 	%rd15, %r32, 4;
	add.s64 	%rd16, %rd12, %rd15;
	st.global.f32 	[%rd16], %f29;
	add.f32 	%f30, %f7, %f27;
	max.f32 	%f31, %f30, 0f00000000;
	st.global.f32 	[%rd16+112], %f31;
	add.f32 	%f32, %f9, %f27;
	max.f32 	%f33, %f32, 0f00000000;
	st.global.f32 	[%rd16+224], %f33;
	add.f32 	%f34, %f11, %f27;
	max.f32 	%f35, %f34, 0f00000000;
	st.global.f32 	[%rd16+336], %f35;
	ld.global.nc.f32 	%f36, [%rd14+4];
	add.f32 	%f37, %f13, %f36;
	max.f32 	%f38, %f37, 0f00000000;
	st.global.f32 	[%rd16+3136], %f38;
	add.f32 	%f39, %f14, %f36;
	max.f32 	%f40, %f39, 0f00000000;
	st.global.f32 	[%rd16+3248], %f40;
	add.f32 	%f41, %f15, %f36;
	max.f32 	%f42, %f41, 0f00000000;
	st.global.f32 	[%rd16+3360], %f42;
	add.f32 	%f43, %f16, %f36;
	max.f32 	%f44, %f43, 0f00000000;
	st.global.f32 	[%rd16+3472], %f44;
	ld.global.nc.f32 	%f45, [%rd14+8];
	add.f32 	%f46, %f18, %f45;
	max.f32 	%f47, %f46, 0f00000000;
	st.global.f32 	[%rd16+6272], %f47;
	add.f32 	%f48, %f19, %f45;
	max.f32 	%f49, %f48, 0f00000000;
	st.global.f32 	[%rd16+6384], %f49;
	add.f32 	%f50, %f20, %f45;
	max.f32 	%f51, %f50, 0f00000000;
	st.global.f32 	[%rd16+6496], %f51;
	add.f32 	%f52, %f21, %f45;
	max.f32 	%f53, %f52, 0f00000000;
	st.global.f32 	[%rd16+6608], %f53;
	ld.global.nc.f32 	%f54, [%rd14+12];
	add.f32 	%f55, %f23, %f54;
	max.f32 	%f56, %f55, 0f00000000;
	st.global.f32 	[%rd16+9408], %f56;
	add.f32 	%f57, %f24, %f54;
	max.f32 	%f58, %f57, 0f00000000;
	st.global.f32 	[%rd16+9520], %f58;
	add.f32 	%f59, %f25, %f54;
	max.f32 	%f60, %f59, 0f00000000;
	st.global.f32 	[%rd16+9632], %f60;
	add.f32 	%f61, %f26, %f54;
	max.f32 	%f62, %f61, 0f00000000;
	st.global.f32 	[%rd16+9744], %f62;
	ret;

}
	// .globl	fused_nn_max_pool2d_add_nn_relu_kernel0
.visible .entry fused_nn_max_pool2d_add_nn_relu_kernel0(
	.param .u64 .ptr .align 1 fused_nn_max_pool2d_add_nn_relu_kernel0_param_0,
	.param .u64 .ptr .align 1 fused_nn_max_pool2d_add_nn_relu_kernel0_param_1,
	.param .u64 .ptr .align 1 fused_nn_max_pool2d_add_nn_relu_kernel0_param_2
)
{
	.reg .pred 	%p<18>;
	.reg .b32 	%r<19>;
	.reg .b32 	%f<56>;
	.reg .b64 	%rd<15>;

	ld.param.u64 	%rd6, [fused_nn_max_pool2d_add_nn_relu_kernel0_param_0];
	ld.param.u64 	%rd4, [fused_nn_max_pool2d_add_nn_relu_kernel0_param_1];
	ld.param.u64 	%rd5, [fused_nn_max_pool2d_add_nn_relu_kernel0_param_2];
	cvta.to.global.u64 	%rd1, %rd6;
	mov.u32 	%r5, %ctaid.x;
	shl.b32 	%r6, %r5, 10;
	mov.u32 	%r7, %tid.x;
	or.b32  	%r1, %r6, %r7;
	setp.gt.u32 	%p1, %r1, 216383;
	mul.hi.u32 	%r8, %r1, -1840700269;
	shr.u32 	%r9, %r8, 5;
	mul.lo.s32 	%r10, %r9, 56;
	sub.s32 	%r2, %r1, %r10;
	shl.b32 	%r11, %r2, 1;
	mad.lo.s32 	%r12, %r9, 224, %r11;
	add.s32 	%r3, %r12, -113;
	mul.hi.u32 	%r13, %r1, 1402438301;
	shr.u32 	%r14, %r13, 10;
	mul.lo.s32 	%r15, %r14, 3136;
	sub.s32 	%r4, %r1, %r15;
	mul.wide.u32 	%rd7, %r12, 4;
	add.s64 	%rd2, %rd1, %rd7;
	mov.f32 	%f45, 0fFF7FFFFD;
	@%p1 bra 	$L__BB19_4;
	setp.lt.u32 	%p2, %r4, 56;
	setp.eq.s32 	%p3, %r2, 0;
	or.pred  	%p4, %p2, %p3;
	mov.f32 	%f42, 0fFF7FFFFD;
	@%p4 bra 	$L__BB19_3;
	ld.global.nc.f32 	%f42, [%rd2+-452];
$L__BB19_3:
	max.f32 	%f45, %f42, 0fFF7FFFFD;
$L__BB19_4:
	setp.gt.u32 	%p5, %r1, 216383;
	@%p5 bra 	$L__BB19_8;
	setp.lt.u32 	%p6, %r4, 56;
	mov.f32 	%f44, 0fFF7FFFFD;
	@%p6 bra 	$L__BB19_7;
	ld.global.nc.f32 	%f44, [%rd2+-448];
$L__BB19_7:
	max.f32 	%f45, %f45, %f44;
$L__BB19_8:
	setp.gt.u32 	%p7, %r1, 216383;
	@%p7 bra 	$L__BB19_12;
	setp.lt.u32 	%p8, %r4, 56;
	mov.f32 	%f46, 0fFF7FFFFD;
	@%p8 bra 	$L__BB19_11;
	ld.global.nc.f32 	%f46, [%rd2+-444];
$L__BB19_11:
	max.f32 	%f45, %f45, %f46;
$L__BB19_12:
	setp.gt.u32 	%p9, %r1, 216383;
	@%p9 bra 	$L__BB19_16;
	setp.eq.s32 	%p10, %r2, 0;
	mov.f32 	%f48, 0fFF7FFFFD;
	@%p10 bra 	$L__BB19_15;
	ld.global.nc.f32 	%f48, [%rd2+-4];
$L__BB19_15:
	max.f32 	%f45, %f45, %f48;
$L__BB19_16:
	setp.gt.u32 	%p11, %r1, 216383;
	@%p11 bra 	$L__BB19_18;
	ld.global.nc.f32 	%f34, [%rd2];
	max.f32 	%f45, %f45, %f34;
$L__BB19_18:
	setp.gt.u32 	%p12, %r1, 216383;
	@%p12 bra 	$L__BB19_20;
	ld.global.nc.f32 	%f35, [%rd2+4];
	max.f32 	%f45, %f45, %f35;
$L__BB19_20:
	setp.gt.u32 	%p13, %r1, 216383;
	@%p13 bra 	$L__BB19_24;
	setp.eq.s32 	%p14, %r2, 0;
	mov.f32 	%f52, 0fFF7FFFFD;
	@%p14 bra 	$L__BB19_23;
	ld.global.nc.f32 	%f52, [%rd2+444];
$L__BB19_23:
	max.f32 	%f45, %f45, %f52;
$L__BB19_24:
	setp.gt.u32 	%p15, %r1, 216383;
	add.s32 	%r16, %r3, 225;
	mul.wide.u32 	%rd8, %r16, 4;
	add.s64 	%rd3, %rd1, %rd8;
	@%p15 bra 	$L__BB19_26;
	ld.global.nc.f32 	%f37, [%rd3];
	max.f32 	%f45, %f45, %f37;
$L__BB19_26:
	setp.gt.u32 	%p16, %r1, 216383;
	@%p16 bra 	$L__BB19_28;
	ld.global.nc.f32 	%f38, [%rd3+4];
	max.f32 	%f45, %f45, %f38;
$L__BB19_28:
	setp.gt.u32 	%p17, %r1, 216383;
	@%p17 bra 	$L__BB19_30;
	cvta.to.global.u64 	%rd9, %rd5;
	mul.wide.u32 	%rd10, %r14, 4;
	add.s64 	%rd11, %rd9, %rd10;
	ld.global.nc.f32 	%f39, [%rd11];
	add.f32 	%f40, %f45, %f39;
	max.f32 	%f41, %f40, 0f00000000;
	cvta.to.global.u64 	%rd12, %rd4;
	mul.wide.u32 	%rd13, %r1, 4;
	add.s64 	%rd14, %rd12, %rd13;
	st.global.f32 	[%rd14], %f41;
$L__BB19_30:
	ret;

}
	// .globl	fused_nn_avg_pool2d_add_nn_relu_2_kernel0
.visible .entry fused_nn_avg_pool2d_add_nn_relu_2_kernel0(
	.param .u64 .ptr .align 1 fused_nn_avg_pool2d_add_nn_relu_2_kernel0_param_0,
	.param .u64 .ptr .align 1 fused_nn_avg_pool2d_add_nn_relu_2_kernel0_param_1,
	.param .u64 .ptr .align 1 fused_nn_avg_pool2d_add_nn_relu_2_kernel0_param_2
)
{
	.reg .pred 	%p<6>;
	.reg .b32 	%r<11>;
	.reg .b32 	%f<21>;
	.reg .b64 	%rd<13>;

	ld.param.u64 	%rd4, [fused_nn_avg_pool2d_add_nn_relu_2_kernel0_param_0];
	ld.param.u64 	%rd2, [fused_nn_avg_pool2d_add_nn_relu_2_kernel0_param_1];
	ld.param.u64 	%rd3, [fused_nn_avg_pool2d_add_nn_relu_2_kernel0_param_2];
	cvta.to.global.u64 	%rd5, %rd4;
	mov.u32 	%r2, %ctaid.x;
	shl.b32 	%r3, %r2, 10;
	mov.u32 	%r4, %tid.x;
	or.b32  	%r1, %r3, %r4;
	setp.gt.u32 	%p1, %r1, 101919;
	mul.hi.u32 	%r5, %r1, -1840700269;
	shr.u32 	%r6, %r5, 4;
	shl.b32 	%r7, %r1, 1;
	mad.lo.s32 	%r8, %r6, 56, %r7;
	mul.wide.u32 	%rd6, %r8, 4;
	add.s64 	%rd1, %rd5, %rd6;
	mov.f32 	%f18, 0f00000000;
	@%p1 bra 	$L__BB20_2;
	ld.global.nc.f32 	%f10, [%rd1];
	add.f32 	%f18, %f10, 0f00000000;
$L__BB20_2:
	setp.gt.u32 	%p2, %r1, 101919;
	@%p2 bra 	$L__BB20_4;
	ld.global.nc.f32 	%f11, [%rd1+4];
	add.f32 	%f18, %f18, %f11;
$L__BB20_4:
	setp.gt.u32 	%p3, %r1, 101919;
	@%p3 bra 	$L__BB20_6;
	ld.global.nc.f32 	%f12, [%rd1+224];
	add.f32 	%f18, %f18, %f12;
$L__BB20_6:
	setp.gt.u32 	%p4, %r1, 101919;
	@%p4 bra 	$L__BB20_8;
	ld.global.nc.f32 	%f13, [%rd1+228];
	add.f32 	%f18, %f18, %f13;
$L__BB20_8:
	setp.gt.u32 	%p5, %r1, 101919;
	@%p5 bra 	$L__BB20_10;
	mul.hi.u32 	%r9, %r1, 1402438301;
	shr.u32 	%r10, %r9, 8;
	cvta.to.global.u64 	%rd7, %rd3;
	mul.wide.u32 	%rd8, %r10, 4;
	add.s64 	%rd9, %rd7, %rd8;
	ld.global.nc.f32 	%f14, [%rd9];
	fma.rn.f32 	%f15, %f18, 0f3E800000, %f14;
	max.f32 	%f16, %f15, 0f00000000;
	cvta.to.global.u64 	%rd10, %rd2;
	mul.wide.u32 	%rd11, %r1, 4;
	add.s64 	%rd12, %rd10, %rd11;
	st.global.f32 	[%rd12], %f16;
$L__BB20_10:
	ret;

}
	// .globl	fused_nn_conv2d_add_nn_relu_3_kernel0
.visible .entry fused_nn_conv2d_add_nn_relu_3_kernel0(
	.param .u64 .ptr .align 1 fused_nn_conv2d_add_nn_relu_3_kernel0_param_0,
	.param .u64 .ptr .align 1 fused_nn_conv2d_add_nn_relu_3_kernel0_param_1,
	.param .u64 .ptr .align 1 fused_nn_conv2d_add_nn_relu_3_kernel0_param_2,
	.param .u64 .ptr .align 1 fused_nn_conv2d_add_nn_relu_3_kernel0_param_3
)
{
	.reg .pred 	%p<27>;
	.reg .b32 	%r<26>;
	.reg .b32 	%f<61>;
	.reg .b64 	%rd<23>;
	// demoted variable
	.shared .align 4 .b8 _ZZ37fused_nn_conv2d_add_nn_relu_3_kernel0E15pad_temp_shared[64];
	// demoted variable
	.shared .align 4 .b8 _ZZ37fused_nn_conv2d_add_nn_relu_3_kernel0E18placeholder_shared[12];
	ld.param.u64 	%rd7, [fused_nn_conv2d_add_nn_relu_3_kernel0_param_0];
	ld.param.u64 	%rd8, [fused_nn_conv2d_add_nn_relu_3_kernel0_param_1];
	ld.param.u64 	%rd5, [fused_nn_conv2d_add_nn_relu_3_kernel0_param_2];
	ld.param.u64 	%rd6, [fused_nn_conv2d_add_nn_relu_3_kernel0_param_3];
	cvta.to.global.u64 	%rd1, %rd8;
	cvta.to.global.u64 	%rd2, %rd7;
	mov.u32 	%r1, %tid.x;
	mov.u32 	%r12, %ctaid.y;
	setp.ne.s32 	%p6, %r12, 0;
	setp.ne.s32 	%p7, %r1, 0;
	and.pred  	%p1, %p6, %p7;
	shl.b32 	%r13, %r1, 1;
	mad.lo.s32 	%r8, %r12, 14, %r13;
	add.s32 	%r2, %r8, -15;
	shl.b32 	%r14, %r1, 3;
	mov.u32 	%r15, _ZZ37fused_nn_conv2d_add_nn_relu_3_kernel0E15pad_temp_shared;
	add.s32 	%r3, %r15, %r14;
	setp.ne.s32 	%p8, %r1, 7;
	and.pred  	%p2, %p6, %p8;
	add.s32 	%r4, %r8, -14;
	shl.b32 	%r16, %r1, 2;
	mov.u32 	%r17, _ZZ37fused_nn_conv2d_add_nn_relu_3_kernel0E18placeholder_shared;
	add.s32 	%r5, %r17, %r16;
	sub.s32 	%r6, %r3, %r16;
	add.s32 	%r7, %r8, -1;
	setp.lt.u32 	%p9, %r12, 13;
	and.pred  	%p3, %p9, %p7;
	and.pred  	%p4, %p9, %p8;
	mov.f32 	%f54, 0f00000000;
	mov.b32 	%r25, 0;
	not.pred 	%p12, %p1;
	not.pred 	%p13, %p2;
	not.pred 	%p22, %p3;
	not.pred 	%p23, %p4;
$L__BB21_1:
	setp.gt.u32 	%p11, %r1, 7;
	bar.sync 	0;
	mad.lo.s32 	%r18, %r25, 9, %r1;
	mul.wide.u32 	%rd9, %r18, 4;
	add.s64 	%rd3, %rd1, %rd9;
	mov.pred 	%p26, 0;
	@%p11 bra 	$L__BB21_8;
	mov.f32 	%f55, 0f00000000;
	@%p12 bra 	$L__BB21_4;
	mad.lo.s32 	%r19, %r25, 196, %r2;
	mul.wide.u32 	%rd10, %r19, 4;
	add.s64 	%rd11, %rd2, %rd10;
	ld.global.nc.f32 	%f55, [%rd11];
$L__BB21_4:
	st.shared.f32 	[%r3], %f55;
	mov.f32 	%f56, 0f00000000;
	@%p13 bra 	$L__BB21_6;
	mad.lo.s32 	%r20, %r25, 196, %r4;
	mul.wide.u32 	%rd12, %r20, 4;
	add.s64 	%rd13, %rd2, %rd12;
	ld.global.nc.f32 	%f56, [%rd13];
$L__BB21_6:
	setp.gt.u32 	%p15, %r1, 2;
	st.shared.f32 	[%r3+4], %f56;
	@%p15 bra 	$L__BB21_8;
	ld.global.nc.f32 	%f20, [%rd3];
	st.shared.f32 	[%r5], %f20;
	mov.pred 	%p26, -1;
$L__BB21_8:
	setp.gt.u32 	%p17, %r1, 7;
	bar.sync 	0;
	ld.shared.f32 	%f21, [%r6];
	ld.shared.f32 	%f22, [_ZZ37fused_nn_conv2d_add_nn_relu_3_kernel0E18placeholder_shared];
	fma.rn.f32 	%f23, %f21, %f22, %f54;
	ld.shared.f32 	%f24, [%r6+4];
	ld.shared.f32 	%f25, [_ZZ37fused_nn_conv2d_add_nn_relu_3_kernel0E18placeholder_shared+4];
	fma.rn.f32 	%f26, %f24, %f25, %f23;
	ld.shared.f32 	%f27, [%r6+8];
	ld.shared.f32 	%f28, [_ZZ37fused_nn_conv2d_add_nn_relu_3_kernel0E18placeholder_shared+8];
	fma.rn.f32 	%f6, %f27, %f28, %f26;
	bar.sync 	0;
	@%p17 bra 	$L__BB21_14;
	setp.eq.s32 	%p18, %r1, 0;
	mov.f32 	%f57, 0f00000000;
	@%p18 bra 	$L__BB21_11;
	mad.lo.s32 	%r21, %r25, 196, %r7;
	mul.wide.u32 	%rd14, %r21, 4;
	add.s64 	%rd15, %rd2, %rd14;
	ld.global.nc.f32 	%f57, [%rd15];
$L__BB21_11:
	setp.eq.s32 	%p19, %r1, 7;
	st.shared.f32 	[%r3], %f57;
	mov.f32 	%f58, 0f00000000;
	@%p19 bra 	$L__BB21_13;
	mad.lo.s32 	%r22, %r25, 196, %r8;
	mul.wide.u32 	%rd16, %r22, 4;
	add.s64 	%rd17, %rd2, %rd16;
	ld.global.nc.f32 	%f58, [%rd17];
$L__BB21_13:
	st.shared.f32 	[%r3+4], %f58;
$L__BB21_14:
	not.pred 	%p20, %p26;
	@%p20 bra 	$L__BB21_16;
	ld.global.nc.f32 	%f31, [%rd3+12];
	st.shared.f32 	[%r5], %f31;
$L__BB21_16:
	setp.gt.u32 	%p21, %r1, 7;
	bar.sync 	0;
	ld.shared.f32 	%f32, [%r6];
	ld.shared.f32 	%f33, [_ZZ37fused_nn_conv2d_add_nn_relu_3_kernel0E18placeholder_shared];
	fma.rn.f32 	%f34, %f32, %f33, %f6;
	ld.shared.f32 	%f35, [%r6+4];
	ld.shared.f32 	%f36, [_ZZ37fused_nn_conv2d_add_nn_relu_3_kernel0E18placeholder_shared+4];
	fma.rn.f32 	%f37, %f35, %f36, %f34;
	ld.shared.f32 	%f38, [%r6+8];
	ld.shared.f32 	%f39, [_ZZ37fused_nn_conv2d_add_nn_relu_3_kernel0E18placeholder_shared+8];
	fma.rn.f32 	%f11, %f38, %f39, %f37;
	bar.sync 	0;
	@%p21 bra 	$L__BB21_22;
	mad.lo.s32 	%r23, %r25, 196, %r8;
	mul.wide.u32 	%rd18, %r23, 4;
	add.s64 	%rd4, %rd2, %rd18;
	mov.f32 	%f59, 0f00000000;
	@%p22 bra 	$L__BB21_19;
	ld.global.nc.f32 	%f59, [%rd4+52];
$L__BB21_19:
	st.shared.f32 	[%r3], %f59;
	mov.f32 	%f60, 0f00000000;
	@%p23 bra 	$L__BB21_21;
	ld.global.nc.f32 	%f60, [%rd4+56];
$L__BB21_21:
	st.shared.f32 	[%r3+4], %f60;
$L__BB21_22:
	@%p20 bra 	$L__BB21_24;
	ld.global.nc.f32 	%f42, [%rd3+24];
	st.shared.f32 	[%r5], %f42;
$L__BB21_24:
	bar.sync 	0;
	ld.shared.f32 	%f43, [%r6];
	ld.shared.f32 	%f44, [_ZZ37fused_nn_conv2d_add_nn_relu_3_kernel0E18placeholder_shared];
	fma.rn.f32 	%f45, %f43, %f44, %f11;
	ld.shared.f32 	%f46, [%r6+4];
	ld.shared.f32 	%f47, [_ZZ37fused_nn_conv2d_add_nn_relu_3_kernel0E18placeholder_shared+4];
	fma.rn.f32 	%f48, %f46, %f47, %f45;
	ld.shared.f32 	%f49, [%r6+8];
	ld.shared.f32 	%f50, [_ZZ37fused_nn_conv2d_add_nn_relu_3_kernel0E18placeholder_shared+8];
	fma.rn.f32 	%f54, %f49, %f50, %f48;
	add.s32 	%r25, %r25, 1;
	setp.ne.s32 	%p25, %r25, 32;
	@%p25 bra 	$L__BB21_1;
	cvta.to.global.u64 	%rd19, %rd6;
	cvta.to.global.u64 	%rd20, %rd5;
	ld.global.nc.f32 	%f51, [%rd19];
	add.f32 	%f52, %f54, %f51;
	max.f32 	%f53, %f52, 0f00000000;
	sub.s32 	%r24, %r8, %r1;
	mul.wide.u32 	%rd21, %r24, 4;
	add.s64 	%rd22, %rd20, %rd21;
	st.global.f32 	[%rd22], %f53;
	ret;

}
	// .globl	fused_nn_avg_pool2d_add_nn_relu_kernel0
.visible .entry fused_nn_avg_pool2d_add_nn_relu_kernel0(
	.param .u64 .ptr .align 1 fused_nn_avg_pool2d_add_nn_relu_kernel0_param_0,
	.param .u64 .ptr .align 1 fused_nn_avg_pool2d_add_nn_relu_kernel0_param_1,
	.param .u64 .ptr .align 1 fused_nn_avg_pool2d_add_nn_relu_kernel0_param_2
)
{
	.reg .pred 	%p<6>;
	.reg .b16 	%rs<15>;
	.reg .b32 	%r<7>;
	.reg .b32 	%f<21>;
	.reg .b64 	%rd<16>;

	ld.param.u64 	%rd4, [fused_nn_avg_pool2d_add_nn_relu_kernel0_param_0];
	ld.param.u64 	%rd2, [fused_nn_avg_pool2d_add_nn_relu_kernel0_param_1];
	ld.param.u64 	%rd3, [fused_nn_avg_pool2d_add_nn_relu_kernel0_param_2];
	cvta.to.global.u64 	%rd5, %rd4;
	mov.u32 	%r2, %ctaid.x;
	shl.b32 	%r3, %r2, 10;
	mov.u32 	%r4, %tid.x;
	or.b32  	%r1, %r3, %r4;
	setp.gt.u32 	%p1, %r1, 31359;
	cvt.u16.u32 	%rs1, %r1;
	mul.hi.u16 	%rs2, %rs1, 9363;
	sub.s16 	%rs3, %rs1, %rs2;
	shr.u16 	%rs4, %rs3, 1;
	add.s16 	%rs5, %rs4, %rs2;
	shr.u16 	%rs6, %rs5, 2;
	cvt.u32.u16 	%r5, %rs6;
	mul.wide.u32 	%rd6, %r5, 28;
	mul.lo.s16 	%rs7, %rs6, 7;
	sub.s16 	%rs8, %rs1, %rs7;
	shl.b16 	%rs9, %rs8, 1;
	cvt.u64.u16 	%rd7, %rs9;
	add.s64 	%rd8, %rd6, %rd7;
	shl.b64 	%rd9, %rd8, 2;
	add.s64 	%rd1, %rd5, %rd9;
	mov.f32 	%f18, 0f00000000;
	@%p1 bra 	$L__BB22_2;
	ld.global.nc.f32 	%f10, [%rd1];
	add.f32 	%f18, %f10, 0f00000000;
$L__BB22_2:
	setp.gt.u32 	%p2, %r1, 31359;
	@%p2 bra 	$L__BB22_4;
	ld.global.nc.f32 	%f11, [%rd1+4];
	add.f32 	%f18, %f18, %f11;
$L__BB22_4:
	setp.gt.u32 	%p3, %r1, 31359;
	@%p3 bra 	$L__BB22_6;
	ld.global.nc.f32 	%f12, [%rd1+56];
	add.f32 	%f18, %f18, %f12;
$L__BB22_6:
	setp.gt.u32 	%p4, %r1, 31359;
	@%p4 bra 	$L__BB22_8;
	ld.global.nc.f32 	%f13, [%rd1+60];
	add.f32 	%f18, %f18, %f13;
$L__BB22_8:
	setp.gt.u32 	%p5, %r1, 31359;
	@%p5 bra 	$L__BB22_10;
	mul.hi.u16 	%rs10, %rs1, 20063;
	sub.s16 	%rs11, %rs1, %rs10;
	shr.u16 	%rs12, %rs11, 1;
	add.s16 	%rs13, %rs12, %rs10;
	shr.u16 	%rs14, %rs13, 5;
	cvta.to.global.u64 	%rd10, %rd3;
	cvt.u32.u16 	%r6, %rs14;
	mul.wide.u32 	%rd11, %r6, 4;
	add.s64 	%rd12, %rd10, %rd11;
	ld.global.nc.f32 	%f14, [%rd12];
	fma.rn.f32 	%f15, %f18, 0f3E800000, %f14;
	max.f32 	%f16, %f15, 0f00000000;
	cvta.to.global.u64 	%rd13, %rd2;
	mul.wide.u32 	%rd14, %r1, 4;
	add.s64 	%rd15, %rd13, %rd14;
	st.global.f32 	[%rd15], %f16;
$L__BB22_10:
	ret;

}


// ===== COMPILED SASS (sm_100) =====

	.target	sm_100

	.elftype	@"ET_EXEC"


//--------------------- .note.nv.tkinfo           --------------------------
	.section	.note.nv.tkinfo,"",@"SHT_NOTE"
	.sectionflags	@"SHF_NOTE_NV_TKINFO"
	.tkinfo
        /*0018*/ 	.word	0x00000002
        /*0030*/ 	.string	""
        /*0030*/ 	.string	"ptxas"
        /*0030*/ 	.string	"Cuda compilation tools, release 13.0, V13.0.88"
        /*0030*/ 	.string	"Build cuda_13.0.r13.0/compiler.36424714_0"
        /*0030*/ 	.string	"-arch sm_100 -m 64 "



//--------------------- .note.nv.cuinfo           --------------------------
	.section	.note.nv.cuinfo,"",@"SHT_NOTE"
	.sectionflags	@"SHF_NOTE_NV_CUINFO"
        /*0018*/ 	.short	0x0002
        /*001a*/ 	.short	0x0064
        /*001c*/ 	.short	0x0082
	.zero		2


//--------------------- .nv.info                  --------------------------
	.section	.nv.info,"",@"SHT_CUDA_INFO"
	.align	4


	//----- nvinfo : EIATTR_REGCOUNT
	.align		4
        /*0000*/ 	.byte	0x04, 0x2f
        /*0002*/ 	.short	(.L_1 - .L_0)
	.align		4
.L_0:
        /*0004*/ 	.word	index@(fused_nn_conv2d_add_nn_relu_12_kernel0)
        /*0008*/ 	.word	0x00000023


	//----- nvinfo : EIATTR_FRAME_SIZE
	.align		4
.L_1:
        /*000c*/ 	.byte	0x04, 0x11
        /*000e*/ 	.short	(.L_3 - .L_2)
	.align		4
.L_2:
        /*0010*/ 	.word	index@(fused_nn_conv2d_add_nn_relu_12_kernel0)
        /*0014*/ 	.word	0x00000000


	//----- nvinfo : EIATTR_REGCOUNT
	.align		4
.L_3:
        /*0018*/ 	.byte	0x04, 0x2f
        /*001a*/ 	.short	(.L_5 - .L_4)
	.align		4
.L_4:
        /*001c*/ 	.word	index@(fused_nn_conv2d_add_nn_relu_8_kernel0)
        /*0020*/ 	.word	0x00000037


	//----- nvinfo : EIATTR_FRAME_SIZE
	.align		4
.L_5:
        /*0024*/ 	.byte	0x04, 0x11
        /*0026*/ 	.short	(.L_7 - .L_6)
	.align		4
.L_6:
        /*0028*/ 	.word	index@(fused_nn_conv2d_add_nn_relu_8_kernel0)
        /*002c*/ 	.word	0x00000000


	//----- nvinfo : EIATTR_REGCOUNT
	.align		4
.L_7:
        /*0030*/ 	.byte	0x04, 0x2f
        /*0032*/ 	.short	(.L_9 - .L_8)
	.align		4
.L_8:
        /*0034*/ 	.word	index@(fused_nn_conv2d_add_nn_relu_4_kernel0)
        /*0038*/ 	.word	0x00000017


	//----- nvinfo : EIATTR_FRAME_SIZE
	.align		4
.L_9:
        /*003c*/ 	.byte	0x04, 0x11
        /*003e*/ 	.short	(.L_11 - .L_10)
	.align		4
.L_10:
        /*0040*/ 	.word	index@(fused_nn_conv2d_add_nn_relu_4_kernel0)
        /*0044*/ 	.word	0x00000000


	//----- nvinfo : EIATTR_REGCOUNT
	.align		4
.L_11:
        /*0048*/ 	.byte	0x04, 0x2f
        /*004a*/ 	.short	(.L_13 - .L_12)
	.align		4
.L_12:
        /*004c*/ 	.word	index@(fused_nn_conv2d_add_nn_relu_2_kernel0)
        /*0050*/ 	.word	0x00000036


	//----- nvinfo : EIATTR_FRAME_SIZE
	.align		4
.L_13:
        /*0054*/ 	.byte	0x04, 0x11
        /*0056*/ 	.short	(.L_15 - .L_14)
	.align		4
.L_14:
        /*0058*/ 	.word	index@(fused_nn_conv2d_add_nn_relu_2_kernel0)
        /*005c*/ 	.word	0x00000000


	//----- nvinfo : EIATTR_REGCOUNT
	.align		4
.L_15:
        /*0060*/ 	.byte	0x04, 0x2f
        /*0062*/ 	.short	(.L_17 - .L_16)
	.align		4
.L_16:
        /*0064*/ 	.word	index@(fused_nn_conv2d_add_nn_relu_kernel0)
        /*0068*/ 	.word	0x00000020


	//----- nvinfo : EIATTR_FRAME_SIZE
	.align		4
.L_17:
        /*006c*/ 	.byte	0x04, 0x11
        /*006e*/ 	.short	(.L_19 - .L_18)
	.align		4
.L_18:
        /*0070*/ 	.word	index@(fused_nn_conv2d_add_nn_relu_kernel0)
        /*0074*/ 	.word	0x00000000


	//----- nvinfo : EIATTR_REGCOUNT
	.align		4
.L_19:
        /*0078*/ 	.byte	0x04, 0x2f
        /*007a*/ 	.short	(.L_21 - .L_20)
	.align		4
.L_20:
        /*007c*/ 	.word	index@(fused_nn_avg_pool2d_kernel0)
        /*0080*/ 	.word	0x00000008


	//----- nvinfo : EIATTR_FRAME_SIZE
	.align		4
.L_21:
        /*0084*/ 	.byte	0x04, 0x11
        /*0086*/ 	.short	(.L_23 - .L_22)
	.align		4
.L_22:
        /*0088*/ 	.word	index@(fused_nn_avg_pool2d_kernel0)
        /*008c*/ 	.word	0x00000000


	//----- nvinfo : EIATTR_REGCOUNT
	.align		4
.L_23:
        /*0090*/ 	.byte	0x04, 0x2f
        /*0092*/ 	.short	(.L_25 - .L_24)
	.align		4
.L_24:
        /*0094*/ 	.word	index@(fused_nn_conv2d_add_nn_relu_11_kernel0)
        /*0098*/ 	.word	0x00000028


	//----- nvinfo : EIATTR_FRAME_SIZE
	.align		4
.L_25:
        /*009c*/ 	.byte	0x04, 0x11
        /*009e*/ 	.short	(.L_27 - .L_26)
	.align		4
.L_26:
        /*00a0*/ 	.word	index@(fused_nn_conv2d_add_nn_relu_11_kernel0)
        /*00a4*/ 	.word	0x00000000


	//----- nvinfo : EIATTR_REGCOUNT
	.align		4
.L_27:
        /*00a8*/ 	.byte	0x04, 0x2f
        /*00aa*/ 	.short	(.L_29 - .L_28)
	.align		4
.L_28:
        /*00ac*/ 	.word	index@(fused_nn_conv2d_add_nn_relu_10_kernel0)
        /*00b0*/ 	.word	0x0000001a


	//----- nvinfo : EIATTR_FRAME_SIZE
	.align		4
.L_29:
        /*00b4*/ 	.byte	0x04, 0x11
        /*00b6*/ 	.short	(.L_31 - .L_30)
	.align		4
.L_30:
        /*00b8*/ 	.word	index@(fused_nn_conv2d_add_nn_relu_10_kernel0)
        /*00bc*/ 	.word	0x00000000


	//----- nvinfo : EIATTR_REGCOUNT
	.align		4
.L_31:
        /*00c0*/ 	.byte	0x04, 0x2f
        /*00c2*/ 	.short	(.L_33 - .L_32)
	.align		4
.L_32:
        /*00c4*/ 	.word	index@(fused_nn_avg_pool2d_add_nn_relu_1_kernel0)
        /*00c8*/ 	.word	0x0000000a


	//----- nvinfo : EIATTR_FRAME_SIZE
	.align		4
.L_33:
        /*00cc*/ 	.byte	0x04, 0x11
        /*00ce*/ 	.short	(.L_35 - .L_34)
	.align		4
.L_34:
        /*00d0*/ 	.word	index@(fused_nn_avg_pool2d_add_nn_relu_1_kernel0)
        /*00d4*/ 	.word	0x00000000


	//----- nvinfo : EIATTR_REGCOUNT
	.align		4
.L_35:
        /*00d8*/ 	.byte	0x04, 0x2f
        /*00da*/ 	.short	(.L_37 - .L_36)
	.align		4
.L_36:
        /*00dc*/ 	.word	index@(fused_nn_batch_flatten_kernel0)
        /*00e0*/ 	.word	0x00000008


	//----- nvinfo : EIATTR_FRAME_SIZE
	.align		4
.L_37:
        /*00e4*/ 	.byte	0x04, 0x11
        /*00e6*/ 	.short	(.L_39 - .L_38)
	.align		4
.L_38:
        /*00e8*/ 	.word	index@(fused_nn_batch_flatten_kernel0)
        /*00ec*/ 	.word	0x00000000


	//----- nvinfo : EIATTR_REGCOUNT
	.align		4
.L_39:
        /*00f0*/ 	.byte	0x04, 0x2f
        /*00f2*/ 	.short	(.L_41 - .L_40)
	.align		4
.L_40:
        /*00f4*/ 	.word	index@(fused_nn_conv2d_kernel0)
        /*00f8*/ 	.word	0x00000020


	//----- nvinfo : EIATTR_FRAME_SIZE
	.align		4
.L_41:
        /*00fc*/ 	.byte	0x04, 0x11
        /*00fe*/ 	.short	(.L_43 - .L_42)
	.align		4
.L_42:
        /*0100*/ 	.word	index@(fused_nn_conv2d_kernel0)
        /*0104*/ 	.word	0x00000000


	//----- nvinfo : EIATTR_REGCOUNT
	.align		4
.L_43:
        /*0108*/ 	.byte	0x04, 0x2f
        /*010a*/ 	.short	(.L_45 - .L_44)
	.align		4
.L_44:
        /*010c*/ 	.word	index@(fused_nn_conv2d_add_nn_relu_6_kernel0)
        /*0110*/ 	.word	0x00000020


	//----- nvinfo : EIATTR_FRAME_SIZE
	.align		4
.L_45:
        /*0114*/ 	.byte	0x04, 0x11
        /*0116*/ 	.short	(.L_47 - .L_46)
	.align		4
.L_46:
        /*0118*/ 	.word	index@(fused_nn_conv2d_add_nn_relu_6_kernel0)
        /*011c*/ 	.word	0x00000000


	//----- nvinfo : EIATTR_REGCOUNT
	.align		4
.L_47:
        /*0120*/ 	.byte	0x04, 0x2f
        /*0122*/ 	.short	(.L_49 - .L_48)
	.align		4
.L_48:
        /*0124*/ 	.word	index@(fused_nn_conv2d_2_kernel0)
        /*0128*/ 	.word	0x00000018


	//----- nvinfo : EIATTR_FRAME_SIZE
	.align		4
.L_49:
        /*012c*/ 	.byte	0x04, 0x11
        /*012e*/ 	.short	(.L_51 - .L_50)
	.align		4
.L_50:
        /*0130*/ 	.word	index@(fused_nn_conv2d_2_kernel0)
        /*0134*/ 	.word	0x00000000


	//----- nvinfo : EIATTR_REGCOUNT
	.align		4
.L_51:
        /*0138*/ 	.byte	0x04, 0x2f
        /*013a*/ 	.short	(.L_53 - .L_52)
	.align		4
.L_52:
        /*013c*/ 	.word	index@(fused_nn_dense_add_kernel0)
        /*0140*/ 	.word	0x0000000b


	//----- nvinfo : EIATTR_FRAME_SIZE
	.align		4
.L_53:
        /*0144*/ 	.byte	0x04, 0x11
        /*0146*/ 	.short	(.L_55 - .L_54)
	.align		4
.L_54:
        /*0148*/ 	.word	index@(fused_nn_dense_add_kernel0)
        /*014c*/ 	.word	0x00000000


	//----- nvinfo : EIATTR_REGCOUNT
	.align		4
.L_55:
        /*0150*/ 	.byte	0x04, 0x2f
        /*0152*/ 	.short	(.L_57 - .L_56)
	.align		4
.L_56:
        /*0154*/ 	.word	index@(fused_nn_conv2d_add_nn_relu_5_kernel0)
        /*0158*/ 	.word	0x00000020


	//----- nvinfo : EIATTR_FRAME_SIZE
	.align		4
.L_57:
        /*015c*/ 	.byte	0x04, 0x11
        /*015e*/ 	.short	(.L_59 - .L_58)
	.align		4
.L_58:
        /*0160*/ 	.word	index@(fused_nn_conv2d_add_nn_relu_5_kernel0)
        /*0164*/ 	.word	0x00000000


	//----- nvinfo : EIATTR_REGCOUNT
	.align		4
.L_59:
        /*0168*/ 	.byte	0x04, 0x2f
        /*016a*/ 	.short	(.L_61 - .L_60)
	.align		4
.L_60:
        /*016c*/ 	.word	index@(fused_nn_conv2d_add_nn_relu_9_kernel0)
        /*0170*/ 	.word	0x00000020


	//----- nvinfo : EIATTR_FRAME_SIZE
	.align		4
.L_61:
        /*0174*/ 	.byte	0x04, 0x11
        /*0176*/ 	.short	(.L_63 - .L_62)
	.align		4
.L_62:
        /*0178*/ 	.word	index@(fused_nn_conv2d_add_nn_relu_9_kernel0)
        /*017c*/ 	.word	0x00000000


	//----- nvinfo : EIATTR_REGCOUNT
	.align		4
.L_63:
        /*0180*/ 	.byte	0x04, 0x2f
        /*0182*/ 	.short	(.L_65 - .L_64)
	.align		4
.L_64:
        /*0184*/ 	.word	index@(fused_nn_conv2d_1_kernel0)
        /*0188*/ 	.word	0x00000010


	//----- nvinfo : EIATTR_FRAME_SIZE
	.align		4
.L_65:
        /*018c*/ 	.byte	0x04, 0x11
        /*018e*/ 	.short	(.L_67 - .L_66)
	.align		4
.L_66:
        /*0190*/ 	.word	index@(fused_nn_conv2d_1_kernel0)
        /*0194*/ 	.word	0x00000000


	//----- nvinfo : EIATTR_REGCOUNT
	.align		4
.L_67:
        /*0198*/ 	.byte	0x04, 0x2f
        /*019a*/ 	.short	(.L_69 - .L_68)
	.align		4
.L_68:
        /*019c*/ 	.word	index@(fused_nn_conv2d_add_nn_relu_1_kernel0)
        /*01a0*/ 	.word	0x00000017


	//----- nvinfo : EIATTR_FRAME_SIZE
	.align		4
.L_69:
        /*01a4*/ 	.byte	0x04, 0x11
        /*01a6*/ 	.short	(.L_71 - .L_70)
	.align		4
.L_70:
        /*01a8*/ 	.word	index@(fused_nn_conv2d_add_nn_relu_1_kernel0)
        /*01ac*/ 	.word	0x00000000


	//----- nvinfo : EIATTR_REGCOUNT
	.align		4
.L_71:
        /*01b0*/ 	.byte	0x04, 0x2f
        /*01b2*/ 	.short	(.L_73 - .L_72)
	.align		4
.L_72:
        /*01b4*/ 	.word	index@(fused_nn_conv2d_add_nn_relu_7_kernel0)
        /*01b8*/ 	.word	0x0000001a


	//----- nvinfo : EIATTR_FRAME_SIZE
	.align		4
.L_73:
        /*01bc*/ 	.byte	0x04, 0x11
        /*01be*/ 	.short	(.L_75 - .L_74)
	.align		4
.L_74:
        /*01c0*/ 	.word	index@(fused_nn_conv2d_add_nn_relu_7_kernel0)
        /*01c4*/ 	.word	0x00000000


	//----- nvinfo : EIATTR_REGCOUNT
	.align		4
.L_75:
        /*01c8*/ 	.byte	0x04, 0x2f
        /*01ca*/ 	.short	(.L_77 - .L_76)
	.align		4
.L_76:
        /*01cc*/ 	.word	index@(fused_nn_max_pool2d_add_nn_relu_kernel0)
        /*01d0*/ 	.word	0x0000000e


	//----- nvinfo : EIATTR_FRAME_SIZE
	.align		4
.L_77:
        /*01d4*/ 	.byte	0x04, 0x11
        /*01d6*/ 	.short	(.L_79 - .L_78)
	.align		4
.L_78:
        /*01d8*/ 	.word	index@(fused_nn_max_pool2d_add_nn_relu_kernel0)
        /*01dc*/ 	.word	0x00000000


	//----- nvinfo : EIATTR_REGCOUNT
	.align		4
.L_79:
        /*01e0*/ 	.byte	0x04, 0x2f
        /*01e2*/ 	.short	(.L_81 - .L_80)
	.align		4
.L_80:
        /*01e4*/ 	.word	index@(fused_nn_avg_pool2d_add_nn_relu_2_kernel0)
        /*01e8*/ 	.word	0x0000000a


	//----- nvinfo : EIATTR_FRAME_SIZE
	.align		4
.L_81:
        /*01ec*/ 	.byte	0x04, 0x11
        /*01ee*/ 	.short	(.L_83 - .L_82)
	.align		4
.L_82:
        /*01f0*/ 	.word	index@(fused_nn_avg_pool2d_add_nn_relu_2_kernel0)
        /*01f4*/ 	.word	0x00000000


	//----- nvinfo : EIATTR_REGCOUNT
	.align		4
.L_83:
        /*01f8*/ 	.byte	0x04, 0x2f
        /*01fa*/ 	.short	(.L_85 - .L_84)
	.align		4
.L_84:
        /*01fc*/ 	.word	index@(fused_nn_conv2d_add_nn_relu_3_kernel0)
        /*0200*/ 	.word	0x00000020


	//----- nvinfo : EIATTR_FRAME_SIZE
	.align		4
.L_85:
        /*0204*/ 	.byte	0x04, 0x11
        /*0206*/ 	.short	(.L_87 - .L_86)
	.align		4
.L_86:
        /*0208*/ 	.word	index@(fused_nn_conv2d_add_nn_relu_3_kernel0)
        /*020c*/ 	.word	0x00000000


	//----- nvinfo : EIATTR_REGCOUNT
	.align		4
.L_87:
        /*0210*/ 	.byte	0x04, 0x2f
        /*0212*/ 	.short	(.L_89 - .L_88)
	.align		4
.L_88:
        /*0214*/ 	.word	index@(fused_nn_avg_pool2d_add_nn_relu_kernel0)
        /*0218*/ 	.word	0x0000000b


	//----- nvinfo : EIATTR_FRAME_SIZE
	.align		4
.L_89:
        /*021c*/ 	.byte	0x04, 0x11
        /*021e*/ 	.short	(.L_91 - .L_90)
	.align		4
.L_90:
        /*0220*/ 	.word	index@(fused_nn_avg_pool2d_add_nn_relu_kernel0)
        /*0224*/ 	.word	0x00000000


	//----- nvinfo : EIATTR_MIN_STACK_SIZE
	.align		4
.L_91:
        /*0228*/ 	.byte	0x04, 0x12
        /*022a*/ 	.short	(.L_93 - .L_92)
	.align		4
.L_92:
        /*022c*/ 	.word	index@(fused_nn_avg_pool2d_add_nn_relu_kernel0)
        /*0230*/ 	.word	0x00000000


	//----- nvinfo : EIATTR_MIN_STACK_SIZE
	.align		4
.L_93:
        /*0234*/ 	.byte	0x04, 0x12
        /*0236*/ 	.short	(.L_95 - .L_94)
	.align		4
.L_94:
        /*0238*/ 	.word	index@(fused_nn_conv2d_add_nn_relu_3_kernel0)
        /*023c*/ 	.word	0x00000000


	//----- nvinfo : EIATTR_MIN_STACK_SIZE
	.align		4
.L_95:
        /*0240*/ 	.byte	0x04, 0x12
        /*0242*/ 	.short	(.L_97 - .L_96)
	.align		4
.L_96:
        /*0244*/ 	.word	index@(fused_nn_avg_pool2d_add_nn_relu_2_kernel0)
        /*0248*/ 	.word	0x00000000


	//----- nvinfo : EIATTR_MIN_STACK_SIZE
	.align		4
.L_97:
        /*024c*/ 	.byte	0x04, 0x12
        /*024e*/ 	.short	(.L_99 - .L_98)
	.align		4
.L_98:
        /*0250*/ 	.word	index@(fused_nn_max_pool2d_add_nn_relu_kernel0)
        /*0254*/ 	.word	0x00000000


	//----- nvinfo : EIATTR_MIN_STACK_SIZE
	.align		4
.L_99:
        /*0258*/ 	.byte	0x04, 0x12
        /*025a*/ 	.short	(.L_101 - .L_100)
	.align		4
.L_100:
        /*025c*/ 	.word	index@(fused_nn_conv2d_add_nn_relu_7_kernel0)
        /*0260*/ 	.word	0x00000000


	//----- nvinfo : EIATTR_MIN_STACK_SIZE
	.align		4
.L_101:
        /*0264*/ 	.byte	0x04, 0x12
        /*0266*/ 	.short	(.L_103 - .L_102)
	.align		4
.L_102:
        /*0268*/ 	.word	index@(fused_nn_conv2d_add_nn_relu_1_kernel0)
        /*026c*/ 	.word	0x00000000


	//----- nvinfo : EIATTR_MIN_STACK_SIZE
	.align		4
.L_103:
        /*0270*/ 	.byte	0x04, 0x12
        /*0272*/ 	.short	(.L_105 - .L_104)
	.align		4
.L_104:
        /*0274*/ 	.word	index@(fused_nn_conv2d_1_kernel0)
        /*0278*/ 	.word	0x00000000


	//----- nvinfo : EIATTR_MIN_STACK_SIZE
	.align		4
.L_105:
        /*027c*/ 	.byte	0x04, 0x12
        /*027e*/ 	.short	(.L_107 - .L_106)
	.align		4
.L_106:
        /*0280*/ 	.word	index@(fused_nn_conv2d_add_nn_relu_9_kernel0)
        /*0284*/ 	.word	0x00000000


	//----- nvinfo : EIATTR_MIN_STACK_SIZE
	.align		4
.L_107:
        /*0288*/ 	.byte	0x04, 0x12
        /*028a*/ 	.short	(.L_109 - .L_108)
	.align		4
.L_108:
        /*028c*/ 	.word	index@(fused_nn_conv2d_add_nn_relu_5_kernel0)
        /*0290*/ 	.word	0x00000000


	//----- nvinfo : EIATTR_MIN_STACK_SIZE
	.align		4
.L_109:
        /*0294*/ 	.byte	0x04, 0x12
        /*0296*/ 	.short	(.L_111 - .L_110)
	.align		4
.L_110:
        /*0298*/ 	.word	index@(fused_nn_dense_add_kernel0)
        /*029c*/ 	.word	0x00000000


	//----- nvinfo : EIATTR_MIN_STACK_SIZE
	.align		4
.L_111:
        /*02a0*/ 	.byte	0x04, 0x12
        /*02a2*/ 	.short	(.L_113 - .L_112)
	.align		4
.L_112:
        /*02a4*/ 	.word	index@(fused_nn_conv2d_2_kernel0)
        /*02a8*/ 	.word	0x00000000


	//----- nvinfo : EIATTR_MIN_STACK_SIZE
	.align		4
.L_113:
        /*02ac*/ 	.byte	0x04, 0x12
        /*02ae*/ 	.short	(.L_115 - .L_114)
	.align		4
.L_114:
        /*02b0*/ 	.word	index@(fused_nn_conv2d_add_nn_relu_6_kernel0)
        /*02b4*/ 	.word	0x00000000


	//----- nvinfo : EIATTR_MIN_STACK_SIZE
	.align		4
.L_115:
        /*02b8*/ 	.byte	0x04, 0x12
        /*02ba*/ 	.short	(.L_117 - .L_116)
	.align		4
.L_116:
        /*02bc*/ 	.word	index@(fused_nn_conv2d_kernel0)
        /*02c0*/ 	.word	0x00000000


	//----- nvinfo : EIATTR_MIN_STACK_SIZE
	.align		4
.L_117:
        /*02c4*/ 	.byte	0x04, 0x12
        /*02c6*/ 	.short	(.L_119 - .L_118)
	.align		4
.L_118:
        /*02c8*/ 	.word	index@(fused_nn_batch_flatten_kernel0)
        /*02cc*/ 	.word	0x00000000


	//----- nvinfo : EIATTR_MIN_STACK_SIZE
	.align		4
.L_119:
        /*02d0*/ 	.byte	0x04, 0x12
        /*02d2*/ 	.short	(.L_121 - .L_120)
	.align		4
.L_120:
        /*02d4*/ 	.word	index@(fused_nn_avg_pool2d_add_nn_relu_1_kernel0)
        /*02d8*/ 	.word	0x00000000


	//----- nvinfo : EIATTR_MIN_STACK_SIZE
	.align		4
.L_121:
        /*02dc*/ 	.byte	0x04, 0x12
        /*02de*/ 	.short	(.L_123 - .L_122)
	.align		4
.L_122:
        /*02e0*/ 	.word	index@(fused_nn_conv2d_add_nn_relu_10_kernel0)
        /*02e4*/ 	.word	0x00000000


	//----- nvinfo : EIATTR_MIN_STACK_SIZE
	.align		4
.L_123:
        /*02e8*/ 	.byte	0x04, 0x12
        /*02ea*/ 	.short	(.L_125 - .L_124)
	.align		4
.L_124:
        /*02ec*/ 	.word	index@(fused_nn_conv2d_add_nn_relu_11_kernel0)
        /*02f0*/ 	.word	0x00000000


	//----- nvinfo : EIATTR_MIN_STACK_SIZE
	.align		4
.L_125:
        /*02f4*/ 	.byte	0x04, 0x12
        /*02f6*/ 	.short	(.L_127 - .L_126)
	.align		4
.L_126:
        /*02f8*/ 	.word	index@(fused_nn_avg_pool2d_kernel0)
        /*02fc*/ 	.word	0x00000000


	//----- nvinfo : EIATTR_MIN_STACK_SIZE
	.align		4
.L_127:
        /*0300*/ 	.byte	0x04, 0x12
        /*0302*/ 	.short	(.L_129 - .L_128)
	.align		4
.L_128:
        /*0304*/ 	.word	index@(fused_nn_conv2d_add_nn_relu_kernel0)
        /*0308*/ 	.word	0x00000000


	//----- nvinfo : EIATTR_MIN_STACK_SIZE
	.align		4
.L_129:
        /*030c*/ 	.byte	0x04, 0x12
        /*030e*/ 	.short	(.L_131 - .L_130)
	.align		4
.L_130:
        /*0310*/ 	.word	index@(fused_nn_conv2d_add_nn_relu_2_kernel0)
        /*0314*/ 	.word	0x00000000


	//----- nvinfo : EIATTR_MIN_STACK_SIZE
	.align		4
.L_131:
        /*0318*/ 	.byte	0x04, 0x12
        /*031a*/ 	.short	(.L_133 - .L_132)
	.align		4
.L_132:
        /*031c*/ 	.word	index@(fused_nn_conv2d_add_nn_relu_4_kernel0)
        /*0320*/ 	.word	0x00000000


	//----- nvinfo : EIATTR_MIN_STACK_SIZE
	.align		4
.L_133:
        /*0324*/ 	.byte	0x04, 0x12
        /*0326*/ 	.short	(.L_135 - .L_134)
	.align		4
.L_134:
        /*0328*/ 	.word	index@(fused_nn_conv2d_add_nn_relu_8_kernel0)
        /*032c*/ 	.word	0x00000000


	//----- nvinfo : EIATTR_MIN_STACK_SIZE
	.align		4
.L_135:
        /*0330*/ 	.byte	0x04, 0x12
        /*0332*/ 	.short	(.L_137 - .L_136)
	.align		4
.L_136:
        /*0334*/ 	.word	index@(fused_nn_conv2d_add_nn_relu_12_kernel0)
        /*0338*/ 	.word	0x00000000
.L_137:


//--------------------- .nv.compat                --------------------------
	.section	.nv.compat,"",@"SHT_CUDA_COMPAT_INFO"
	.align	4
        /*0000*/ 	.byte	0x02, 0x09, 0x00, 0x00, 0x02, 0x02, 0x01, 0x00, 0x02, 0x05, 0x05, 0x00, 0x03, 0x07, 0x01, 0x01
        /*0010*/ 	.byte	0x02, 0x03, 0x00, 0x00, 0x02, 0x06, 0x01, 0x00, 0x04, 0x0b, 0x08, 0x00, 0x09, 0x00, 0x00, 0x00
        /*0020*/ 	.byte	0x00, 0x00, 0x00, 0x00


//--------------------- .nv.info.fused_nn_avg_pool2d_add_nn_relu_kernel0 --------------------------
	.section	.nv.info.fused_nn_avg_pool2d_add_nn_relu_kernel0,"",@"SHT_CUDA_INFO"
	.sectionflags	@""
	.align	4


	//----- nvinfo : EIATTR_CUDA_API_VERSION
	.align		4
        /*0000*/ 	.byte	0x04, 0x37
        /*0002*/ 	.short	(.L_139 - .L_138)
.L_138:
        /*0004*/ 	.word	0x00000082


	//----- nvinfo : EIATTR_KPARAM_INFO
	.align		4
.L_139:
        /*0008*/ 	.byte	0x04, 0x17
        /*000a*/ 	.short	(.L_141 - .L_140)
.L_140:
        /*000c*/ 	.word	0x00000000
        /*0010*/ 	.short	0x0002
        /*0012*/ 	.short	0x0010
        /*0014*/ 	.byte	0x00, 0xf5, 0x21, 0x00


	//----- nvinfo : EIATTR_KPARAM_INFO
	.align		4
.L_141:
        /*0018*/ 	.byte	0x04, 0x17
        /*001a*/ 	.short	(.L_143 - .L_142)
.L_142:
        /*001c*/ 	.word	0x00000000
        /*0020*/ 	.short	0x0001
        /*0022*/ 	.short	0x0008
        /*0024*/ 	.byte	0x00, 0xf5, 0x21, 0x00


	//----- nvinfo : EIATTR_KPARAM_INFO
	.align		4
.L_143:
        /*0028*/ 	.byte	0x04, 0x17
        /*002a*/ 	.short	(.L_145 - .L_144)
.L_144:
        /*002c*/ 	.word	0x00000000
        /*0030*/ 	.short	0x0000
        /*0032*/ 	.short	0x0000
        /*0034*/ 	.byte	0x00, 0xf5, 0x21, 0x00


	//----- nvinfo : EIATTR_SPARSE_MMA_MASK
	.align		4
.L_145:
        /*0038*/ 	.byte	0x03, 0x50
        /*003a*/ 	.short	0x0000


	//----- nvinfo : EIATTR_MAXREG_COUNT
	.align		4
        /*003c*/ 	.byte	0x03, 0x1b
        /*003e*/ 	.short	0x00ff


	//----- nvinfo : EIATTR_MERCURY_ISA_VERSION
	.align		4
        /*0040*/ 	.byte	0x03, 0x5f
        /*0042*/ 	.short	0x0101


	//----- nvinfo : EIATTR_VRC_CTA_INIT_COUNT
	.align		4
        /*0044*/ 	.byte	0x02, 0x4a
	.zero		1
	.zero		1


	//----- nvinfo : EIATTR_EXIT_INSTR_OFFSETS
	.align		4
        /*0048*/ 	.byte	0x04, 0x1c
        /*004a*/ 	.short	(.L_147 - .L_146)


	//   ....[0]....
.L_146:
        /*004c*/ 	.word	0x000002e0


	//   ....[1]....
        /*0050*/ 	.word	0x00000410


	//----- nvinfo : EIATTR_CRS_STACK_SIZE
	.align		4
.L_147:
        /*0054*/ 	.byte	0x04, 0x1e
        /*0056*/ 	.short	(.L_149 - .L_148)
.L_148:
        /*0058*/ 	.word	0x00000000


	//----- nvinfo : EIATTR_CBANK_PARAM_SIZE
	.align		4
.L_149:
        /*005c*/ 	.byte	0x03, 0x19
        /*005e*/ 	.short	0x0018


	//----- nvinfo : EIATTR_PARAM_CBANK
	.align		4
        /*0060*/ 	.byte	0x04, 0x0a
        /*0062*/ 	.short	(.L_151 - .L_150)
	.align		4
.L_150:
        /*0064*/ 	.word	index@(.nv.constant0.fused_nn_avg_pool2d_add_nn_relu_kernel0)
        /*0068*/ 	.short	0x0380
        /*006a*/ 	.short	0x0018


	//----- nvinfo : EIATTR_SW_WAR
	.align		4
.L_151:
        /*006c*/ 	.byte	0x04, 0x36
        /*006e*/ 	.short	(.L_153 - .L_152)
.L_152:
        /*0070*/ 	.word	0x00000008
.L_153:


//--------------------- .nv.info.fused_nn_conv2d_add_nn_relu_3_kernel0 --------------------------
	.section	.nv.info.fused_nn_conv2d_add_nn_relu_3_kernel0,"",@"SHT_CUDA_INFO"
	.sectionflags	@""
	.align	4


	//----- nvinfo : EIATTR_CUDA_API_VERSION
	.align		4
        /*0000*/ 	.byte	0x04, 0x37
        /*0002*/ 	.short	(.L_155 - .L_154)
.L_154:
        /*0004*/ 	.word	0x00000082


	//----- nvinfo : EIATTR_KPARAM_INFO
	.align		4
.L_155:
        /*0008*/ 	.byte	0x04, 0x17
        /*000a*/ 	.short	(.L_157 - .L_156)
.L_156:
        /*000c*/ 	.word	0x00000000
        /*0010*/ 	.short	0x0003
        /*0012*/ 	.short	0x0018
        /*0014*/ 	.byte	0x00, 0xf5, 0x21, 0x00


	//----- nvinfo : EIATTR_KPARAM_INFO
	.align		4
.L_157:
        /*0018*/ 	.byte	0x04, 0x17
        /*001a*/ 	.short	(.L_159 - .L_158)
.L_158:
        /*001c*/ 	.word	0x00000000
        /*0020*/ 	.short	0x0002
        /*0022*/ 	.short	0x0010
        /*0024*/ 	.byte	0x00, 0xf5, 0x21, 0x00


	//----- nvinfo : EIATTR_KPARAM_INFO
	.align		4
.L_159:
        /*0028*/ 	.byte	0x04, 0x17
        /*002a*/ 	.short	(.L_161 - .L_160)
.L_160:
        /*002c*/ 	.word	0x00000000
        /*0030*/ 	.short	0x0001
        /*0032*/ 	.short	0x0008
        /*0034*/ 	.byte	0x00, 0xf5, 0x21, 0x00


	//----- nvinfo : EIATTR_KPARAM_INFO
	.align		4
.L_161:
        /*0038*/ 	.byte	0x04, 0x17
        /*003a*/ 	.short	(.L_163 - .L_162)
.L_162:
        /*003c*/ 	.word	0x00000000
        /*0040*/ 	.short	0x0000
        /*0042*/ 	.short	0x0000
        /*0044*/ 	.byte	0x00, 0xf5, 0x21, 0x00


	//----- nvinfo : EIATTR_SPARSE_MMA_MASK
	.align		4
.L_163:
        /*0048*/ 	.byte	0x03, 0x50
        /*004a*/ 	.short	0x0000


	//----- nvinfo : EIATTR_MAXREG_COUNT
	.align		4
        /*004c*/ 	.byte	0x03, 0x1b
        /*004e*/ 	.short	0x00ff


	//----- nvinfo : EIATTR_NUM_BARRIERS
	.align		4
        /*0050*/ 	.byte	0x02, 0x4c
        /*0052*/ 	.byte	0x01
	.zero		1


	//----- nvinfo : EIATTR_MERCURY_ISA_VERSION
	.align		4
        /*0054*/ 	.byte	0x03, 0x5f
        /*0056*/ 	.short	0x0101


	//----- nvinfo : EIATTR_UNUSED_LOAD_BYTE_OFFSET
	.align		4
        /*0058*/ 	.byte	0x04, 0x44
        /*005a*/ 	.short	(.L_165 - .L_164)


	//   ....[0]....
.L_164:
        /*005c*/ 	.word	0x000003b0
        /*0060*/ 	.word	0x00000fff


	//   ....[1]....
        /*0064*/ 	.word	0x00000580
        /*0068*/ 	.word	0x00000fff


	//   ....[2]....
        /*006c*/ 	.word	0x00000720
        /*0070*/ 	.word	0x00000fff


	//----- nvinfo : EIATTR_VRC_CTA_INIT_COUNT
	.align		4
.L_165:
        /*0074*/ 	.byte	0x02, 0x4a
	.zero		1
	.zero		1


	//----- nvinfo : EIATTR_EXIT_INSTR_OFFSETS
	.align		4
        /*0078*/ 	.byte	0x04, 0x1c
        /*007a*/ 	.short	(.L_167 - .L_166)


	//   ....[0]....
.L_166:
        /*007c*/ 	.word	0x00000820


	//----- nvinfo : EIATTR_CRS_STACK_SIZE
	.align		4
.L_167:
        /*0080*/ 	.byte	0x04, 0x1e
        /*0082*/ 	.short	(.L_169 - .L_168)
.L_168:
        /*0084*/ 	.word	0x00000000


	//----- nvinfo : EIATTR_CBANK_PARAM_SIZE
	.align		4
.L_169:
        /*0088*/ 	.byte	0x03, 0x19
        /*008a*/ 	.short	0x0020


	//----- nvinfo : EIATTR_PARAM_CBANK
	.align		4
        /*008c*/ 	.byte	0x04, 0x0a
        /*008e*/ 	.short	(.L_171 - .L_170)
	.align		4
.L_170:
        /*0090*/ 	.word	index@(.nv.constant0.fused_nn_conv2d_add_nn_relu_3_kernel0)
        /*0094*/ 	.short	0x0380
        /*0096*/ 	.short	0x0020


	//----- nvinfo : EIATTR_SW_WAR
	.align		4
.L_171:
        /*0098*/ 	.byte	0x04, 0x36
        /*009a*/ 	.short	(.L_173 - .L_172)
.L_172:
        /*009c*/ 	.word	0x00000008
.L_173:


//--------------------- .nv.info.fused_nn_avg_pool2d_add_nn_relu_2_kernel0 --------------------------
	.section	.nv.info.fused_nn_avg_pool2d_add_nn_relu_2_kernel0,"",@"SHT_CUDA_INFO"
	.sectionflags	@""
	.align	4


	//----- nvinfo : EIATTR_CUDA_API_VERSION
	.align		4
        /*0000*/ 	.byte	0x04, 0x37
        /*0002*/ 	.short	(.L_175 - .L_174)
.L_174:
        /*0004*/ 	.word	0x00000082


	//----- nvinfo : EIATTR_KPARAM_INFO
	.align		4
.L_175:
        /*0008*/ 	.byte	0x04, 0x17
        /*000a*/ 	.short	(.L_177 - .L_176)
.L_176:
        /*000c*/ 	.word	0x00000000
        /*0010*/ 	.short	0x0002
        /*0012*/ 	.short	0x0010
        /*0014*/ 	.byte	0x00, 0xf5, 0x21, 0x00


	//----- nvinfo : EIATTR_KPARAM_INFO
	.align		4
.L_177:
        /*0018*/ 	.byte	0x04, 0x17
        /*001a*/ 	.short	(.L_179 - .L_178)
.L_178:
        /*001c*/ 	.word	0x00000000
        /*0020*/ 	.short	0x0001
        /*0022*/ 	.short	0x0008
        /*0024*/ 	.byte	0x00, 0xf5, 0x21, 0x00


	//----- nvinfo : EIATTR_KPARAM_INFO
	.align		4
.L_179:
        /*0028*/ 	.byte	0x04, 0x17
        /*002a*/ 	.short	(.L_181 - .L_180)
.L_180:
        /*002c*/ 	.word	0x00000000
        /*0030*/ 	.short	0x0000
        /*0032*/ 	.short	0x0000
        /*0034*/ 	.byte	0x00, 0xf5, 0x21, 0x00


	//----- nvinfo : EIATTR_SPARSE_MMA_MASK
	.align		4
.L_181:
        /*0038*/ 	.byte	0x03, 0x50
        /*003a*/ 	.short	0x0000


	//----- nvinfo : EIATTR_MAXREG_COUNT
	.align		4
        /*003c*/ 	.byte	0x03, 0x1b
        /*003e*/ 	.short	0x00ff


	//----- nvinfo : EIATTR_MERCURY_ISA_VERSION
	.align		4
        /*0040*/ 	.byte	0x03, 0x5f
        /*0042*/ 	.short	0x0101


	//----- nvinfo : EIATTR_VRC_CTA_INIT_COUNT
	.align		4
        /*0044*/ 	.byte	0x02, 0x4a
	.zero		1
	.zero		1


	//----- nvinfo : EIATTR_EXIT_INSTR_OFFSETS
	.align		4
        /*0048*/ 	.byte	0x04, 0x1c
        /*004a*/ 	.short	(.L_183 - .L_182)


	//   ....[0]....
.L_182:
        /*004c*/ 	.word	0x000001d0


	//   ....[1]....
        /*0050*/ 	.word	0x00000280


	//----- nvinfo : EIATTR_CRS_STACK_SIZE
	.align		4
.L_183:
        /*0054*/ 	.byte	0x04, 0x1e
        /*0056*/ 	.short	(.L_185 - .L_184)
.L_184:
        /*0058*/ 	.word	0x00000000


	//----- nvinfo : EIATTR_CBANK_PARAM_SIZE
	.align		4
.L_185:
        /*005c*/ 	.byte	0x03, 0x19
        /*005e*/ 	.short	0x0018


	//----- nvinfo : EIATTR_PARAM_CBANK
	.align		4
        /*0060*/ 	.byte	0x04, 0x0a
        /*0062*/ 	.short	(.L_187 - .L_186)
	.align		4
.L_186:
        /*0064*/ 	.word	index@(.nv.constant0.fused_nn_avg_pool2d_add_nn_relu_2_kernel0)
        /*0068*/ 	.short	0x0380
        /*006a*/ 	.short	0x0018


	//----- nvinfo : EIATTR_SW_WAR
	.align		4
.L_187:
        /*006c*/ 	.byte	0x04, 0x36
        /*006e*/ 	.short	(.L_189 - .L_188)
.L_188:
        /*0070*/ 	.word	0x00000008
.L_189:


//--------------------- .nv.info.fused_nn_max_pool2d_add_nn_relu_kernel0 --------------------------
	.section	.nv.info.fused_nn_max_pool2d_add_nn_relu_kernel0,"",@"SHT_CUDA_INFO"
	.sectionflags	@""
	.align	4


	//----- nvinfo : EIATTR_CUDA_API_VERSION
	.align		4
        /*0000*/ 	.byte	0x04, 0x37
        /*0002*/ 	.short	(.L_191 - .L_190)
.L_190:
        /*0004*/ 	.word	0x00000082


	//----- nvinfo : EIATTR_KPARAM_INFO
	.align		4
.L_191:
        /*0008*/ 	.byte	0x04, 0x17
        /*000a*/ 	.short	(.L_193 - .L_192)
.L_192:
        /*000c*/ 	.word	0x00000000
        /*0010*/ 	.short	0x0002
        /*0012*/ 	.short	0x0010
        /*0014*/ 	.byte	0x00, 0xf5, 0x21, 0x00


	//----- nvinfo : EIATTR_KPARAM_INFO
	.align		4
.L_193:
        /*0018*/ 	.byte	0x04, 0x17
        /*001a*/ 	.short	(.L_195 - .L_194)
.L_194:
        /*001c*/ 	.word	0x00000000
        /*0020*/ 	.short	0x0001
        /*0022*/ 	.short	0x0008
        /*0024*/ 	.byte	0x00, 0xf5, 0x21, 0x00


	//----- nvinfo : EIATTR_KPARAM_INFO
	.align		4
.L_195:
        /*0028*/ 	.byte	0x04, 0x17
        /*002a*/ 	.short	(.L_197 - .L_196)
.L_196:
        /*002c*/ 	.word	0x00000000
        /*0030*/ 	.short	0x0000
        /*0032*/ 	.short	0x0000
        /*0034*/ 	.byte	0x00, 0xf5, 0x21, 0x00


	//----- nvinfo : EIATTR_SPARSE_MMA_MASK
	.align		4
.L_197:
        /*0038*/ 	.byte	0x03, 0x50
        /*003a*/ 	.short	0x0000


	//----- nvinfo : EIATTR_MAXREG_COUNT
	.align		4
        /*003c*/ 	.byte	0x03, 0x1b
        /*003e*/ 	.short	0x00ff


	//----- nvinfo : EIATTR_MERCURY_ISA_VERSION
	.align		4
        /*0040*/ 	.byte	0x03, 0x5f
        /*0042*/ 	.short	0x0101


	//----- nvinfo : EIATTR_VRC_CTA_INIT_COUNT
	.align		4
        /*0044*/ 	.byte	0x02, 0x4a
	.zero		1
	.zero		1


	//----- nvinfo : EIATTR_EXIT_INSTR_OFFSETS
	.align		4
        /*0048*/ 	.byte	0x04, 0x1c
        /*004a*/ 	.short	(.L_199 - .L_198)


	//   ....[0]....
.L_198:
        /*004c*/ 	.word	0x00000520


	//   ....[1]....
        /*0050*/ 	.word	0x000005b0


	//----- nvinfo : EIATTR_CRS_STACK_SIZE
	.align		4
.L_199:
        /*0054*/ 	.byte	0x04, 0x1e
        /*0056*/ 	.short	(.L_201 - .L_200)
.L_200:
        /*0058*/ 	.word	0x00000000


	//----- nvinfo : EIATTR_CBANK_PARAM_SIZE
	.align		4
.L_201:
        /*005c*/ 	.byte	0x03, 0x19
        /*005e*/ 	.short	0x0018


	//----- nvinfo : EIATTR_PARAM_CBANK
	.align		4
        /*0060*/ 	.byte	0x04, 0x0a
        /*0062*/ 	.short	(.L_203 - .L_202)
	.align		4
.L_202:
        /*0064*/ 	.word	index@(.nv.constant0.fused_nn_max_pool2d_add_nn_relu_kernel0)
        /*0068*/ 	.short	0x0380
        /*006a*/ 	.short	0x0018


	//----- nvinfo : EIATTR_SW_WAR
	.align		4
.L_203:
        /*006c*/ 	.byte	0x04, 0x36
        /*006e*/ 	.short	(.L_205 - .L_204)
.L_204:
        /*0070*/ 	.word	0x00000008
.L_205:


//--------------------- .nv.info.fused_nn_conv2d_add_nn_relu_7_kernel0 --------------------------
	.section	.nv.info.fused_nn_conv2d_add_nn_relu_7_kernel0,"",@"SHT_CUDA_INFO"
	.sectionflags	@""
	.align	4


	//----- nvinfo : EIATTR_CUDA_API_VERSION
	.align		4
        /*0000*/ 	.byte	0x04, 0x37
        /*0002*/ 	.short	(.L_207 - .L_206)
.L_206:
        /*0004*/ 	.word	0x00000082


	//----- nvinfo : EIATTR_KPARAM_INFO
	.align		4
.L_207:
        /*0008*/ 	.byte	0x04, 0x17
        /*000a*/ 	.short	(.L_209 - .L_208)
.L_208:
        /*000c*/ 	.word	0x00000000
        /*0010*/ 	.short	0x0003
        /*0012*/ 	.short	0x0018
        /*0014*/ 	.byte	0x00, 0xf5, 0x21, 0x00


	//----- nvinfo : EIATTR_KPARAM_INFO
	.align		4
.L_209:
        /*0018*/ 	.byte	0x04, 0x17
        /*001a*/ 	.short	(.L_211 - .L_210)
.L_210:
        /*001c*/ 	.word	0x00000000
        /*0020*/ 	.short	0x0002
        /*0022*/ 	.short	0x0010
        /*0024*/ 	.byte	0x00, 0xf5, 0x21, 0x00


	//----- nvinfo : EIATTR_KPARAM_INFO
	.align		4
.L_211:
        /*0028*/ 	.byte	0x04, 0x17
        /*002a*/ 	.short	(.L_213 - .L_212)
.L_212:
        /*002c*/ 	.word	0x00000000
        /*0030*/ 	.short	0x0001
        /*0032*/ 	.short	0x0008
        /*0034*/ 	.byte	0x00, 0xf5, 0x21, 0x00


	//----- nvinfo : EIATTR_KPARAM_INFO
	.align		4
.L_213:
        /*0038*/ 	.byte	0x04, 0x17
        /*003a*/ 	.short	(.L_215 - .L_214)
.L_214:
        /*003c*/ 	.word	0x00000000
        /*0040*/ 	.short	0x0000
        /*0042*/ 	.short	0x0000
        /*0044*/ 	.byte	0x00, 0xf5, 0x21, 0x00


	//----- nvinfo : EIATTR_SPARSE_MMA_MASK
	.align		4
.L_215:
        /*0048*/ 	.byte	0x03, 0x50
        /*004a*/ 	.short	0x0000


	//----- nvinfo : EIATTR_MAXREG_COUNT
	.align		4
        /*004c*/ 	.byte	0x03, 0x1b
        /*004e*/ 	.short	0x00ff


	//----- nvinfo : EIATTR_NUM_BARRIERS
	.align		4
        /*0050*/ 	.byte	0x02, 0x4c
        /*0052*/ 	.byte	0x01
	.zero		1


	//----- nvinfo : EIATTR_MERCURY_ISA_VERSION
	.align		4
        /*0054*/ 	.byte	0x03, 0x5f
        /*0056*/ 	.short	0x0101


	//----- nvinfo : EIATTR_VRC_CTA_INIT_COUNT
	.align		4
        /*0058*/ 	.byte	0x02, 0x4a
	.zero		1
	.zero		1


	//----- nvinfo : EIATTR_EXIT_INSTR_OFFSETS
	.align		4
        /*005c*/ 	.byte	0x04, 0x1c
        /*005e*/ 	.short	(.L_217 - .L_216)


	//   ....[0]....
.L_216:
        /*0060*/ 	.word	0x00000880


	//----- nvinfo : EIATTR_CRS_STACK_SIZE
	.align		4
.L_217:
        /*0064*/ 	.byte	0x04, 0x1e
        /*0066*/ 	.short	(.L_219 - .L_218)
.L_218:
        /*0068*/ 	.word	0x00000000


	//----- nvinfo : EIATTR_CBANK_PARAM_SIZE
	.align		4
.L_219:
        /*006c*/ 	.byte	0x03, 0x19
        /*006e*/ 	.short	0x0020


	//----- nvinfo : EIATTR_PARAM_CBANK
	.align		4
        /*0070*/ 	.byte	0x04, 0x0a
        /*0072*/ 	.short	(.L_221 - .L_220)
	.align		4
.L_220:
        /*0074*/ 	.word	index@(.nv.constant0.fused_nn_conv2d_add_nn_relu_7_kernel0)
        /*0078*/ 	.short	0x0380
        /*007a*/ 	.short	0x0020


	//----- nvinfo : EIATTR_SW_WAR
	.align		4
.L_221:
        /*007c*/ 	.byte	0x04, 0x36
        /*007e*/ 	.short	(.L_223 - .L_222)
.L_222:
        /*0080*/ 	.word	0x00000008
.L_223:


//--------------------- .nv.info.fused_nn_conv2d_add_nn_relu_1_kernel0 --------------------------
	.section	.nv.info.fused_nn_conv2d_add_nn_relu_1_kernel0,"",@"SHT_CUDA_INFO"
	.sectionflags	@""
	.align	4


	//----- nvinfo : EIATTR_CUDA_API_VERSION
	.align		4
        /*0000*/ 	.byte	0x04, 0x37
        /*0002*/ 	.short	(.L_225 - .L_224)
.L_224:
        /*0004*/ 	.word	0x00000082


	//----- nvinfo : EIATTR_KPARAM_INFO
	.align		4
.L_225:
        /*0008*/ 	.byte	0x04, 0x17
        /*000a*/ 	.short	(.L_227 - .L_226)
.L_226:
        /*000c*/ 	.word	0x00000000
        /*0010*/ 	.short	0x0003
        /*0012*/ 	.short	0x0018
        /*0014*/ 	.byte	0x00, 0xf5, 0x21, 0x00


	//----- nvinfo : EIATTR_KPARAM_INFO
	.align		4
.L_227:
        /*0018*/ 	.byte	0x04, 0x17
        /*001a*/ 	.short	(.L_229 - .L_228)
.L_228:
        /*001c*/ 	.word	0x00000000
        /*0020*/ 	.short	0x0002
        /*0022*/ 	.short	0x0010
        /*0024*/ 	.byte	0x00, 0xf5, 0x21, 0x00


	//----- nvinfo : EIATTR_KPARAM_INFO
	.align		4
.L_229:
        /*0028*/ 	.byte	0x04, 0x17
        /*002a*/ 	.short	(.L_231 - .L_230)
.L_230:
        /*002c*/ 	.word	0x00000000
        /*0030*/ 	.short	0x0001
        /*0032*/ 	.short	0x0008
        /*0034*/ 	.byte	0x00, 0xf5, 0x21, 0x00


	//----- nvinfo : EIATTR_KPARAM_INFO
	.align		4
.L_231:
        /*0038*/ 	.byte	0x04, 0x17
        /*003a*/ 	.short	(.L_233 - .L_232)
.L_232:
        /*003c*/ 	.word	0x00000000
        /*0040*/ 	.short	0x0000
        /*0042*/ 	.short	0x0000
        /*0044*/ 	.byte	0x00, 0xf5, 0x21, 0x00


	//----- nvinfo : EIATTR_SPARSE_MMA_MASK
	.align		4
.L_233:
        /*0048*/ 	.byte	0x03, 0x50
        /*004a*/ 	.short	0x0000


	//----- nvinfo : EIATTR_MAXREG_COUNT
	.align		4
        /*004c*/ 	.byte	0x03, 0x1b
        /*004e*/ 	.short	0x00ff


	//----- nvinfo : EIATTR_NUM_BARRIERS
	.align		4
        /*0050*/ 	.byte	0x02, 0x4c
        /*0052*/ 	.byte	0x01
	.zero		1


	//----- nvinfo : EIATTR_MERCURY_ISA_VERSION
	.align		4
        /*0054*/ 	.byte	0x03, 0x5f
        /*0056*/ 	.short	0x0101


	//----- nvinfo : EIATTR_VRC_CTA_INIT_COUNT
	.align		4
        /*0058*/ 	.byte	0x02, 0x4a
	.zero		1
	.zero		1


	//----- nvinfo : EIATTR_EXIT_INSTR_OFFSETS
	.align		4
        /*005c*/ 	.byte	0x04, 0x1c
        /*005e*/ 	.short	(.L_235 - .L_234)


	//   ....[0]....
.L_234:
        /*0060*/ 	.word	0x00000420


	//----- nvinfo : EIATTR_CBANK_PARAM_SIZE
	.align		4
.L_235:
        /*0064*/ 	.byte	0x03, 0x19
        /*0066*/ 	.short	0x0020


	//----- nvinfo : EIATTR_PARAM_CBANK
	.align		4
        /*0068*/ 	.byte	0x04, 0x0a
        /*006a*/ 	.short	(.L_237 - .L_236)
	.align		4
.L_236:
        /*006c*/ 	.word	index@(.nv.constant0.fused_nn_conv2d_add_nn_relu_1_kernel0)
        /*0070*/ 	.short	0x0380
        /*0072*/ 	.short	0x0020


	//----- nvinfo : EIATTR_SW_WAR
	.align		4
.L_237:
        /*0074*/ 	.byte	0x04, 0x36
        /*0076*/ 	.short	(.L_239 - .L_238)
.L_238:
        /*0078*/ 	.word	0x00000008
.L_239:


//--------------------- .nv.info.fused_nn_conv2d_1_kernel0 --------------------------
	.section	.nv.info.fused_nn_conv2d_1_kernel0,"",@"SHT_CUDA_INFO"
	.sectionflags	@""
	.align	4


	//----- nvinfo : EIATTR_CUDA_API_VERSION
	.align		4
        /*0000*/ 	.byte	0x04, 0x37
        /*0002*/ 	.short	(.L_241 - .L_240)
.L_240:
        /*0004*/ 	.word	0x00000082


	//----- nvinfo : EIATTR_KPARAM_INFO
	.align		4
.L_241:
        /*0008*/ 	.byte	0x04, 0x17
        /*000a*/ 	.short	(.L_243 - .L_242)
.L_242:
        /*000c*/ 	.word	0x00000000
        /*0010*/ 	.short	0x0002
        /*0012*/ 	.short	0x0010
        /*0014*/ 	.byte	0x00, 0xf5, 0x21, 0x00


	//----- nvinfo : EIATTR_KPARAM_INFO
	.align		4
.L_243:
        /*0018*/ 	.byte	0x04, 0x17
        /*001a*/ 	.short	(.L_245 - .L_244)
.L_244:
        /*001c*/ 	.word	0x00000000
        /*0020*/ 	.short	0x0001
        /*0022*/ 	.short	0x0008
        /*0024*/ 	.byte	0x00, 0xf5, 0x21, 0x00


	//----- nvinfo : EIATTR_KPARAM_INFO
	.align		4
.L_245:
        /*0028*/ 	.byte	0x04, 0x17
        /*002a*/ 	.short	(.L_247 - .L_246)
.L_246:
        /*002c*/ 	.word	0x00000000
        /*0030*/ 	.short	0x0000
        /*0032*/ 	.short	0x0000
        /*0034*/ 	.byte	0x00, 0xf5, 0x21, 0x00


	//----- nvinfo : EIATTR_SPARSE_MMA_MASK
	.align		4
.L_247:
        /*0038*/ 	.byte	0x03, 0x50
        /*003a*/ 	.short	0x0000


	//----- nvinfo : EIATTR_MAXREG_COUNT
	.align		4
        /*003c*/ 	.byte	0x03, 0x1b
        /*003e*/ 	.short	0x00ff


	//----- nvinfo : EIATTR_NUM_BARRIERS
	.align		4
        /*0040*/ 	.byte	0x02, 0x4c
        /*0042*/ 	.byte	0x01
	.zero		1


	//----- nvinfo : EIATTR_MERCURY_ISA_VERSION
	.align		4
        /*0044*/ 	.byte	0x03, 0x5f
        /*0046*/ 	.short	0x0101


	//----- nvinfo : EIATTR_VRC_CTA_INIT_COUNT
	.align		4
        /*0048*/ 	.byte	0x02, 0x4a
	.zero		1
	.zero		1


	//----- nvinfo : EIATTR_EXIT_INSTR_OFFSETS
	.align		4
        /*004c*/ 	.byte	0x04, 0x1c
        /*004e*/ 	.short	(.L_249 - .L_248)


	//   ....[0]....
.L_248:
        /*0050*/ 	.word	0x00000220


	//----- nvinfo : EIATTR_CBANK_PARAM_SIZE
	.align		4
.L_249:
        /*0054*/ 	.byte	0x03, 0x19
        /*0056*/ 	.short	0x0018


	//----- nvinfo : EIATTR_PARAM_CBANK
	.align		4
        /*0058*/ 	.byte	0x04, 0x0a
        /*005a*/ 	.short	(.L_251 - .L_250)
	.align		4
.L_250:
        /*005c*/ 	.word	index@(.nv.constant0.fused_nn_conv2d_1_kernel0)
        /*0060*/ 	.short	0x0380
        /*0062*/ 	.short	0x0018


	//----- nvinfo : EIATTR_SW_WAR
	.align		4
.L_251:
        /*0064*/ 	.byte	0x04, 0x36
        /*0066*/ 	.short	(.L_253 - .L_252)
.L_252:
        /*0068*/ 	.word	0x00000008
.L_253:


//--------------------- .nv.info.fused_nn_conv2d_add_nn_relu_9_kernel0 --------------------------
	.section	.nv.info.fused_nn_conv2d_add_nn_relu_9_kernel0,"",@"SHT_CUDA_INFO"
	.sectionflags	@""
	.align	4


	//----- nvinfo : EIATTR_CUDA_API_VERSION
	.align		4
        /*0000*/ 	.byte	0x04, 0x37
        /*0002*/ 	.short	(.L_255 - .L_254)
.L_254:
        /*0004*/ 	.word	0x00000082


	//----- nvinfo : EIATTR_KPARAM_INFO
	.align		4
.L_255:
        /*0008*/ 	.byte	0x04, 0x17
        /*000a*/ 	.short	(.L_257 - .L_256)
.L_256:
        /*000c*/ 	.word	0x00000000
        /*0010*/ 	.short	0x0003
        /*0012*/ 	.short	0x0018
        /*0014*/ 	.byte	0x00, 0xf5, 0x21, 0x00


	//----- nvinfo : EIATTR_KPARAM_INFO
	.align		4
.L_257:
        /*0018*/ 	.byte	0x04, 0x17
        /*001a*/ 	.short	(.L_259 - .L_258)
.L_258:
        /*001c*/ 	.word	0x00000000
        /*0020*/ 	.short	0x0002
        /*0022*/ 	.short	0x0010
        /*0024*/ 	.byte	0x00, 0xf5, 0x21, 0x00


	//----- nvinfo : EIATTR_KPARAM_INFO
	.align		4
.L_259:
        /*0028*/ 	.byte	0x04, 0x17
        /*002a*/ 	.short	(.L_261 - .L_260)
.L_260:
        /*002c*/ 	.word	0x00000000
        /*0030*/ 	.short	0x0001
        /*0032*/ 	.short	0x0008
        /*0034*/ 	.byte	0x00, 0xf5, 0x21, 0x00


	//----- nvinfo : EIATTR_KPARAM_INFO
	.align		4
.L_261:
        /*0038*/ 	.byte	0x04, 0x17
        /*003a*/ 	.short	(.L_263 - .L_262)
.L_262:
        /*003c*/ 	.word	0x00000000
        /*0040*/ 	.short	0x0000
        /*0042*/ 	.short	0x0000
        /*0044*/ 	.byte	0x00, 0xf5, 0x21, 0x00


	//----- nvinfo : EIATTR_SPARSE_MMA_MASK
	.align		4
.L_263:
        /*0048*/ 	.byte	0x03, 0x50
        /*004a*/ 	.short	0x0000


	//----- nvinfo : EIATTR_MAXREG_COUNT
	.align		4
        /*004c*/ 	.byte	0x03, 0x1b
        /*004e*/ 	.short	0x00ff


	//----- nvinfo : EIATTR_NUM_BARRIERS
	.align		4
        /*0050*/ 	.byte	0x02, 0x4c
        /*0052*/ 	.byte	0x01
	.zero		1


	//----- nvinfo : EIATTR_MERCURY_ISA_VERSION
	.align		4
        /*0054*/ 	.byte	0x03, 0x5f
        /*0056*/ 	.short	0x0101


	//----- nvinfo : EIATTR_VRC_CTA_INIT_COUNT
	.align		4
        /*0058*/ 	.byte	0x02, 0x4a
	.zero		1
	.zero		1


	//----- nvinfo : EIATTR_EXIT_INSTR_OFFSETS
	.align		4
        /*005c*/ 	.byte	0x04, 0x1c
        /*005e*/ 	.short	(.L_265 - .L_264)


	//   ....[0]....
.L_264:
        /*0060*/ 	.word	0x00000f10


	//----- nvinfo : EIATTR_CRS_STACK_SIZE
	.align		4
.L_265:
        /*0064*/ 	.byte	0x04, 0x1e
        /*0066*/ 	.short	(.L_267 - .L_266)
.L_266:
        /*0068*/ 	.word	0x00000000


	//----- nvinfo : EIATTR_CBANK_PARAM_SIZE
	.align		4
.L_267:
        /*006c*/ 	.byte	0x03, 0x19
        /*006e*/ 	.short	0x0020


	//----- nvinfo : EIATTR_PARAM_CBANK
	.align		4
        /*0070*/ 	.byte	0x04, 0x0a
        /*0072*/ 	.short	(.L_269 - .L_268)
	.align		4
.L_268:
        /*0074*/ 	.word	index@(.nv.constant0.fused_nn_conv2d_add_nn_relu_9_kernel0)
        /*0078*/ 	.short	0x0380
        /*007a*/ 	.short	0x0020


	//----- nvinfo : EIATTR_SW_WAR
	.align		4
.L_269:
        /*007c*/ 	.byte	0x04, 0x36
        /*007e*/ 	.short	(.L_271 - .L_270)
.L_270:
        /*0080*/ 	.word	0x00000008
.L_271:


//--------------------- .nv.info.fused_nn_conv2d_add_nn_relu_5_kernel0 --------------------------
	.section	.nv.info.fused_nn_conv2d_add_nn_relu_5_kernel0,"",@"SHT_CUDA_INFO"
	.sectionflags	@""
	.align	4


	//----- nvinfo : EIATTR_CUDA_API_VERSION
	.align		4
        /*0000*/ 	.byte	0x04, 0x37
        /*0002*/ 	.short	(.L_273 - .L_272)
.L_272:
        /*0004*/ 	.word	0x00000082


	//----- nvinfo : EIATTR_KPARAM_INFO
	.align		4
.L_273:
        /*0008*/ 	.byte	0x04, 0x17
        /*000a*/ 	.short	(.L_275 - .L_274)
.L_274:
        /*000c*/ 	.word	0x00000000
        /*0010*/ 	.short	0x0003
        /*0012*/ 	.short	0x0018
        /*0014*/ 	.byte	0x00, 0xf5, 0x21, 0x00


	//----- nvinfo : EIATTR_KPARAM_INFO
	.align		4
.L_275:
        /*0018*/ 	.byte	0x04, 0x17
        /*001a*/ 	.short	(.L_277 - .L_276)
.L_276:
        /*001c*/ 	.word	0x00000000
        /*0020*/ 	.short	0x0002
        /*0022*/ 	.short	0x0010
        /*0024*/ 	.byte	0x00, 0xf5, 0x21, 0x00


	//----- nvinfo : EIATTR_KPARAM_INFO
	.align		4
.L_277:
        /*0028*/ 	.byte	0x04, 0x17
        /*002a*/ 	.short	(.L_279 - .L_278)
.L_278:
        /*002c*/ 	.word	0x00000000
        /*0030*/ 	.short	0x0001
        /*0032*/ 	.short	0x0008
        /*0034*/ 	.byte	0x00, 0xf5, 0x21, 0x00


	//----- nvinfo : EIATTR_KPARAM_INFO
	.align		4
.L_279:
        /*0038*/ 	.byte	0x04, 0x17
        /*003a*/ 	.short	(.L_281 - .L_280)
.L_280:
        /*003c*/ 	.word	0x00000000
        /*0040*/ 	.short	0x0000
        /*0042*/ 	.short	0x0000
        /*0044*/ 	.byte	0x00, 0xf5, 0x21, 0x00


	//----- nvinfo : EIATTR_SPARSE_MMA_MASK
	.align		4
.L_281:
        /*0048*/ 	.byte	0x03, 0x50
        /*004a*/ 	.short	0x0000


	//----- nvinfo : EIATTR_MAXREG_COUNT
	.align		4
        /*004c*/ 	.byte	0x03, 0x1b
        /*004e*/ 	.short	0x00ff


	//----- nvinfo : EIATTR_NUM_BARRIERS
	.align		4
        /*0050*/ 	.byte	0x02, 0x4c
        /*0052*/ 	.byte	0x01
	.zero		1


	//----- nvinfo : EIATTR_MERCURY_ISA_VERSION
	.align		4
        /*0054*/ 	.byte	0x03, 0x5f
        /*0056*/ 	.short	0x0101


	//----- nvinfo : EIATTR_VRC_CTA_INIT_COUNT
	.align		4
        /*0058*/ 	.byte	0x02, 0x4a
	.zero		1
	.zero		1


	//----- nvinfo : EIATTR_EXIT_INSTR_OFFSETS
	.align		4
        /*005c*/ 	.byte	0x04, 0x1c
        /*005e*/ 	.short	(.L_283 - .L_282)


	//   ....[0]....
.L_282:
        /*0060*/ 	.word	0x00000790


	//----- nvinfo : EIATTR_CBANK_PARAM_SIZE
	.align		4
.L_283:
        /*0064*/ 	.byte	0x03, 0x19
        /*0066*/ 	.short	0x0020


	//----- nvinfo : EIATTR_PARAM_CBANK
	.align		4
        /*0068*/ 	.byte	0x04, 0x0a
        /*006a*/ 	.short	(.L_285 - .L_284)
	.align		4
.L_284:
        /*006c*/ 	.word	index@(.nv.constant0.fused_nn_conv2d_add_nn_relu_5_kernel0)
        /*0070*/ 	.short	0x0380
        /*0072*/ 	.short	0x0020


	//----- nvinfo : EIATTR_SW_WAR
	.align		4
.L_285:
        /*0074*/ 	.byte	0x04, 0x36
        /*0076*/ 	.short	(.L_287 - .L_286)
.L_286:
        /*0078*/ 	.word	0x00000008
.L_287:


//--------------------- .nv.info.fused_nn_dense_add_kernel0 --------------------------
	.section	.nv.info.fused_nn_dense_add_kernel0,"",@"SHT_CUDA_INFO"
	.sectionflags	@""
	.align	4


	//----- nvinfo : EIATTR_CUDA_API_VERSION
	.align		4
        /*0000*/ 	.byte	0x04, 0x37
        /*0002*/ 	.short	(.L_289 - .L_288)
.L_288:
        /*0004*/ 	.word	0x00000082


	//----- nvinfo : EIATTR_KPARAM_INFO
	.align		4
.L_289:
        /*0008*/ 	.byte	0x04, 0x17
        /*000a*/ 	.short	(.L_291 - .L_290)
.L_290:
        /*000c*/ 	.word	0x00000000
        /*0010*/ 	.short	0x0003
        /*0012*/ 	.short	0x0018
        /*0014*/ 	.byte	0x00, 0xf5, 0x21, 0x00


	//----- nvinfo : EIATTR_KPARAM_INFO
	.align		4
.L_291:
        /*0018*/ 	.byte	0x04, 0x17
        /*001a*/ 	.short	(.L_293 - .L_292)
.L_292:
        /*001c*/ 	.word	0x00000000
        /*0020*/ 	.short	0x0002
        /*0022*/ 	.short	0x0010
        /*0024*/ 	.byte	0x00, 0xf5, 0x21, 0x00


	//----- nvinfo : EIATTR_KPARAM_INFO
	.align		4
.L_293:
        /*0028*/ 	.byte	0x04, 0x17
        /*002a*/ 	.short	(.L_295 - .L_294)
.L_294:
        /*002c*/ 	.word	0x00000000
        /*0030*/ 	.short	0x0001
        /*0032*/ 	.short	0x0008
        /*0034*/ 	.byte	0x00, 0xf5, 0x21, 0x00


	//----- nvinfo : EIATTR_KPARAM_INFO
	.align		4
.L_295:
        /*0038*/ 	.byte	0x04, 0x17
        /*003a*/ 	.short	(.L_297 - .L_296)
.L_296:
        /*003c*/ 	.word	0x00000000
        /*0040*/ 	.short	0x0000
        /*0042*/ 	.short	0x0000
        /*0044*/ 	.byte	0x00, 0xf5, 0x21, 0x00


	//----- nvinfo : EIATTR_SPARSE_MMA_MASK
	.align		4
.L_297:
        /*0048*/ 	.byte	0x03, 0x50
        /*004a*/ 	.short	0x0000


	//----- nvinfo : EIATTR_MAXREG_COUNT
	.align		4
        /*004c*/ 	.byte	0x03, 0x1b
        /*004e*/ 	.short	0x00ff


	//----- nvinfo : EIATTR_NUM_BARRIERS
	.align		4
        /*0050*/ 	.byte	0x02, 0x4c
        /*0052*/ 	.byte	0x01
	.zero		1


	//----- nvinfo : EIATTR_MERCURY_ISA_VERSION
	.align		4
        /*0054*/ 	.byte	0x03, 0x5f
        /*0056*/ 	.short	0x0101


	//----- nvinfo : EIATTR_VRC_CTA_INIT_COUNT
	.align		4
        /*0058*/ 	.byte	0x02, 0x4a
	.zero		1
	.zero		1


	//----- nvinfo : EIATTR_EXIT_INSTR_OFFSETS
	.align		4
        /*005c*/ 	.byte	0x04, 0x1c
        /*005e*/ 	.short	(.L_299 - .L_298)


	//   ....[0]....
.L_298:
        /*0060*/ 	.word	0x00000320


	//   ....[1]....
        /*0064*/ 	.word	0x000003d0


	//----- nvinfo : EIATTR_CRS_STACK_SIZE
	.align		4
.L_299:
        /*0068*/ 	.byte	0x04, 0x1e
        /*006a*/ 	.short	(.L_301 - .L_300)
.L_300:
        /*006c*/ 	.word	0x00000000


	//----- nvinfo : EIATTR_CBANK_PARAM_SIZE
	.align		4
.L_301:
        /*0070*/ 	.byte	0x03, 0x19
        /*0072*/ 	.short	0x0020


	//----- nvinfo : EIATTR_PARAM_CBANK
	.align		4
        /*0074*/ 	.byte	0x04, 0x0a
        /*0076*/ 	.short	(.L_303 - .L_302)
	.align		4
.L_302:
        /*0078*/ 	.word	index@(.nv.constant0.fused_nn_dense_add_kernel0)
        /*007c*/ 	.short	0x0380
        /*007e*/ 	.short	0x0020


	//----- nvinfo : EIATTR_SW_WAR
	.align		4
.L_303:
        /*0080*/ 	.byte	0x04, 0x36
        /*0082*/ 	.short	(.L_305 - .L_304)
.L_304:
        /*0084*/ 	.word	0x00000008
.L_305:


//--------------------- .nv.info.fused_nn_conv2d_2_kernel0 --------------------------
	.section	.nv.info.fused_nn_conv2d_2_kernel0,"",@"SHT_CUDA_INFO"
	.sectionflags	@""
	.align	4


	//----- nvinfo : EIATTR_CUDA_API_VERSION
	.align		4
        /*0000*/ 	.byte	0x04, 0x37
        /*0002*/ 	.short	(.L_307 - .L_306)
.L_306:
        /*0004*/ 	.word	0x00000082


	//----- nvinfo : EIATTR_KPARAM_INFO
	.align		4
.L_307:
        /*0008*/ 	.byte	0x04, 0x17
        /*000a*/ 	.short	(.L_309 - .L_308)
.L_308:
        /*000c*/ 	.word	0x00000000
        /*0010*/ 	.short	0x0002
        /*0012*/ 	.short	0x0010
        /*0014*/ 	.byte	0x00, 0xf5, 0x21, 0x00


	//----- nvinfo : EIATTR_KPARAM_INFO
	.align		4
.L_309:
        /*0018*/ 	.byte	0x04, 0x17
        /*001a*/ 	.short	(.L_311 - .L_310)
.L_310:
        /*001c*/ 	.word	0x00000000
        /*0020*/ 	.short	0x0001
        /*0022*/ 	.short	0x0008
        /*0024*/ 	.byte	0x00, 0xf5, 0x21, 0x00


	//----- nvinfo : EIATTR_KPARAM_INFO
	.align		4
.L_311:
        /*0028*/ 	.byte	0x04, 0x17
        /*002a*/ 	.short	(.L_313 - .L_312)
.L_312:
        /*002c*/ 	.word	0x00000000
        /*0030*/ 	.short	0x0000
        /*0032*/ 	.short	0x0000
        /*0034*/ 	.byte	0x00, 0xf5, 0x21, 0x00


	//----- nvinfo : EIATTR_SPARSE_MMA_MASK
	.align		4
.L_313:
        /*0038*/ 	.byte	0x03, 0x50
        /*003a*/ 	.short	0x0000


	//----- nvinfo : EIATTR_MAXREG_COUNT
	.align		4
        /*003c*/ 	.byte	0x03, 0x1b
        /*003e*/ 	.short	0x00ff


	//----- nvinfo : EIATTR_NUM_BARRIERS
	.align		4
        /*0040*/ 	.byte	0x02, 0x4c
        /*0042*/ 	.byte	0x01
	.zero		1


	//----- nvinfo : EIATTR_MERCURY_ISA_VERSION
	.align		4
        /*0044*/ 	.byte	0x03, 0x5f
        /*0046*/ 	.short	0x0101


	//----- nvinfo : EIATTR_VRC_CTA_INIT_COUNT
	.align		4
        /*0048*/ 	.byte	0x02, 0x4a
	.zero		1
	.zero		1


	//----- nvinfo : EIATTR_EXIT_INSTR_OFFSETS
	.align		4
        /*004c*/ 	.byte	0x04, 0x1c
        /*004e*/ 	.short	(.L_315 - .L_314)


	//   ....[0]....
.L_314:
        /*0050*/ 	.word	0x00000360


	//----- nvinfo : EIATTR_CBANK_PARAM_SIZE
	.align		4
.L_315:
        /*0054*/ 	.byte	0x03, 0x19
        /*0056*/ 	.short	0x0018


	//----- nvinfo : EIATTR_PARAM_CBANK
	.align		4
        /*0058*/ 	.byte	0x04, 0x0a
        /*005a*/ 	.short	(.L_317 - .L_316)
	.align		4
.L_316:
        /*005c*/ 	.word	index@(.nv.constant0.fused_nn_conv2d_2_kernel0)
        /*0060*/ 	.short	0x0380
        /*0062*/ 	.short	0x0018


	//----- nvinfo : EIATTR_SW_WAR
	.align		4
.L_317:
        /*0064*/ 	.byte	0x04, 0x36
        /*0066*/ 	.short	(.L_319 - .L_318)
.L_318:
        /*0068*/ 	.word	0x00000008
.L_319:


//--------------------- .nv.info.fused_nn_conv2d_add_nn_relu_6_kernel0 --------------------------
	.section	.nv.info.fused_nn_conv2d_add_nn_relu_6_kernel0,"",@"SHT_CUDA_INFO"
	.sectionflags	@""
	.align	4


	//----- nvinfo : EIATTR_CUDA_API_VERSION
	.align		4
        /*0000*/ 	.byte	0x04, 0x37
        /*0002*/ 	.short	(.L_321 - .L_320)
.L_320:
        /*0004*/ 	.word	0x00000082


	//----- nvinfo : EIATTR_KPARAM_INFO
	.align		4
.L_321:
        /*0008*/ 	.byte	0x04, 0x17
        /*000a*/ 	.short	(.L_323 - .L_322)
.L_322:
        /*000c*/ 	.word	0x00000000
        /*0010*/ 	.short	0x0003
        /*0012*/ 	.short	0x0018
        /*0014*/ 	.byte	0x00, 0xf5, 0x21, 0x00


	//----- nvinfo : EIATTR_KPARAM_INFO
	.align		4
.L_323:
        /*0018*/ 	.byte	0x04, 0x17
        /*001a*/ 	.short	(.L_325 - .L_324)
.L_324:
        /*001c*/ 	.word	0x00000000
        /*0020*/ 	.short	0x0002
        /*0022*/ 	.short	0x0010
        /*0024*/ 	.byte	0x00, 0xf5, 0x21, 0x00


	//----- nvinfo : EIATTR_KPARAM_INFO
	.align		4
.L_325:
        /*0028*/ 	.byte	0x04, 0x17
        /*002a*/ 	.short	(.L_327 - .L_326)
.L_326:
        /*002c*/ 	.word	0x00000000
        /*0030*/ 	.short	0x0001
        /*0032*/ 	.short	0x0008
        /*0034*/ 	.byte	0x00, 0xf5, 0x21, 0x00


	//----- nvinfo : EIATTR_KPARAM_INFO
	.align		4
.L_327:
        /*0038*/ 	.byte	0x04, 0x17
        /*003a*/ 	.short	(.L_329 - .L_328)
.L_328:
        /*003c*/ 	.word	0x00000000
        /*0040*/ 	.short	0x0000
        /*0042*/ 	.short	0x0000
        /*0044*/ 	.byte	0x00, 0xf5, 0x21, 0x00


	//----- nvinfo : EIATTR_SPARSE_MMA_MASK
	.align		4
.L_329:
        /*0048*/ 	.byte	0x03, 0x50
        /*004a*/ 	.short	0x0000


	//----- nvinfo : EIATTR_MAXREG_COUNT
	.align		4
        /*004c*/ 	.byte	0x03, 0x1b
        /*004e*/ 	.short	0x00ff


	//----- nvinfo : EIATTR_NUM_BARRIERS
	.align		4
        /*0050*/ 	.byte	0x02, 0x4c
        /*0052*/ 	.byte	0x01
	.zero		1


	//----- nvinfo : EIATTR_MERCURY_ISA_VERSION
	.align		4
        /*0054*/ 	.byte	0x03, 0x5f
        /*0056*/ 	.short	0x0101


	//----- nvinfo : EIATTR_VRC_CTA_INIT_COUNT
	.align		4
        /*0058*/ 	.byte	0x02, 0x4a
	.zero		1
	.zero		1


	//----- nvinfo : EIATTR_EXIT_INSTR_OFFSETS
	.align		4
        /*005c*/ 	.byte	0x04, 0x1c
        /*005e*/ 	.short	(.L_331 - .L_330)


	//   ....[0]....
.L_330:
        /*0060*/ 	.word	0x00000ae0


	//----- nvinfo : EIATTR_CRS_STACK_SIZE
	.align		4
.L_331:
        /*0064*/ 	.byte	0x04, 0x1e
        /*0066*/ 	.short	(.L_333 - .L_332)
.L_332:
        /*0068*/ 	.word	0x00000000


	//----- nvinfo : EIATTR_CBANK_PARAM_SIZE
	.align		4
.L_333:
        /*006c*/ 	.byte	0x03, 0x19
        /*006e*/ 	.short	0x0020


	//----- nvinfo : EIATTR_PARAM_CBANK
	.align		4
        /*0070*/ 	.byte	0x04, 0x0a
        /*0072*/ 	.short	(.L_335 - .L_334)
	.align		4
.L_334:
        /*0074*/ 	.word	index@(.nv.constant0.fused_nn_conv2d_add_nn_relu_6_kernel0)
        /*0078*/ 	.short	0x0380
        /*007a*/ 	.short	0x0020


	//----- nvinfo : EIATTR_SW_WAR
	.align		4
.L_335:
        /*007c*/ 	.byte	0x04, 0x36
        /*007e*/ 	.short	(.L_337 - .L_336)
.L_336:
        /*0080*/ 	.word	0x00000008
.L_337:


//--------------------- .nv.info.fused_nn_conv2d_kernel0 --------------------------
	.section	.nv.info.fused_nn_conv2d_kernel0,"",@"SHT_CUDA_INFO"
	.sectionflags	@""
	.align	4


	//----- nvinfo : EIATTR_CUDA_API_VERSION
	.align		4
        /*0000*/ 	.byte	0x04, 0x37
        /*0002*/ 	.short	(.L_339 - .L_338)
.L_338:
        /*0004*/ 	.word	0x00000082


	//----- nvinfo : EIATTR_KPARAM_INFO
	.align		4
.L_339:
        /*0008*/ 	.byte	0x04, 0x17
        /*000a*/ 	.short	(.L_341 - .L_340)
.L_340:
        /*000c*/ 	.word	0x00000000
        /*0010*/ 	.short	0x0002
        /*0012*/ 	.short	0x0010
        /*0014*/ 	.byte	0x00, 0xf5, 0x21, 0x00


	//----- nvinfo : EIATTR_KPARAM_INFO
	.align		4
.L_341:
        /*0018*/ 	.byte	0x04, 0x17
        /*001a*/ 	.short	(.L_343 - .L_342)
.L_342:
        /*001c*/ 	.word	0x00000000
        /*0020*/ 	.short	0x0001
        /*0022*/ 	.short	0x0008
        /*0024*/ 	.byte	0x00, 0xf5, 0x21, 0x00


	//----- nvinfo : EIATTR_KPARAM_INFO
	.align		4
.L_343:
        /*0028*/ 	.byte	0x04, 0x17
        /*002a*/ 	.short	(.L_345 - .L_344)
.L_344:
        /*002c*/ 	.word	0x00000000
        /*0030*/ 	.short	0x0000
        /*0032*/ 	.short	0x0000
        /*0034*/ 	.byte	0x00, 0xf5, 0x21, 0x00


	//----- nvinfo : EIATTR_SPARSE_MMA_MASK
	.align		4
.L_345:
        /*0038*/ 	.byte	0x03, 0x50
        /*003a*/ 	.short	0x0000


	//----- nvinfo : EIATTR_MAXREG_COUNT
	.align		4
        /*003c*/ 	.byte	0x03, 0x1b
        /*003e*/ 	.short	0x00ff


	//----- nvinfo : EIATTR_NUM_BARRIERS
	.align		4
        /*0040*/ 	.byte	0x02, 0x4c
        /*0042*/ 	.byte	0x01
	.zero		1


	//----- nvinfo : EIATTR_MERCURY_ISA_VERSION
	.align		4
        /*0044*/ 	.byte	0x03, 0x5f
        /*0046*/ 	.short	0x0101


	//----- nvinfo : EIATTR_VRC_CTA_INIT_COUNT
	.align		4
        /*0048*/ 	.byte	0x02, 0x4a
	.zero		1
	.zero		1


	//----- nvinfo : EIATTR_EXIT_INSTR_OFFSETS
	.align		4
        /*004c*/ 	.byte	0x04, 0x1c
        /*004e*/ 	.short	(.L_347 - .L_346)


	//   ....[0]....
.L_346:
        /*0050*/ 	.word	0x00000a40


	//----- nvinfo : EIATTR_CBANK_PARAM_SIZE
	.align		4
.L_347:
        /*0054*/ 	.byte	0x03, 0x19
        /*0056*/ 	.short	0x0018


	//----- nvinfo : EIATTR_PARAM_CBANK
	.align		4
        /*0058*/ 	.byte	0x04, 0x0a
        /*005a*/ 	.short	(.L_349 - .L_348)
	.align		4
.L_348:
        /*005c*/ 	.word	index@(.nv.constant0.fused_nn_conv2d_kernel0)
        /*0060*/ 	.short	0x0380
        /*0062*/ 	.short	0x0018


	//----- nvinfo : EIATTR_SW_WAR
	.align		4
.L_349:
        /*0064*/ 	.byte	0x04, 0x36
        /*0066*/ 	.short	(.L_351 - .L_350)
.L_350:
        /*0068*/ 	.word	0x00000008
.L_351:


//--------------------- .nv.info.fused_nn_batch_flatten_kernel0 --------------------------
	.section	.nv.info.fused_nn_batch_flatten_kernel0,"",@"SHT_CUDA_INFO"
	.sectionflags	@""
	.align	4


	//----- nvinfo : EIATTR_CUDA_API_VERSION
	.align		4
        /*0000*/ 	.byte	0x04, 0x37
        /*0002*/ 	.short	(.L_353 - .L_352)
.L_352:
        /*0004*/ 	.word	0x00000082


	//----- nvinfo : EIATTR_KPARAM_INFO
	.align		4
.L_353:
        /*0008*/ 	.byte	0x04, 0x17
        /*000a*/ 	.short	(.L_355 - .L_354)
.L_354:
        /*000c*/ 	.word	0x00000000
        /*0010*/ 	.short	0x0001
        /*0012*/ 	.short	0x0008
        /*0014*/ 	.byte	0x00, 0xf5, 0x21, 0x00


	//----- nvinfo : EIATTR_KPARAM_INFO
	.align		4
.L_355:
        /*0018*/ 	.byte	0x04, 0x17
        /*001a*/ 	.short	(.L_357 - .L_356)
.L_356:
        /*001c*/ 	.word	0x00000000
        /*0020*/ 	.short	0x0000
        /*0022*/ 	.short	0x0000
        /*0024*/ 	.byte	0x00, 0xf5, 0x21, 0x00


	//----- nvinfo : EIATTR_SPARSE_MMA_MASK
	.align		4
.L_357:
        /*0028*/ 	.byte	0x03, 0x50
        /*002a*/ 	.short	0x0000


	//----- nvinfo : EIATTR_MAXREG_COUNT
	.align		4
        /*002c*/ 	.byte	0x03, 0x1b
        /*002e*/ 	.short	0x00ff


	//----- nvinfo : EIATTR_MERCURY_ISA_VERSION
	.align		4
        /*0030*/ 	.byte	0x03, 0x5f
        /*0032*/ 	.short	0x0101


	//----- nvinfo : EIATTR_VRC_CTA_INIT_COUNT
	.align		4
        /*0034*/ 	.byte	0x02, 0x4a
	.zero		1
	.zero		1


	//----- nvinfo : EIATTR_EXIT_INSTR_OFFSETS
	.align		4
        /*0038*/ 	.byte	0x04, 0x1c
        /*003a*/ 	.short	(.L_359 - .L_358)


	//   ....[0]....
.L_358:
        /*003c*/ 	.word	0x00000060


	//----- nvinfo : EIATTR_CBANK_PARAM_SIZE
	.align		4
.L_359:
        /*0040*/ 	.byte	0x03, 0x19
        /*0042*/ 	.short	0x0010


	//----- nvinfo : EIATTR_PARAM_CBANK
	.align		4
        /*0044*/ 	.byte	0x04, 0x0a
        /*0046*/ 	.short	(.L_361 - .L_360)
	.align		4
.L_360:
        /*0048*/ 	.word	index@(.nv.constant0.fused_nn_batch_flatten_kernel0)
        /*004c*/ 	.short	0x0380
        /*004e*/ 	.short	0x0010


	//----- nvinfo : EIATTR_SW_WAR
	.align		4
.L_361:
        /*0050*/ 	.byte	0x04, 0x36
        /*0052*/ 	.short	(.L_363 - .L_362)
.L_362:
        /*0054*/ 	.word	0x00000008
.L_363:


//--------------------- .nv.info.fused_nn_avg_pool2d_add_nn_relu_1_kernel0 --------------------------
	.section	.nv.info.fused_nn_avg_pool2d_add_nn_relu_1_kernel0,"",@"SHT_CUDA_INFO"
	.sectionflags	@""
	.align	4


	//----- nvinfo : EIATTR_CUDA_API_VERSION
	.align		4
        /*0000*/ 	.byte	0x04, 0x37
        /*0002*/ 	.short	(.L_365 - .L_364)
.L_364:
        /*0004*/ 	.word	0x00000082


	//----- nvinfo : EIATTR_KPARAM_INFO
	.align		4
.L_365:
        /*0008*/ 	.byte	0x04, 0x17
        /*000a*/ 	.short	(.L_367 - .L_366)
.L_366:
        /*000c*/ 	.word	0x00000000
        /*0010*/ 	.short	0x0002
        /*0012*/ 	.short	0x0010
        /*0014*/ 	.byte	0x00, 0xf5, 0x21, 0x00


	//----- nvinfo : EIATTR_KPARAM_INFO
	.align		4
.L_367:
        /*0018*/ 	.byte	0x04, 0x17
        /*001a*/ 	.short	(.L_369 - .L_368)
.L_368:
        /*001c*/ 	.word	0x00000000
        /*0020*/ 	.short	0x0001
        /*0022*/ 	.short	0x0008
        /*0024*/ 	.byte	0x00, 0xf5, 0x21, 0x00


	//----- nvinfo : EIATTR_KPARAM_INFO
	.align		4
.L_369:
        /*0028*/ 	.byte	0x04, 0x17
        /*002a*/ 	.short	(.L_371 - .L_370)
.L_370:
        /*002c*/ 	.word	0x00000000
        /*0030*/ 	.short	0x0000
        /*0032*/ 	.short	0x0000
        /*0034*/ 	.byte	0x00, 0xf5, 0x21, 0x00


	//----- nvinfo : EIATTR_SPARSE_MMA_MASK
	.align		4
.L_371:
        /*0038*/ 	.byte	0x03, 0x50
        /*003a*/ 	.short	0x0000


	//----- nvinfo : EIATTR_MAXREG_COUNT
	.align		4
        /*003c*/ 	.byte	0x03, 0x1b
        /*003e*/ 	.short	0x00ff


	//----- nvinfo : EIATTR_MERCURY_ISA_VERSION
	.align		4
        /*0040*/ 	.byte	0x03, 0x5f
        /*0042*/ 	.short	0x0101


	//----- nvinfo : EIATTR_VRC_CTA_INIT_COUNT
	.align		4
        /*0044*/ 	.byte	0x02, 0x4a
	.zero		1
	.zero		1


	//----- nvinfo : EIATTR_EXIT_INSTR_OFFSETS
	.align		4
        /*0048*/ 	.byte	0x04, 0x1c
        /*004a*/ 	.short	(.L_373 - .L_372)


	//   ....[0]....
.L_372:
        /*004c*/ 	.word	0x00000280


	//   ....[1]....
        /*0050*/ 	.word	0x00000350


	//----- nvinfo : EIATTR_CRS_STACK_SIZE
	.align		4
.L_373:
        /*0054*/ 	.byte	0x04, 0x1e
        /*0056*/ 	.short	(.L_375 - .L_374)
.L_374:
        /*0058*/ 	.word	0x00000000


	//----- nvinfo : EIATTR_CBANK_PARAM_SIZE
	.align		4
.L_375:
        /*005c*/ 	.byte	0x03, 0x19
        /*005e*/ 	.short	0x0018


	//----- nvinfo : EIATTR_PARAM_CBANK
	.align		4
        /*0060*/ 	.byte	0x04, 0x0a
        /*0062*/ 	.short	(.L_377 - .L_376)
	.align		4
.L_376:
        /*0064*/ 	.word	index@(.nv.constant0.fused_nn_avg_pool2d_add_nn_relu_1_kernel0)
        /*0068*/ 	.short	0x0380
        /*006a*/ 	.short	0x0018


	//----- nvinfo : EIATTR_SW_WAR
	.align		4
.L_377:
        /*006c*/ 	.byte	0x04, 0x36
        /*006e*/ 	.short	(.L_379 - .L_378)
.L_378:
        /*0070*/ 	.word	0x00000008
.L_379:


//--------------------- .nv.info.fused_nn_conv2d_add_nn_relu_10_kernel0 --------------------------
	.section	.nv.info.fused_nn_conv2d_add_nn_relu_10_kernel0,"",@"SHT_CUDA_INFO"
	.sectionflags	@""
	.align	4


	//----- nvinfo : EIATTR_CUDA_API_VERSION
	.align		4
        /*0000*/ 	.byte	0x04, 0x37
        /*0002*/ 	.short	(.L_381 - .L_380)
.L_380:
        /*0004*/ 	.word	0x00000082


	//----- nvinfo : EIATTR_KPARAM_INFO
	.align		4
.L_381:
        /*0008*/ 	.byte	0x04, 0x17
        /*000a*/ 	.short	(.L_383 - .L_382)
.L_382:
        /*000c*/ 	.word	0x00000000
        /*0010*/ 	.short	0x0003
        /*0012*/ 	.short	0x0018
        /*0014*/ 	.byte	0x00, 0xf5, 0x21, 0x00


	//----- nvinfo : EIATTR_KPARAM_INFO
	.align		4
.L_383:
        /*0018*/ 	.byte	0x04, 0x17
        /*001a*/ 	.short	(.L_385 - .L_384)
.L_384:
        /*001c*/ 	.word	0x00000000
        /*0020*/ 	.short	0x0002
        /*0022*/ 	.short	0x0010
        /*0024*/ 	.byte	0x00, 0xf5, 0x21, 0x00


	//----- nvinfo : EIATTR_KPARAM_INFO
	.align		4
.L_385:
        /*0028*/ 	.byte	0x04, 0x17
        /*002a*/ 	.short	(.L_387 - .L_386)
.L_386:
        /*002c*/ 	.word	0x00000000
        /*0030*/ 	.short	0x0001
        /*0032*/ 	.short	0x0008
        /*0034*/ 	.byte	0x00, 0xf5, 0x21, 0x00


	//----- nvinfo : EIATTR_KPARAM_INFO
	.align		4
.L_387:
        /*0038*/ 	.byte	0x04, 0x17
        /*003a*/ 	.short	(.L_389 - .L_388)
.L_388:
        /*003c*/ 	.word	0x00000000
        /*0040*/ 	.short	0x0000
        /*0042*/ 	.short	0x0000
        /*0044*/ 	.byte	0x00, 0xf5, 0x21, 0x00


	//----- nvinfo : EIATTR_SPARSE_MMA_MASK
	.align		4
.L_389:
        /*0048*/ 	.byte	0x03, 0x50
        /*004a*/ 	.short	0x0000


	//----- nvinfo : EIATTR_MAXREG_COUNT
	.align		4
        /*004c*/ 	.byte	0x03, 0x1b
        /*004e*/ 	.short	0x00ff


	//----- nvinfo : EIATTR_NUM_BARRIERS
	.align		4
        /*0050*/ 	.byte	0x02, 0x4c
        /*0052*/ 	.byte	0x01
	.zero		1


	//----- nvinfo : EIATTR_MERCURY_ISA_VERSION
	.align		4
        /*0054*/ 	.byte	0x03, 0x5f
        /*0056*/ 	.short	0x0101


	//----- nvinfo : EIATTR_VRC_CTA_INIT_COUNT
	.align		4
        /*0058*/ 	.byte	0x02, 0x4a
	.zero		1
	.zero		1


	//----- nvinfo : EIATTR_EXIT_INSTR_OFFSETS
	.align		4
        /*005c*/ 	.byte	0x04, 0x1c
        /*005e*/ 	.short	(.L_391 - .L_390)


	//   ....[0]....
.L_390:
        /*0060*/ 	.word	0x00000870


	//----- nvinfo : EIATTR_CRS_STACK_SIZE
	.align		4
.L_391:
        /*0064*/ 	.byte	0x04, 0x1e
        /*0066*/ 	.short	(.L_393 - .L_392)
.L_392:
        /*0068*/ 	.word	0x00000000


	//----- nvinfo : EIATTR_CBANK_PARAM_SIZE
	.align		4
.L_393:
        /*006c*/ 	.byte	0x03, 0x19
        /*006e*/ 	.short	0x0020


	//----- nvinfo : EIATTR_PARAM_CBANK
	.align		4
        /*0070*/ 	.byte	0x04, 0x0a
        /*0072*/ 	.short	(.L_395 - .L_394)
	.align		4
.L_394:
        /*0074*/ 	.word	index@(.nv.constant0.fused_nn_conv2d_add_nn_relu_10_kernel0)
        /*0078*/ 	.short	0x0380
        /*007a*/ 	.short	0x0020


	//----- nvinfo : EIATTR_SW_WAR
	.align		4
.L_395:
        /*007c*/ 	.byte	0x04, 0x36
        /*007e*/ 	.short	(.L_397 - .L_396)
.L_396:
        /*0080*/ 	.word	0x00000008
.L_397:


//--------------------- .nv.info.fused_nn_conv2d_add_nn_relu_11_kernel0 --------------------------
	.section	.nv.info.fused_nn_conv2d_add_nn_relu_11_kernel0,"",@"SHT_CUDA_INFO"
	.sectionflags	@""
	.align	4


	//----- nvinfo : EIATTR_CUDA_API_VERSION
	.align		4
        /*0000*/ 	.byte	0x04, 0x37
        /*0002*/ 	.short	(.L_399 - .L_398)
.L_398:
        /*0004*/ 	.word	0x00000082


	//----- nvinfo : EIATTR_KPARAM_INFO
	.align		4
.L_399:
        /*0008*/ 	.byte	0x04, 0x17
        /*000a*/ 	.short	(.L_401 - .L_400)
.L_400:
        /*000c*/ 	.word	0x00000000
        /*0010*/ 	.short	0x0003
        /*0012*/ 	.short	0x0018
        /*0014*/ 	.byte	0x00, 0xf5, 0x21, 0x00


	//----- nvinfo : EIATTR_KPARAM_INFO
	.align		4
.L_401:
        /*0018*/ 	.byte	0x04, 0x17
        /*001a*/ 	.short	(.L_403 - .L_402)
.L_402:
        /*001c*/ 	.word	0x00000000
        /*0020*/ 	.short	0x0002
        /*0022*/ 	.short	0x0010
        /*0024*/ 	.byte	0x00, 0xf5, 0x21, 0x00


	//----- nvinfo : EIATTR_KPARAM_INFO
	.align		4
.L_403:
        /*0028*/ 	.byte	0x04, 0x17
        /*002a*/ 	.short	(.L_405 - .L_404)
.L_404:
        /*002c*/ 	.word	0x00000000
        /*0030*/ 	.short	0x0001
        /*0032*/ 	.short	0x0008
        /*0034*/ 	.byte	0x00, 0xf5, 0x21, 0x00


	//----- nvinfo : EIATTR_KPARAM_INFO
	.align		4
.L_405:
        /*0038*/ 	.byte	0x04, 0x17
        /*003a*/ 	.short	(.L_407 - .L_406)
.L_406:
        /*003c*/ 	.word	0x00000000
        /*0040*/ 	.short	0x0000
        /*0042*/ 	.short	0x0000
        /*0044*/ 	.byte	0x00, 0xf5, 0x21, 0x00


	//----- nvinfo : EIATTR_SPARSE_MMA_MASK
	.align		4
.L_407:
        /*0048*/ 	.byte	0x03, 0x50
        /*004a*/ 	.short	0x0000


	//----- nvinfo : EIATTR_MAXREG_COUNT
	.align		4
        /*004c*/ 	.byte	0x03, 0x1b
        /*004e*/ 	.short	0x00ff


	//----- nvinfo : EIATTR_NUM_BARRIERS
	.align		4
        /*0050*/ 	.byte	0x02, 0x4c
        /*0052*/ 	.byte	0x01
	.zero		1


	//----- nvinfo : EIATTR_MERCURY_ISA_VERSION
	.align		4
        /*0054*/ 	.byte	0x03, 0x5f
        /*0056*/ 	.short	0x0101


	//----- nvinfo : EIATTR_VRC_CTA_INIT_COUNT
	.align		4
        /*0058*/ 	.byte	0x02, 0x4a
	.zero		1
	.zero		1


	//----- nvinfo : EIATTR_EXIT_INSTR_OFFSETS
	.align		4
        /*005c*/ 	.byte	0x04, 0x1c
        /*005e*/ 	.short	(.L_409 - .L_408)


	//   ....[0]....
.L_408:
        /*0060*/ 	.word	0x00001040


	//----- nvinfo : EIATTR_CBANK_PARAM_SIZE
	.align		4
.L_409:
        /*0064*/ 	.byte	0x03, 0x19
        /*0066*/ 	.short	0x0020


	//----- nvinfo : EIATTR_PARAM_CBANK
	.align		4
        /*0068*/ 	.byte	0x04, 0x0a
        /*006a*/ 	.short	(.L_411 - .L_410)
	.align		4
.L_410:
        /*006c*/ 	.word	index@(.nv.constant0.fused_nn_conv2d_add_nn_relu_11_kernel0)
        /*0070*/ 	.short	0x0380
        /*0072*/ 	.short	0x0020


	//----- nvinfo : EIATTR_SW_WAR
	.align		4
.L_411:
        /*0074*/ 	.byte	0x04, 0x36
        /*0076*/ 	.short	(.L_413 - .L_412)
.L_412:
        /*0078*/ 	.word	0x00000008
.L_413:


//--------------------- .nv.info.fused_nn_avg_pool2d_kernel0 --------------------------
	.section	.nv.info.fused_nn_avg_pool2d_kernel0,"",@"SHT_CUDA_INFO"
	.sectionflags	@""
	.align	4


	//----- nvinfo : EIATTR_CUDA_API_VERSION
	.align		4
        /*0000*/ 	.byte	0x04, 0x37
        /*0002*/ 	.short	(.L_415 - .L_414)
.L_414:
        /*0004*/ 	.word	0x00000082


	//----- nvinfo : EIATTR_KPARAM_INFO
	.align		4
.L_415:
        /*0008*/ 	.byte	0x04, 0x17
        /*000a*/ 	.short	(.L_417 - .L_416)
.L_416:
        /*000c*/ 	.word	0x00000000
        /*0010*/ 	.short	0x0001
        /*0012*/ 	.short	0x0008
        /*0014*/ 	.byte	0x00, 0xf5, 0x21, 0x00


	//----- nvinfo : EIATTR_KPARAM_INFO
	.align		4
.L_417:
        /*0018*/ 	.byte	0x04, 0x17
        /*001a*/ 	.short	(.L_419 - .L_418)
.L_418:
        /*001c*/ 	.word	0x00000000
        /*0020*/ 	.short	0x0000
        /*0022*/ 	.short	0x0000
        /*0024*/ 	.byte	0x00, 0xf5, 0x21, 0x00


	//----- nvinfo : EIATTR_SPARSE_MMA_MASK
	.align		4
.L_419:
        /*0028*/ 	.byte	0x03, 0x50
        /*002a*/ 	.short	0x0000


	//----- nvinfo : EIATTR_MAXREG_COUNT
	.align		4
        /*002c*/ 	.byte	0x03, 0x1b
        /*002e*/ 	.short	0x00ff


	//----- nvinfo : EIATTR_MERCURY_ISA_VERSION
	.align		4
        /*0030*/ 	.byte	0x03, 0x5f
        /*0032*/ 	.short	0x0101


	//----- nvinfo : EIATTR_VRC_CTA_INIT_COUNT
	.align		4
        /*0034*/ 	.byte	0x02, 0x4a
	.zero		1
	.zero		1


	//----- nvinfo : EIATTR_EXIT_INSTR_OFFSETS
	.align		4
        /*0038*/ 	.byte	0x04, 0x1c
        /*003a*/ 	.short	(.L_421 - .L_420)


	//   ....[0]....
.L_420:
        /*003c*/ 	.word	0x00000d10


	//   ....[1]....
        /*0040*/ 	.word	0x00000d50


	//----- nvinfo : EIATTR_CRS_STACK_SIZE
	.align		4
.L_421:
        /*0044*/ 	.byte	0x04, 0x1e
        /*0046*/ 	.short	(.L_423 - .L_422)
.L_422:
        /*0048*/ 	.word	0x00000000


	//----- nvinfo : EIATTR_CBANK_PARAM_SIZE
	.align		4
.L_423:
        /*004c*/ 	.byte	0x03, 0x19
        /*004e*/ 	.short	0x0010


	//----- nvinfo : EIATTR_PARAM_CBANK
	.align		4
        /*0050*/ 	.byte	0x04, 0x0a
        /*0052*/ 	.short	(.L_425 - .L_424)
	.align		4
.L_424:
        /*0054*/ 	.word	index@(.nv.constant0.fused_nn_avg_pool2d_kernel0)
        /*0058*/ 	.short	0x0380
        /*005a*/ 	.short	0x0010


	//----- nvinfo : EIATTR_SW_WAR
	.align		4
.L_425:
        /*005c*/ 	.byte	0x04, 0x36
        /*005e*/ 	.short	(.L_427 - .L_426)
.L_426:
        /*0060*/ 	.word	0x00000008
.L_427:


//--------------------- .nv.info.fused_nn_conv2d_add_nn_relu_kernel0 --------------------------
	.section	.nv.info.fused_nn_conv2d_add_nn_relu_kernel0,"",@"SHT_CUDA_INFO"
	.sectionflags	@""
	.align	4


	//----- nvinfo : EIATTR_CUDA_API_VERSION
	.align		4
        /*0000*/ 	.byte	0x04, 0x37
        /*0002*/ 	.short	(.L_429 - .L_428)
.L_428:
        /*0004*/ 	.word	0x00000082


	//----- nvinfo : EIATTR_KPARAM_INFO
	.align		4
.L_429:
        /*0008*/ 	.byte	0x04, 0x17
        /*000a*/ 	.short	(.L_431 - .L_430)
.L_430:
        /*000c*/ 	.word	0x00000000
        /*0010*/ 	.short	0x0003
        /*0012*/ 	.short	0x0018
        /*0014*/ 	.byte	0x00, 0xf5, 0x21, 0x00


	//----- nvinfo : EIATTR_KPARAM_INFO
	.align		4
.L_431:
        /*0018*/ 	.byte	0x04, 0x17
        /*001a*/ 	.short	(.L_433 - .L_432)
.L_432:
        /*001c*/ 	.word	0x00000000
        /*0020*/ 	.short	0x0002
        /*0022*/ 	.short	0x0010
        /*0024*/ 	.byte	0x00, 0xf5, 0x21, 0x00


	//----- nvinfo : EIATTR_KPARAM_INFO
	.align		4
.L_433:
        /*0028*/ 	.byte	0x04, 0x17
        /*002a*/ 	.short	(.L_435 - .L_434)
.L_434:
        /*002c*/ 	.word	0x00000000
        /*0030*/ 	.short	0x0001
        /*0032*/ 	.short	0x0008
        /*0034*/ 	.byte	0x00, 0xf5, 0x21, 0x00


	//----- nvinfo : EIATTR_KPARAM_INFO
	.align		4
.L_435:
        /*0038*/ 	.byte	0x04, 0x17
        /*003a*/ 	.short	(.L_437 - .L_436)
.L_436:
        /*003c*/ 	.word	0x00000000
        /*0040*/ 	.short	0x0000
        /*0042*/ 	.short	0x0000
        /*0044*/ 	.byte	0x00, 0xf5, 0x21, 0x00


	//----- nvinfo : EIATTR_SPARSE_MMA_MASK
	.align		4
.L_437:
        /*0048*/ 	.byte	0x03, 0x50
        /*004a*/ 	.short	0x0000


	//----- nvinfo : EIATTR_MAXREG_COUNT
	.align		4
        /*004c*/ 	.byte	0x03, 0x1b
        /*004e*/ 	.short	0x00ff


	//----- nvinfo : EIATTR_NUM_BARRIERS
	.align		4
        /*0050*/ 	.byte	0x02, 0x4c
        /*0052*/ 	.byte	0x01
	.zero		1


	//----- nvinfo : EIATTR_MERCURY_ISA_VERSION
	.align		4
        /*0054*/ 	.byte	0x03, 0x5f
        /*0056*/ 	.short	0x0101


	//----- nvinfo : EIATTR_UNUSED_LOAD_BYTE_OFFSET
	.align		4
        /*0058*/ 	.byte	0x04, 0x44
        /*005a*/ 	.short	(.L_439 - .L_438)


	//   ....[0]....
.L_438:
        /*005c*/ 	.word	0x00000410
        /*0060*/ 	.word	0x0000fff0


	//   ....[1]....
        /*0064*/ 	.word	0x000005a0
        /*0068*/ 	.word	0x0000fff0


	//   ....[2]....
        /*006c*/ 	.word	0x000007b0
        /*0070*/ 	.word	0x0000fff0


	//----- nvinfo : EIATTR_VRC_CTA_INIT_COUNT
	.align		4
.L_439:
        /*0074*/ 	.byte	0x02, 0x4a
	.zero		1
	.zero		1


	//----- nvinfo : EIATTR_EXIT_INSTR_OFFSETS
	.align		4
        /*0078*/ 	.byte	0x04, 0x1c
        /*007a*/ 	.short	(.L_441 - .L_440)


	//   ....[0]....
.L_440:
        /*007c*/ 	.word	0x000008b0


	//----- nvinfo : EIATTR_CRS_STACK_SIZE
	.align		4
.L_441:
        /*0080*/ 	.byte	0x04, 0x1e
        /*0082*/ 	.short	(.L_443 - .L_442)
.L_442:
        /*0084*/ 	.word	0x00000000


	//----- nvinfo : EIATTR_CBANK_PARAM_SIZE
	.align		4
.L_443:
        /*0088*/ 	.byte	0x03, 0x19
        /*008a*/ 	.short	0x0020


	//----- nvinfo : EIATTR_PARAM_CBANK
	.align		4
        /*008c*/ 	.byte	0x04, 0x0a
        /*008e*/ 	.short	(.L_445 - .L_444)
	.align		4
.L_444:
        /*0090*/ 	.word	index@(.nv.constant0.fused_nn_conv2d_add_nn_relu_kernel0)
        /*0094*/ 	.short	0x0380
        /*0096*/ 	.short	0x0020


	//----- nvinfo : EIATTR_SW_WAR
	.align		4
.L_445:
        /*0098*/ 	.byte	0x04, 0x36
        /*009a*/ 	.short	(.L_447 - .L_446)
.L_446:
        /*009c*/ 	.word	0x00000008
.L_447:


//--------------------- .nv.info.fused_nn_conv2d_add_nn_relu_2_kernel0 --------------------------
	.section	.nv.info.fused_nn_conv2d_add_nn_relu_2_kernel0,"",@"SHT_CUDA_INFO"
	.sectionflags	@""
	.align	4


	//----- nvinfo : EIATTR_CUDA_API_VERSION
	.align		4
        /*0000*/ 	.byte	0x04, 0x37
        /*0002*/ 	.short	(.L_449 - .L_448)
.L_448:
        /*0004*/ 	.word	0x00000082


	//----- nvinfo : EIATTR_KPARAM_INFO
	.align		4
.L_449:
        /*0008*/ 	.byte	0x04, 0x17
        /*000a*/ 	.short	(.L_451 - .L_450)
.L_450:
        /*000c*/ 	.word	0x00000000
        /*0010*/ 	.short	0x0003
        /*0012*/ 	.short	0x0018
        /*0014*/ 	.byte	0x00, 0xf5, 0x21, 0x00


	//----- nvinfo : EIATTR_KPARAM_INFO
	.align		4
.L_451:
        /*0018*/ 	.byte	0x04, 0x17
        /*001a*/ 	.short	(.L_453 - .L_452)
.L_452:
        /*001c*/ 	.word	0x00000000
        /*0020*/ 	.short	0x0002
        /*0022*/ 	.short	0x0010
        /*0024*/ 	.byte	0x00, 0xf5, 0x21, 0x00


	//----- nvinfo : EIATTR_KPARAM_INFO
	.align		4
.L_453:
        /*0028*/ 	.byte	0x04, 0x17
        /*002a*/ 	.short	(.L_455 - .L_454)
.L_454:
        /*002c*/ 	.word	0x00000000
        /*0030*/ 	.short	0x0001
        /*0032*/ 	.short	0x0008
        /*0034*/ 	.byte	0x00, 0xf5, 0x21, 0x00


	//----- nvinfo : EIATTR_KPARAM_INFO
	.align		4
.L_455:
        /*0038*/ 	.byte	0x04, 0x17
        /*003a*/ 	.short	(.L_457 - .L_456)
.L_456:
        /*003c*/ 	.word	0x00000000
        /*0040*/ 	.short	0x0000
        /*0042*/ 	.short	0x0000
        /*0044*/ 	.byte	0x00, 0xf5, 0x21, 0x00


	//----- nvinfo : EIATTR_SPARSE_MMA_MASK
	.align		4
.L_457:
        /*0048*/ 	.byte	0x03, 0x50
        /*004a*/ 	.short	0x0000


	//----- nvinfo : EIATTR_MAXREG_COUNT
	.align		4
        /*004c*/ 	.byte	0x03, 0x1b
        /*004e*/ 	.short	0x00ff


	//----- nvinfo : EIATTR_NUM_BARRIERS
	.align		4
        /*0050*/ 	.byte	0x02, 0x4c
        /*0052*/ 	.byte	0x01
	.zero		1


	//----- nvinfo : EIATTR_MERCURY_ISA_VERSION
	.align		4
        /*0054*/ 	.byte	0x03, 0x5f
        /*0056*/ 	.short	0x0101


	//----- nvinfo : EIATTR_VRC_CTA_INIT_COUNT
	.align		4
        /*0058*/ 	.byte	0x02, 0x4a
	.zero		1
	.zero		1


	//----- nvinfo : EIATTR_EXIT_INSTR_OFFSETS
	.align		4
        /*005c*/ 	.byte	0x04, 0x1c
        /*005e*/ 	.short	(.L_459 - .L_458)


	//   ....[0]....
.L_458:
        /*0060*/ 	.word	0x00000f80


	//----- nvinfo : EIATTR_CRS_STACK_SIZE
	.align		4
.L_459:
        /*0064*/ 	.byte	0x04, 0x1e
        /*0066*/ 	.short	(.L_461 - .L_460)
.L_460:
        /*0068*/ 	.word	0x00000000


	//----- nvinfo : EIATTR_CBANK_PARAM_SIZE
	.align		4
.L_461:
        /*006c*/ 	.byte	0x03, 0x19
        /*006e*/ 	.short	0x0020


	//----- nvinfo : EIATTR_PARAM_CBANK
	.align		4
        /*0070*/ 	.byte	0x04, 0x0a
        /*0072*/ 	.short	(.L_463 - .L_462)
	.align		4
.L_462:
        /*0074*/ 	.word	index@(.nv.constant0.fused_nn_conv2d_add_nn_relu_2_kernel0)
        /*0078*/ 	.short	0x0380
        /*007a*/ 	.short	0x0020


	//----- nvinfo : EIATTR_SW_WAR
	.align		4
.L_463:
        /*007c*/ 	.byte	0x04, 0x36
        /*007e*/ 	.short	(.L_465 - .L_464)
.L_464:
        /*0080*/ 	.word	0x00000008
.L_465:


//--------------------- .nv.info.fused_nn_conv2d_add_nn_relu_4_kernel0 --------------------------
	.section	.nv.info.fused_nn_conv2d_add_nn_relu_4_kernel0,"",@"SHT_CUDA_INFO"
	.sectionflags	@""
	.align	4


	//----- nvinfo : EIATTR_CUDA_API_VERSION
	.align		4
        /*0000*/ 	.byte	0x04, 0x37
        /*0002*/ 	.short	(.L_467 - .L_466)
.L_466:
        /*0004*/ 	.word	0x00000082


	//----- nvinfo : EIATTR_KPARAM_INFO
	.align		4
.L_467:
        /*0008*/ 	.byte	0x04, 0x17
        /*000a*/ 	.short	(.L_469 - .L_468)
.L_468:
        /*000c*/ 	.word	0x00000000
        /*0010*/ 	.short	0x0003
        /*0012*/ 	.short	0x0018
        /*0014*/ 	.byte	0x00, 0xf5, 0x21, 0x00


	//----- nvinfo : EIATTR_KPARAM_INFO
	.align		4
.L_469:
        /*0018*/ 	.byte	0x04, 0x17
        /*001a*/ 	.short	(.L_471 - .L_470)
.L_470:
        /*001c*/ 	.word	0x00000000
        /*0020*/ 	.short	0x0002
        /*0022*/ 	.short	0x0010
        /*0024*/ 	.byte	0x00, 0xf5, 0x21, 0x00


	//----- nvinfo : EIATTR_KPARAM_INFO
	.align		4
.L_471:
        /*0028*/ 	.byte	0x04, 0x17
        /*002a*/ 	.short	(.L_473 - .L_472)
.L_472:
        /*002c*/ 	.word	0x00000000
        /*0030*/ 	.short	0x0001
        /*0032*/ 	.short	0x0008
        /*0034*/ 	.byte	0x00, 0xf5, 0x21, 0x00


	//----- nvinfo : EIATTR_KPARAM_INFO
	.align		4
.L_473:
        /*0038*/ 	.byte	0x04, 0x17
        /*003a*/ 	.short	(.L_475 - .L_474)
.L_474:
        /*003c*/ 	.word	0x00000000
        /*0040*/ 	.short	0x0000
        /*0042*/ 	.short	0x0000
        /*0044*/ 	.byte	0x00, 0xf5, 0x21, 0x00


	//----- nvinfo : EIATTR_SPARSE_MMA_MASK
	.align		4
.L_475:
        /*0048*/ 	.byte	0x03, 0x50
        /*004a*/ 	.short	0x0000


	//----- nvinfo : EIATTR_MAXREG_COUNT
	.align		4
        /*004c*/ 	.byte	0x03, 0x1b
        /*004e*/ 	.short	0x00ff


	//----- nvinfo : EIATTR_NUM_BARRIERS
	.align		4
        /*0050*/ 	.byte	0x02, 0x4c
        /*0052*/ 	.byte	0x01
	.zero		1


	//----- nvinfo : EIATTR_MERCURY_ISA_VERSION
	.align		4
        /*0054*/ 	.byte	0x03, 0x5f
        /*0056*/ 	.short	0x0101


	//----- nvinfo : EIATTR_VRC_CTA_INIT_COUNT
	.align		4
        /*0058*/ 	.byte	0x02, 0x4a
	.zero		1
	.zero		1


	//----- nvinfo : EIATTR_EXIT_INSTR_OFFSETS
	.align		4
        /*005c*/ 	.byte	0x04, 0x1c
        /*005e*/ 	.short	(.L_477 - .L_476)


	//   ....[0]....
.L_476:
        /*0060*/ 	.word	0x000004f0


	//----- nvinfo : EIATTR_CBANK_PARAM_SIZE
	.align		4
.L_477:
        /*0064*/ 	.byte	0x03, 0x19
        /*0066*/ 	.short	0x0020


	//----- nvinfo : EIATTR_PARAM_CBANK
	.align		4
        /*0068*/ 	.byte	0x04, 0x0a
        /*006a*/ 	.short	(.L_479 - .L_478)
	.align		4
.L_478:
        /*006c*/ 	.word	index@(.nv.constant0.fused_nn_conv2d_add_nn_relu_4_kernel0)
        /*0070*/ 	.short	0x0380
        /*0072*/ 	.short	0x0020


	//----- nvinfo : EIATTR_SW_WAR
	.align		4
.L_479:
        /*0074*/ 	.byte	0x04, 0x36
        /*0076*/ 	.short	(.L_481 - .L_480)
.L_480:
        /*0078*/ 	.word	0x00000008
.L_481:


//--------------------- .nv.info.fused_nn_conv2d_add_nn_relu_8_kernel0 --------------------------
	.section	.nv.info.fused_nn_conv2d_add_nn_relu_8_kernel0,"",@"SHT_CUDA_INFO"
	.sectionflags	@""
	.align	4


	//----- nvinfo : EIATTR_CUDA_API_VERSION
	.align		4
        /*0000*/ 	.byte	0x04, 0x37
        /*0002*/ 	.short	(.L_483 - .L_482)
.L_482:
        /*0004*/ 	.word	0x00000082


	//----- nvinfo : EIATTR_KPARAM_INFO
	.align		4
.L_483:
        /*0008*/ 	.byte	0x04, 0x17
        /*000a*/ 	.short	(.L_485 - .L_484)
.L_484:
        /*000c*/ 	.word	0x00000000
        /*0010*/ 	.short	0x0003
        /*0012*/ 	.short	0x0018
        /*0014*/ 	.byte	0x00, 0xf5, 0x21, 0x00


	//----- nvinfo : EIATTR_KPARAM_INFO
	.align		4
.L_485:
        /*0018*/ 	.byte	0x04, 0x17
        /*001a*/ 	.short	(.L_487 - .L_486)
.L_486:
        /*001c*/ 	.word	0x00000000
        /*0020*/ 	.short	0x0002
        /*0022*/ 	.short	0x0010
        /*0024*/ 	.byte	0x00, 0xf5, 0x21, 0x00


	//----- nvinfo : EIATTR_KPARAM_INFO
	.align		4
.L_487:
        /*0028*/ 	.byte	0x04, 0x17
        /*002a*/ 	.short	(.L_489 - .L_488)
.L_488:
        /*002c*/ 	.word	0x00000000
        /*0030*/ 	.short	0x0001
        /*0032*/ 	.short	0x0008
        /*0034*/ 	.byte	0x00, 0xf5, 0x21, 0x00


	//----- nvinfo : EIATTR_KPARAM_INFO
	.align		4
.L_489:
        /*0038*/ 	.byte	0x04, 0x17
        /*003a*/ 	.short	(.L_491 - .L_490)
.L_490:
        /*003c*/ 	.word	0x00000000
        /*0040*/ 	.short	0x0000
        /*0042*/ 	.short	0x0000
        /*0044*/ 	.byte	0x00, 0xf5, 0x21, 0x00


	//----- nvinfo : EIATTR_SPARSE_MMA_MASK
	.align		4
.L_491:
        /*0048*/ 	.byte	0x03, 0x50
        /*004a*/ 	.short	0x0000


	//----- nvinfo : EIATTR_MAXREG_COUNT
	.align		4
        /*004c*/ 	.byte	0x03, 0x1b
        /*004e*/ 	.short	0x00ff


	//----- nvinfo : EIATTR_NUM_BARRIERS
	.align		4
        /*0050*/ 	.byte	0x02, 0x4c
        /*0052*/ 	.byte	0x01
	.zero		1


	//----- nvinfo : EIATTR_MERCURY_ISA_VERSION
	.align		4
        /*0054*/ 	.byte	0x03, 0x5f
        /*0056*/ 	.short	0x0101


	//----- nvinfo : EIATTR_VRC_CTA_INIT_COUNT
	.align		4
        /*0058*/ 	.byte	0x02, 0x4a
	.zero		1
	.zero		1


	//----- nvinfo : EIATTR_EXIT_INSTR_OFFSETS
	.align		4
        /*005c*/ 	.byte	0x04, 0x1c
        /*005e*/ 	.short	(.L_493 - .L_492)


	//   ....[0]....
.L_492:
        /*0060*/ 	.word	0x000018a0


	//----- nvinfo : EIATTR_CBANK_PARAM_SIZE
	.align		4
.L_493:
        /*0064*/ 	.byte	0x03, 0x19
        /*0066*/ 	.short	0x0020


	//----- nvinfo : EIATTR_PARAM_CBANK
	.align		4
        /*0068*/ 	.byte	0x04, 0x0a
        /*006a*/ 	.short	(.L_495 - .L_494)
	.align		4
.L_494:
        /*006c*/ 	.word	index@(.nv.constant0.fused_nn_conv2d_add_nn_relu_8_kernel0)
        /*0070*/ 	.short	0x0380
        /*0072*/ 	.short	0x0020


	//----- nvinfo : EIATTR_SW_WAR
	.align		4
.L_495:
        /*0074*/ 	.byte	0x04, 0x36
        /*0076*/ 	.short	(.L_497 - .L_496)
.L_496:
        /*0078*/ 	.word	0x00000008
.L_497:


//--------------------- .nv.info.fused_nn_conv2d_add_nn_relu_12_kernel0 --------------------------
	.section	.nv.info.fused_nn_conv2d_add_nn_relu_12_kernel0,"",@"SHT_CUDA_INFO"
	.sectionflags	@""
	.align	4


	//----- nvinfo : EIATTR_CUDA_API_VERSION
	.align		4
        /*0000*/ 	.byte	0x04, 0x37
        /*0002*/ 	.short	(.L_499 - .L_498)
.L_498:
        /*0004*/ 	.word	0x00000082


	//----- nvinfo : EIATTR_KPARAM_INFO
	.align		4
.L_499:
        /*0008*/ 	.byte	0x04, 0x17
        /*000a*/ 	.short	(.L_501 - .L_500)
.L_500:
        /*000c*/ 	.word	0x00000000
        /*0010*/ 	.short	0x0003
        /*0012*/ 	.short	0x0018
        /*0014*/ 	.byte	0x00, 0xf5, 0x21, 0x00


	//----- nvinfo : EIATTR_KPARAM_INFO
	.align		4
.L_501:
        /*0018*/ 	.byte	0x04, 0x17
        /*001a*/ 	.short	(.L_503 - .L_502)
.L_502:
        /*001c*/ 	.word	0x00000000
        /*0020*/ 	.short	0x0002
        /*0022*/ 	.short	0x0010
        /*0024*/ 	.byte	0x00, 0xf5, 0x21, 0x00


	//----- nvinfo : EIATTR_KPARAM_INFO
	.align		4
.L_503:
        /*0028*/ 	.byte	0x04, 0x17
        /*002a*/ 	.short	(.L_505 - .L_504)
.L_504:
        /*002c*/ 	.word	0x00000000
        /*0030*/ 	.short	0x0001
        /*0032*/ 	.short	0x0008
        /*0034*/ 	.byte	0x00, 0xf5, 0x21, 0x00


	//----- nvinfo : EIATTR_KPARAM_INFO
	.align		4
.L_505:
        /*0038*/ 	.byte	0x04, 0x17
        /*003a*/ 	.short	(.L_507 - .L_506)
.L_506:
        /*003c*/ 	.word	0x00000000
        /*0040*/ 	.short	0x0000
        /*0042*/ 	.short	0x0000
        /*0044*/ 	.byte	0x00, 0xf5, 0x21, 0x00


	//----- nvinfo : EIATTR_SPARSE_MMA_MASK
	.align		4
.L_507:
        /*0048*/ 	.byte	0x03, 0x50
        /*004a*/ 	.short	0x0000


	//----- nvinfo : EIATTR_MAXREG_COUNT
	.align		4
        /*004c*/ 	.byte	0x03, 0x1b
        /*004e*/ 	.short	0x00ff


	//----- nvinfo : EIATTR_NUM_BARRIERS
	.align		4
        /*0050*/ 	.byte	0x02, 0x4c
        /*0052*/ 	.byte	0x01
	.zero		1


	//----- nvinfo : EIATTR_MERCURY_ISA_VERSION
	.align		4
        /*0054*/ 	.byte	0x03, 0x5f
        /*0056*/ 	.short	0x0101


	//----- nvinfo : EIATTR_VRC_CTA_INIT_COUNT
	.align		4
        /*0058*/ 	.byte	0x02, 0x4a
	.zero		1
	.zero		1


	//----- nvinfo : EIATTR_EXIT_INSTR_OFFSETS
	.align		4
        /*005c*/ 	.byte	0x04, 0x1c
        /*005e*/ 	.short	(.L_509 - .L_508)


	//   ....[0]....
.L_508:
        /*0060*/ 	.word	0x00051ac0


	//----- nvinfo : EIATTR_CRS_STACK_SIZE
	.align		4
.L_509:
        /*0064*/ 	.byte	0x04, 0x1e
        /*0066*/ 	.short	(.L_511 - .L_510)
.L_510:
        /*0068*/ 	.word	0x00000000


	//----- nvinfo : EIATTR_CBANK_PARAM_SIZE
	.align		4
.L_511:
        /*006c*/ 	.byte	0x03, 0x19
        /*006e*/ 	.short	0x0020


	//----- nvinfo : EIATTR_PARAM_CBANK
	.align		4
        /*0070*/ 	.byte	0x04, 0x0a
        /*0072*/ 	.short	(.L_513 - .L_512)
	.align		4
.L_512:
        /*0074*/ 	.word	index@(.nv.constant0.fused_nn_conv2d_add_nn_relu_12_kernel0)
        /*0078*/ 	.short	0x0380
        /*007a*/ 	.short	0x0020


	//----- nvinfo : EIATTR_SW_WAR
	.align		4
.L_513:
        /*007c*/ 	.byte	0x04, 0x36
        /*007e*/ 	.short	(.L_515 - .L_514)
.L_514:
        /*0080*/ 	.word	0x00000008
.L_515:


//--------------------- .nv.callgraph             --------------------------
	.section	.nv.callgraph,"",@"SHT_CUDA_CALLGRAPH"
	.align	4
	.sectionentsize	8
	.align		4
        /*0000*/ 	.word	0x00000000
	.align		4
        /*0004*/ 	.word	0xffffffff
	.align		4
        /*0008*/ 	.word	0x00000000
	.align		4
        /*000c*/ 	.word	0xfffffffe
	.align		4
        /*0010*/ 	.word	0x00000000
	.align		4
        /*0014*/ 	.word	0xfffffffd
	.align		4
        /*0018*/ 	.word	0x00000000
	.align		4
        /*001c*/ 	.word	0xfffffffc


//--------------------- .text.fused_nn_avg_pool2d_add_nn_relu_kernel0 --------------------------
	.section	.text.fused_nn_avg_pool2d_add_nn_relu_kernel0,"ax",@progbits
	.align	128
        .global         fused_nn_avg_pool2d_add_nn_relu_kernel0
        .type           fused_nn_avg_pool2d_add_nn_relu_kernel0,@function
        .size           fused_nn_avg_pool2d_add_nn_relu_kernel0,(.L_x_2149 - fused_nn_avg_pool2d_add_nn_relu_kernel0)
        .other          fused_nn_avg_pool2d_add_nn_relu_kernel0,@"STO_CUDA_ENTRY STV_DEFAULT"
fused_nn_avg_pool2d_add_nn_relu_kernel0:
.text.fused_nn_avg_pool2d_add_nn_relu_kernel0:
[----:B------:R-:W-:Y:S01]  /*0000*/  LDC R1, c[0x0][0x37c] ;  /* 0x0000df00ff017b82 */ /* 0x000fe20000000800 */
[----:B------:R-:W0:Y:S07]  /*0010*/  S2R R0, SR_TID.X ;  /* 0x0000000000007919 */ /* 0x000e2e0000002100 */
[----:B------:R-:W1:Y:S01]  /*0020*/  S2UR UR4, SR_CTAID.X ;  /* 0x00000000000479c3 */ /* 0x000e620000002500 */
[----:B------:R-:W-:Y:S01]  /*0030*/  BSSY.RECONVERGENT B0, `(.L_x_0) ;  /* 0x0000022000007945 */ /* 0x000fe20003800200 */
[----:B------:R-:W-:Y:S01]  /*0040*/  IMAD.MOV.U32 R8, RZ, RZ, RZ ;  /* 0x000000ffff087224 */ /* 0x000fe200078e00ff */
[----:B-1----:R-:W-:-:S06]  /*0050*/  USHF.L.U32 UR4, UR4, 0xa, URZ ;  /* 0x0000000a04047899 */ /* 0x002fcc00080006ff */
[----:B0-----:R-:W-:-:S04]  /*0060*/  LOP3.LUT R0, R0, UR4, RZ, 0xfc, !PT ;  /* 0x0000000400007c12 */ /* 0x001fc8000f8efcff */
[C---:B------:R-:W-:Y:S01]  /*0070*/  LOP3.LUT R2, R0.reuse, 0xffff, RZ, 0xc0, !PT ;  /* 0x0000ffff00027812 */ /* 0x040fe200078ec0ff */
[----:B------:R-:W0:Y:S01]  /*0080*/  LDCU.64 UR4, c[0x0][0x380] ;  /* 0x00007000ff0477ac */ /* 0x000e220008000a00 */
[----:B------:R-:W-:-:S03]  /*0090*/  ISETP.GT.U32.AND P0, PT, R0, 0x7a7f, PT ;  /* 0x00007a7f0000780c */ /* 0x000fc60003f04070 */
[----:B------:R-:W-:-:S05]  /*00a0*/  IMAD R3, R2, 0x2493, RZ ;  /* 0x0000249302037824 */ /* 0x000fca00078e02ff */
[----:B------:R-:W-:-:S05]  /*00b0*/  SHF.R.U32.HI R3, RZ, 0x10, R3 ;  /* 0x00000010ff037819 */ /* 0x000fca0000011603 */
[----:B------:R-:W-:-:S05]  /*00c0*/  IMAD.MOV R5, RZ, RZ, -R3 ;  /* 0x000000ffff057224 */ /* 0x000fca00078e0a03 */
[----:B------:R-:W-:-:S05]  /*00d0*/  PRMT R5, R5, 0x7710, RZ ;  /* 0x0000771005057816 */ /* 0x000fca00000000ff */
[----:B------:R-:W-:-:S05]  /*00e0*/  IMAD.IADD R4, R0, 0x1, R5 ;  /* 0x0000000100047824 */ /* 0x000fca00078e0205 */
[----:B------:R-:W-:-:S04]  /*00f0*/  LOP3.LUT R4, R4, 0xffff, RZ, 0xc0, !PT ;  /* 0x0000ffff04047812 */ /* 0x000fc800078ec0ff */
[----:B------:R-:W-:-:S04]  /*0100*/  LEA.HI R3, R4, R3, RZ, 0x1f ;  /* 0x0000000304037211 */ /* 0x000fc800078ff8ff */
[----:B------:R-:W-:-:S04]  /*0110*/  LOP3.LUT R3, R3, 0xffff, RZ, 0xc0, !PT ;  /* 0x0000ffff03037812 */ /* 0x000fc800078ec0ff */
[----:B------:R-:W-:-:S04]  /*0120*/  SHF.R.U32.HI R3, RZ, 0x2, R3 ;  /* 0x00000002ff037819 */ /* 0x000fc80000011603 */
[C---:B------:R-:W-:Y:S02]  /*0130*/  PRMT R4, R3.reuse, 0x9910, RZ ;  /* 0x0000991003047816 */ /* 0x040fe400000000ff */
[----:B------:R-:W-:-:S03]  /*0140*/  LOP3.LUT R3, R3, 0xffff, RZ, 0xc0, !PT ;  /* 0x0000ffff03037812 */ /* 0x000fc600078ec0ff */
[----:B------:R-:W-:-:S04]  /*0150*/  IMAD R4, R4, 0x7, RZ ;  /* 0x0000000704047824 */ /* 0x000fc800078e02ff */
[----:B------:R-:W-:-:S05]  /*0160*/  IMAD.MOV R4, RZ, RZ, -R4 ;  /* 0x000000ffff047224 */ /* 0x000fca00078e0a04 */
[----:B------:R-:W-:-:S05]  /*0170*/  PRMT R5, R4, 0x7710, RZ ;  /* 0x0000771004057816 */ /* 0x000fca00000000ff */
[----:B------:R-:W-:Y:S02]  /*0180*/  IMAD.IADD R4, R0, 0x1, R5 ;  /* 0x0000000100047824 */ /* 0x000fe400078e0205 */
[----:B------:R-:W-:Y:S02]  /*0190*/  IMAD.MOV.U32 R5, RZ, RZ, RZ ;  /* 0x000000ffff057224 */ /* 0x000fe400078e00ff */
[----:B------:R-:W-:-:S05]  /*01a0*/  IMAD.SHL.U32 R4, R4, 0x2, RZ ;  /* 0x0000000204047824 */ /* 0x000fca00078e00ff */
[----:B------:R-:W-:-:S05]  /*01b0*/  LOP3.LUT R4, R4, 0xffff, RZ, 0xc0, !PT ;  /* 0x0000ffff04047812 */ /* 0x000fca00078ec0ff */
[----:B------:R-:W-:-:S03]  /*01c0*/  IMAD.WIDE.U32 R4, R3, 0x1c, R4 ;  /* 0x0000001c03047825 */ /* 0x000fc600078e0004 */
[----:B0-----:R-:W-:-:S04]  /*01d0*/  LEA R6, P1, R4, UR4, 0x2 ;  /* 0x0000000404067c11 */ /* 0x001fc8000f8210ff */
[----:B------:R-:W-:Y:S01]  /*01e0*/  LEA.HI.X R7, R4, UR5, R5, 0x2, P1 ;  /* 0x0000000504077c11 */ /* 0x000fe200088f1405 */
[----:B------:R-:W0:Y:S01]  /*01f0*/  LDCU.64 UR4, c[0x0][0x358] ;  /* 0x00006b00ff0477ac */ /* 0x000e220008000a00 */
[----:B------:R-:W-:Y:S07]  /*0200*/  @P0 BRA `(.L_x_1) ;  /* 0x0000000000100947 */ /* 0x000fee0003800000 */
[----:B0-----:R-:W2:Y:S04]  /*0210*/  LDG.E.CONSTANT R3, desc[UR4][R6.64] ;  /* 0x0000000406037981 */ /* 0x001ea8000c1e9900 */
[----:B------:R-:W3:Y:S01]  /*0220*/  LDG.E.CONSTANT R8, desc[UR4][R6.64+0x4] ;  /* 0x0000040406087981 */ /* 0x000ee2000c1e9900 */
[----:B--2---:R-:W-:-:S04]  /*0230*/  FADD R3, RZ, R3 ;  /* 0x00000003ff037221 */ /* 0x004fc80000000000 */
[----:B---3--:R-:W-:-:S07]  /*0240*/  FADD R8, R3, R8 ;  /* 0x0000000803087221 */ /* 0x008fce0000000000 */
.L_x_1:
[----:B0-----:R-:W-:Y:S05]  /*0250*/  BSYNC.RECONVERGENT B0 ;  /* 0x0000000000007941 */ /* 0x001fea0003800200 */
.L_x_0:
[----:B------:R-:W-:Y:S04]  /*0260*/  BSSY.RECONVERGENT B0, `(.L_x_2) ;  /* 0x0000007000007945 */ /* 0x000fe80003800200 */
[----:B------:R-:W-:Y:S05]  /*0270*/  @P0 BRA `(.L_x_3) ;  /* 0x0000000000140947 */ /* 0x000fea0003800000 */
[----:B------:R-:W2:Y:S02]  /*0280*/  LDG.E.CONSTANT R3, desc[UR4][R6.64+0x38] ;  /* 0x0000380406037981 */ /* 0x000ea4000c1e9900 */
[----:B--2---:R-:W-:Y:S01]  /*0290*/  FADD R8, R8, R3 ;  /* 0x0000000308087221 */ /* 0x004fe20000000000 */
[----:B------:R-:W-:Y:S06]  /*02a0*/  @P0 BRA `(.L_x_3) ;  /* 0x0000000000080947 */ /* 0x000fec0003800000 */
[----:B------:R-:W2:Y:S02]  /*02b0*/  LDG.E.CONSTANT R7, desc[UR4][R6.64+0x3c] ;  /* 0x00003c0406077981 */ /* 0x000ea4000c1e9900 */
[----:B--2---:R-:W-:-:S07]  /*02c0*/  FADD R8, R8, R7 ;  /* 0x0000000708087221 */ /* 0x004fce0000000000 */
.L_x_3:
[----:B------:R-:W-:Y:S05]  /*02d0*/  BSYNC.RECONVERGENT B0 ;  /* 0x0000000000007941 */ /* 0x000fea0003800200 */
.L_x_2:
[----:B------:R-:W-:Y:S05]  /*02e0*/  @P0 EXIT ;  /* 0x000000000000094d */ /* 0x000fea0003800000 */
[----:B------:R-:W-:Y:S02]  /*02f0*/  IMAD R4, R2, 0x4e5f, RZ ;  /* 0x00004e5f02047824 */ /* 0x000fe400078e02ff */
[----:B------:R-:W0:Y:S03]  /*0300*/  LDC.64 R2, c[0x0][0x390] ;  /* 0x0000e400ff027b82 */ /* 0x000e260000000a00 */
        /* <DEDUP_REMOVED lines=8> */
[----:B------:R-:W-:-:S05]  /*0390*/  LOP3.LUT R5, R4, 0xffff, RZ, 0xc0, !PT ;  /* 0x0000ffff04057812 */ /* 0x000fca00078ec0ff */
[----:B0-----:R-:W-:Y:S02]  /*03a0*/  IMAD.WIDE.U32 R2, R5, 0x4, R2 ;  /* 0x0000000405027825 */ /* 0x001fe400078e0002 */
[----:B------:R-:W0:Y:S04]  /*03b0*/  LDC.64 R4, c[0x0][0x388] ;  /* 0x0000e200ff047b82 */ /* 0x000e280000000a00 */
[----:B------:R-:W2:Y:S01]  /*03c0*/  LDG.E.CONSTANT R3, desc[UR4][R2.64] ;  /* 0x0000000402037981 */ /* 0x000ea2000c1e9900 */
[----:B0-----:R-:W-:-:S04]  /*03d0*/  IMAD.WIDE.U32 R4, R0, 0x4, R4 ;  /* 0x0000000400047825 */ /* 0x001fc800078e0004 */
[----:B--2---:R-:W-:-:S05]  /*03e0*/  FFMA R8, R8, 0.25, R3 ;  /* 0x3e80000008087823 */ /* 0x004fca0000000003 */
[----:B------:R-:W-:-:S05]  /*03f0*/  FMNMX R7, RZ, R8, !PT ;  /* 0x00000008ff077209 */ /* 0x000fca0007800000 */
[----:B------:R-:W-:Y:S01]  /*0400*/  STG.E desc[UR4][R4.64], R7 ;  /* 0x0000000704007986 */ /* 0x000fe2000c101904 */
[----:B------:R-:W-:Y:S05]  /*0410*/  EXIT ;  /* 0x000000000000794d */ /* 0x000fea0003800000 */
.L_x_4:
[----:B------:R-:W-:-:S00]  /*0420*/  BRA `(.L_x_4) ;  /* 0xfffffffc00fc7947 */ /* 0x000fc0000383ffff */
[----:B------:R-:W-:-:S00]  /*0430*/  NOP ;  /* 0x0000000000007918 */ /* 0x000fc00000000000 */
        /* <DEDUP_REMOVED lines=12> */
.L_x_2149:


//--------------------- .text.fused_nn_conv2d_add_nn_relu_3_kernel0 --------------------------
	.section	.text.fused_nn_conv2d_add_nn_relu_3_kernel0,"ax",@progbits
	.align	128
        .global         fused_nn_conv2d_add_nn_relu_3_kernel0
        .type           fused_nn_conv2d_add_nn_relu_3_kernel0,@function
        .size           fused_nn_conv2d_add_nn_relu_3_kernel0,(.L_x_2150 - fused_nn_conv2d_add_nn_relu_3_kernel0)
        .other          fused_nn_conv2d_add_nn_relu_3_kernel0,@"STO_CUDA_ENTRY STV_DEFAULT"
fused_nn_conv2d_add_nn_relu_3_kernel0:
.text.fused_nn_conv2d_add_nn_relu_3_kernel0:
[----:B------:R-:W-:Y:S01]  /*0000*/  LDC R1, c[0x0][0x37c] ;  /* 0x0000df00ff017b82 */ /* 0x000fe20000000800 */
[----:B------:R-:W0:Y:S07]  /*0010*/  S2R R0, SR_TID.X ;  /* 0x0000000000007919 */ /* 0x000e2e0000002100 */
[----:B------:R-:W1:Y:S01]  /*0020*/  S2UR UR5, SR_CgaCtaId ;  /* 0x00000000000579c3 */ /* 0x000e620000008800 */
[----:B------:R-:W-:Y:S01]  /*0030*/  UMOV UR4, 0x400 ;  /* 0x0000040000047882 */ /* 0x000fe20000000000 */
[----:B------:R-:W-:Y:S01]  /*0040*/  HFMA2 R13, -RZ, RZ, 0, 0 ;  /* 0x00000000ff0d7431 */ /* 0x000fe200000001ff */
[----:B------:R-:W2:Y:S01]  /*0050*/  S2R R3, SR_CTAID.Y ;  /* 0x0000000000037919 */ /* 0x000ea20000002600 */
[----:B------:R-:W3:Y:S04]  /*0060*/  LDCU.64 UR8, c[0x0][0x358] ;  /* 0x00006b00ff0877ac */ /* 0x000ee80008000a00 */
[----:B------:R-:W4:Y:S08]  /*0070*/  LDC.64 R20, c[0x0][0x388] ;  /* 0x0000e200ff147b82 */ /* 0x000f300000000a00 */
[----:B------:R-:W3:Y:S01]  /*0080*/  LDC.64 R18, c[0x0][0x380] ;  /* 0x0000e000ff127b82 */ /* 0x000ee20000000a00 */
[----:B-1----:R-:W-:-:S02]  /*0090*/  ULEA UR6, UR5, UR4, 0x18 ;  /* 0x0000000405067291 */ /* 0x002fc4000f8ec0ff */
[----:B------:R-:W-:-:S04]  /*00a0*/  UIADD3 UR4, UPT, UPT, UR4, 0x40, URZ ;  /* 0x0000004004047890 */ /* 0x000fc8000fffe0ff */
[----:B------:R-:W-:Y:S01]  /*00b0*/  ULEA UR4, UR5, UR4, 0x18 ;  /* 0x0000000405047291 */ /* 0x000fe2000f8ec0ff */
[C---:B0-----:R-:W-:Y:S02]  /*00c0*/  ISETP.NE.AND P0, PT, R0.reuse, RZ, PT ;  /* 0x000000ff0000720c */ /* 0x041fe40003f05270 */
[----:B------:R-:W-:Y:S01]  /*00d0*/  ISETP.NE.AND P1, PT, R0, 0x7, PT ;  /* 0x000000070000780c */ /* 0x000fe20003f25270 */
[C---:B--2---:R-:W-:Y:S01]  /*00e0*/  IMAD R2, R3.reuse, 0x7, R0 ;  /* 0x0000000703027824 */ /* 0x044fe200078e0200 */
[C---:B------:R-:W-:Y:S02]  /*00f0*/  ISETP.NE.AND P3, PT, R3.reuse, RZ, P0 ;  /* 0x000000ff0300720c */ /* 0x040fe40000765270 */
[C---:B------:R-:W-:Y:S02]  /*0100*/  ISETP.NE.AND P2, PT, R3.reuse, RZ, P1 ;  /* 0x000000ff0300720c */ /* 0x040fe40000f45270 */
[C---:B------:R-:W-:Y:S02]  /*0110*/  ISETP.LT.U32.AND P0, PT, R3.reuse, 0xd, P0 ;  /* 0x0000000d0300780c */ /* 0x040fe40000701070 */
[----:B------:R-:W-:-:S02]  /*0120*/  ISETP.LT.U32.AND P1, PT, R3, 0xd, P1 ;  /* 0x0000000d0300780c */ /* 0x000fc40000f21070 */
[----:B------:R-:W-:Y:S02]  /*0130*/  SHF.L.U32 R3, R2, 0x1, RZ ;  /* 0x0000000102037819 */ /* 0x000fe400000006ff */
[C---:B------:R-:W-:Y:S02]  /*0140*/  LEA R5, R0.reuse, UR6, 0x3 ;  /* 0x0000000600057c11 */ /* 0x040fe4000f8e18ff */
[C---:B------:R-:W-:Y:S01]  /*0150*/  ISETP.GT.U32.AND P5, PT, R0.reuse, 0x7, PT ;  /* 0x000000070000780c */ /* 0x040fe20003fa4070 */
[C---:B------:R-:W-:Y:S01]  /*0160*/  VIADD R7, R3.reuse, 0xfffffff1 ;  /* 0xfffffff103077836 */ /* 0x040fe20000000000 */
[----:B------:R-:W-:Y:S01]  /*0170*/  MOV R2, RZ ;  /* 0x000000ff00027202 */ /* 0x000fe20000000f00 */
[C---:B------:R-:W-:Y:S01]  /*0180*/  IMAD R6, R0.reuse, -0x4, R5 ;  /* 0xfffffffc00067824 */ /* 0x040fe200078e0205 */
[----:B------:R-:W-:Y:S02]  /*0190*/  IADD3 R17, PT, PT, R3, -0xe, RZ ;  /* 0xfffffff203117810 */ /* 0x000fe40007ffe0ff */
[----:B------:R-:W-:-:S02]  /*01a0*/  LEA R4, R0, UR4, 0x2 ;  /* 0x0000000400047c11 */ /* 0x000fc4000f8e10ff */
[----:B----4-:R-:W-:-:S07]  /*01b0*/  IADD3 R25, PT, PT, R3, -0x1, RZ ;  /* 0xffffffff03197810 */ /* 0x010fce0007ffe0ff */
.L_x_15:
[----:B-1----:R-:W-:Y:S01]  /*01c0*/  IMAD R23, R2, 0x9, R0 ;  /* 0x0000000902177824 */ /* 0x002fe200078e0200 */
[----:B------:R-:W-:Y:S01]  /*01d0*/  BAR.SYNC.DEFER_BLOCKING 0x0 ;  /* 0x0000000000007b1d */ /* 0x000fe20000010000 */
[----:B------:R-:W-:Y:S02]  /*01e0*/  PLOP3.LUT P4, PT, PT, PT, PT, 0x8, 0x80 ;  /* 0x000000000080781c */ /* 0x000fe40003f8e170 */
[----:B------:R-:W-:-:S03]  /*01f0*/  IMAD.WIDE.U32 R22, R23, 0x4, R20 ;  /* 0x0000000417167825 */ /* 0x000fc600078e0014 */
[----:B------:R-:W-:Y:S04]  /*0200*/  BSSY.RECONVERGENT B0, `(.L_x_5) ;  /* 0x0000012000007945 */ /* 0x000fe80003800200 */
[----:B------:R-:W-:Y:S05]  /*0210*/  @P5 BRA `(.L_x_6) ;  /* 0x0000000000405947 */ /* 0x000fea0003800000 */
[----:B------:R-:W0:Y:S01]  /*0220*/  @P3 LDC.64 R10, c[0x0][0x380] ;  /* 0x0000e000ff0a3b82 */ /* 0x000e220000000a00 */
[----:B------:R-:W-:Y:S01]  /*0230*/  ISETP.GT.U32.AND P5, PT, R0, 0x2, PT ;  /* 0x000000020000780c */ /* 0x000fe20003fa4070 */
[----:B------:R-:W-:Y:S02]  /*0240*/  HFMA2 R14, -RZ, RZ, 0, 0 ;  /* 0x00000000ff0e7431 */ /* 0x000fe400000001ff */
[C---:B------:R-:W-:Y:S02]  /*0250*/  @P3 IMAD R15, R2.reuse, 0xc4, R7 ;  /* 0x000000c4020f3824 */ /* 0x040fe400078e0207 */
[----:B------:R-:W-:Y:S02]  /*0260*/  @P2 IMAD R27, R2, 0xc4, R17 ;  /* 0x000000c4021b2824 */ /* 0x000fe400078e0211 */
[----:B------:R-:W-:Y:S01]  /*0270*/  IMAD.MOV.U32 R12, RZ, RZ, RZ ;  /* 0x000000ffff0c7224 */ /* 0x000fe200078e00ff */
[----:B------:R-:W1:Y:S01]  /*0280*/  @P2 LDC.64 R8, c[0x0][0x380] ;  /* 0x0000e000ff082b82 */ /* 0x000e620000000a00 */
[----:B0-----:R-:W-:-:S04]  /*0290*/  @P3 IMAD.WIDE.U32 R10, R15, 0x4, R10 ;  /* 0x000000040f0a3825 */ /* 0x001fc800078e000a */
[----:B---3--:R-:W2:Y:S04]  /*02a0*/  @!P5 LDG.E.CONSTANT R15, desc[UR8][R22.64] ;  /* 0x00000008160fd981 */ /* 0x008ea8000c1e9900 */
[----:B------:R-:W3:Y:S01]  /*02b0*/  @P3 LDG.E.CONSTANT R12, desc[UR8][R10.64] ;  /* 0x000000080a0c3981 */ /* 0x000ee2000c1e9900 */
[----:B-1----:R-:W-:-:S05]  /*02c0*/  @P2 IMAD.WIDE.U32 R8, R27, 0x4, R8 ;  /* 0x000000041b082825 */ /* 0x002fca00078e0008 */
[----:B------:R-:W4:Y:S01]  /*02d0*/  @P2 LDG.E.CONSTANT R14, desc[UR8][R8.64] ;  /* 0x00000008080e2981 */ /* 0x000f22000c1e9900 */
[----:B------:R-:W-:-:S03]  /*02e0*/  @!P5 PLOP3.LUT P4, PT, PT, PT, PT, 0x80, 0x8 ;  /* 0x000000000008d81c */ /* 0x000fc60003f8f070 */
[----:B---3--:R0:W-:Y:S04]  /*02f0*/  STS [R5], R12 ;  /* 0x0000000c05007388 */ /* 0x0081e80000000800 */
[----:B----4-:R0:W-:Y:S04]  /*0300*/  STS [R5+0x4], R14 ;  /* 0x0000040e05007388 */ /* 0x0101e80000000800 */
[----:B--2---:R0:W-:Y:S02]  /*0310*/  @!P5 STS [R4], R15 ;  /* 0x0000000f0400d388 */ /* 0x0041e40000000800 */
.L_x_6:
[----:B---3--:R-:W-:Y:S05]  /*0320*/  BSYNC.RECONVERGENT B0 ;  /* 0x0000000000007941 */ /* 0x008fea0003800200 */
.L_x_5:
[----:B------:R-:W1:Y:S08]  /*0330*/  S2UR UR5, SR_CgaCtaId ;  /* 0x00000000000579c3 */ /* 0x000e700000008800 */
[----:B------:R-:W-:Y:S01]  /*0340*/  BAR.SYNC.DEFER_BLOCKING 0x0 ;  /* 0x0000000000007b1d */ /* 0x000fe20000010000 */
[----:B------:R-:W-:-:S05]  /*0350*/  ISETP.GT.U32.AND P5, PT, R0, 0x7, PT ;  /* 0x000000070000780c */ /* 0x000fca0003fa4070 */
[----:B------:R-:W-:Y:S01]  /*0360*/  UMOV UR4, 0x400 ;  /* 0x0000040000047882 */ /* 0x000fe20000000000 */
[----:B------:R-:W-:Y:S01]  /*0370*/  BSSY.RECONVERGENT B0, `(.L_x_7) ;  /* 0x0000017000007945 */ /* 0x000fe20003800200 */
[----:B-1----:R-:W-:Y:S01]  /*0380*/  ULEA UR4, UR5, UR4, 0x18 ;  /* 0x0000000405047291 */ /* 0x002fe2000f8ec0ff */
[----:B0-----:R-:W-:Y:S04]  /*0390*/  LDS R12, [R6] ;  /* 0x00000000060c7984 */ /* 0x001fe80000000800 */
[----:B------:R-:W-:Y:S04]  /*03a0*/  LDS R16, [R6+0x4] ;  /* 0x0000040006107984 */ /* 0x000fe80000000800 */
[----:B------:R-:W0:Y:S04]  /*03b0*/  LDS.128 R8, [UR4+0x40] ;  /* 0x00004004ff087984 */ /* 0x000e280008000c00 */
[----:B------:R1:W2:Y:S01]  /*03c0*/  LDS R27, [R6+0x8] ;  /* 0x00000800061b7984 */ /* 0x0002a20000000800 */
[----:B0-----:R-:W-:Y:S01]  /*03d0*/  FFMA R11, R12, R8, R13 ;  /* 0x000000080c0b7223 */ /* 0x001fe2000000000d */
[----:B------:R-:W-:Y:S06]  /*03e0*/  BAR.SYNC.DEFER_BLOCKING 0x0 ;  /* 0x0000000000007b1d */ /* 0x000fec0000010000 */
[----:B-1----:R-:W-:Y:S05]  /*03f0*/  @P5 BRA `(.L_x_8) ;  /* 0x0000000000385947 */ /* 0x002fea0003800000 */
[----:B------:R-:W-:Y:S01]  /*0400*/  ISETP.NE.AND P6, PT, R0, RZ, PT ;  /* 0x000000ff0000720c */ /* 0x000fe20003fc5270 */
[----:B------:R-:W-:-:S12]  /*0410*/  HFMA2 R8, -RZ, RZ, 0, 0 ;  /* 0x00000000ff087431 */ /* 0x000fd800000001ff */
[----:B------:R-:W0:Y:S01]  /*0420*/  @P6 LDC.64 R12, c[0x0][0x380] ;  /* 0x0000e000ff0c6b82 */ /* 0x000e220000000a00 */
[----:B------:R-:W-:-:S04]  /*0430*/  @P6 IMAD R15, R2, 0xc4, R25 ;  /* 0x000000c4020f6824 */ /* 0x000fc800078e0219 */
[----:B0-----:R-:W-:-:S05]  /*0440*/  @P6 IMAD.WIDE.U32 R14, R15, 0x4, R12 ;  /* 0x000000040f0e6825 */ /* 0x001fca00078e000c */
[----:B------:R-:W3:Y:S01]  /*0450*/  @P6 LDG.E.CONSTANT R8, desc[UR8][R14.64] ;  /* 0x000000080e086981 */ /* 0x000ee2000c1e9900 */
[----:B------:R-:W-:Y:S02]  /*0460*/  ISETP.NE.AND P6, PT, R0, 0x7, PT ;  /* 0x000000070000780c */ /* 0x000fe40003fc5270 */
[----:B------:R-:W-:-:S11]  /*0470*/  MOV R24, RZ ;  /* 0x000000ff00187202 */ /* 0x000fd60000000f00 */
[----:B------:R-:W0:Y:S01]  /*0480*/  @P6 LDC.64 R12, c[0x0][0x380] ;  /* 0x0000e000ff0c6b82 */ /* 0x000e220000000a00 */
[----:B------:R-:W-:-:S04]  /*0490*/  @P6 IMAD R29, R2, 0xc4, R3 ;  /* 0x000000c4021d6824 */ /* 0x000fc800078e0203 */
[----:B0-----:R-:W-:-:S05]  /*04a0*/  @P6 IMAD.WIDE.U32 R12, R29, 0x4, R12 ;  /* 0x000000041d0c6825 */ /* 0x001fca00078e000c */
[----:B------:R-:W4:Y:S04]  /*04b0*/  @P6 LDG.E.CONSTANT R24, desc[UR8][R12.64] ;  /* 0x000000080c186981 */ /* 0x000f28000c1e9900 */
[----:B---3--:R0:W-:Y:S04]  /*04c0*/  STS [R5], R8 ;  /* 0x0000000805007388 */ /* 0x0081e80000000800 */
[----:B----4-:R0:W-:Y:S02]  /*04d0*/  STS [R5+0x4], R24 ;  /* 0x0000041805007388 */ /* 0x0101e40000000800 */
.L_x_8:
[----:B------:R-:W-:Y:S05]  /*04e0*/  BSYNC.RECONVERGENT B0 ;  /* 0x0000000000007941 */ /* 0x000fea0003800200 */
.L_x_7:
[----:B------:R-:W-:Y:S04]  /*04f0*/  BSSY.RECONVERGENT B0, `(.L_x_9) ;  /* 0x0000004000007945 */ /* 0x000fe80003800200 */
[----:B------:R-:W-:Y:S05]  /*0500*/  @!P4 BRA `(.L_x_10) ;  /* 0x000000000008c947 */ /* 0x000fea0003800000 */
[----:B------:R-:W3:Y:S04]  /*0510*/  LDG.E.CONSTANT R13, desc[UR8][R22.64+0xc] ;  /* 0x00000c08160d7981 */ /* 0x000ee8000c1e9900 */
[----:B---3--:R1:W-:Y:S02]  /*0520*/  STS [R4], R13 ;  /* 0x0000000d04007388 */ /* 0x0083e40000000800 */
.L_x_10:
[----:B------:R-:W-:Y:S05]  /*0530*/  BSYNC.RECONVERGENT B0 ;  /* 0x0000000000007941 */ /* 0x000fea0003800200 */
.L_x_9:
[----:B------:R-:W-:Y:S01]  /*0540*/  BAR.SYNC.DEFER_BLOCKING 0x0 ;  /* 0x0000000000007b1d */ /* 0x000fe20000010000 */
[----:B------:R-:W-:-:S04]  /*0550*/  FFMA R16, R16, R9, R11 ;  /* 0x0000000910107223 */ /* 0x000fc8000000000b */
[----:B--2---:R-:W-:Y:S01]  /*0560*/  FFMA R27, R27, R10, R16 ;  /* 0x0000000a1b1b7223 */ /* 0x004fe20000000010 */
[----:B------:R-:W-:Y:S01]  /*0570*/  BSSY.RECONVERGENT B0, `(.L_x_11) ;  /* 0x0000011000007945 */ /* 0x000fe20003800200 */
[----:B-1----:R-:W-:Y:S04]  /*0580*/  LDS.128 R12, [UR4+0x40] ;  /* 0x00004004ff0c7984 */ /* 0x002fe80008000c00 */
[----:B0-----:R-:W0:Y:S04]  /*0590*/  LDS R8, [R6] ;  /* 0x0000000006087984 */ /* 0x001e280000000800 */
[----:B------:R-:W1:Y:S04]  /*05a0*/  LDS R24, [R6+0x4] ;  /* 0x0000040006187984 */ /* 0x000e680000000800 */
[----:B------:R2:W3:Y:S01]  /*05b0*/  LDS R29, [R6+0x8] ;  /* 0x00000800061d7984 */ /* 0x0004e20000000800 */
[----:B0-----:R-:W-:-:S04]  /*05c0*/  FFMA R8, R8, R12, R27 ;  /* 0x0000000c08087223 */ /* 0x001fc8000000001b */
[----:B-1----:R-:W-:Y:S01]  /*05d0*/  FFMA R24, R24, R13, R8 ;  /* 0x0000000d18187223 */ /* 0x002fe20000000008 */
[----:B------:R-:W-:Y:S06]  /*05e0*/  BAR.SYNC.DEFER_BLOCKING 0x0 ;  /* 0x0000000000007b1d */ /* 0x000fec0000010000 */
[----:B--2---:R-:W-:Y:S05]  /*05f0*/  @P5 BRA `(.L_x_12) ;  /* 0x0000000000205947 */ /* 0x004fea0003800000 */
[----:B------:R-:W-:Y:S02]  /*0600*/  HFMA2 R12, -RZ, RZ, 0, 0 ;  /* 0x00000000ff0c7431 */ /* 0x000fe400000001ff */
[----:B------:R-:W-:Y:S02]  /*0610*/  IMAD R9, R2, 0xc4, R3 ;  /* 0x000000c402097824 */ /* 0x000fe400078e0203 */
[----:B------:R-:W-:Y:S02]  /*0620*/  IMAD.MOV.U32 R10, RZ, RZ, RZ ;  /* 0x000000ffff0a7224 */ /* 0x000fe400078e00ff */
[----:B------:R-:W-:-:S05]  /*0630*/  IMAD.WIDE.U32 R8, R9, 0x4, R18 ;  /* 0x0000000409087825 */ /* 0x000fca00078e0012 */
[----:B------:R-:W2:Y:S04]  /*0640*/  @P0 LDG.E.CONSTANT R10, desc[UR8][R8.64+0x34] ;  /* 0x00003408080a0981 */ /* 0x000ea8000c1e9900 */
[----:B------:R-:W4:Y:S04]  /*0650*/  @P1 LDG.E.CONSTANT R12, desc[UR8][R8.64+0x38] ;  /* 0x00003808080c1981 */ /* 0x000f28000c1e9900 */
[----:B--2---:R0:W-:Y:S04]  /*0660*/  STS [R5], R10 ;  /* 0x0000000a05007388 */ /* 0x0041e80000000800 */
[----:B----4-:R0:W-:Y:S02]  /*0670*/  STS [R5+0x4], R12 ;  /* 0x0000040c05007388 */ /* 0x0101e40000000800 */
.L_x_12:
[----:B------:R-:W-:Y:S05]  /*0680*/  BSYNC.RECONVERGENT B0 ;  /* 0x0000000000007941 */ /* 0x000fea0003800200 */
.L_x_11:
[----:B------:R-:W-:Y:S01]  /*0690*/  BSSY.RECONVERGENT B0, `(.L_x_13) ;  /* 0x0000005000007945 */ /* 0x000fe20003800200 */
[----:B---3--:R-:W-:-:S03]  /*06a0*/  FFMA R14, R29, R14, R24 ;  /* 0x0000000e1d0e7223 */ /* 0x008fc60000000018 */
[----:B------:R-:W-:Y:S05]  /*06b0*/  @!P4 BRA `(.L_x_14) ;  /* 0x000000000008c947 */ /* 0x000fea0003800000 */
[----:B------:R-:W2:Y:S04]  /*06c0*/  LDG.E.CONSTANT R23, desc[UR8][R22.64+0x18] ;  /* 0x0000180816177981 */ /* 0x000ea8000c1e9900 */
[----:B--2---:R1:W-:Y:S02]  /*06d0*/  STS [R4], R23 ;  /* 0x0000001704007388 */ /* 0x0043e40000000800 */
.L_x_14:
[----:B------:R-:W-:Y:S05]  /*06e0*/  BSYNC.RECONVERGENT B0 ;  /* 0x0000000000007941 */ /* 0x000fea0003800200 */
.L_x_13:
[----:B------:R-:W-:Y:S01]  /*06f0*/  BAR.SYNC.DEFER_BLOCKING 0x0 ;  /* 0x0000000000007b1d */ /* 0x000fe20000010000 */
[----:B------:R-:W-:-:S04]  /*0700*/  IADD3 R2, PT, PT, R2, 0x1, RZ ;  /* 0x0000000102027810 */ /* 0x000fc80007ffe0ff */
[----:B------:R-:W-:Y:S01]  /*0710*/  ISETP.NE.AND P4, PT, R2, 0x20, PT ;  /* 0x000000200200780c */ /* 0x000fe20003f85270 */
[----:B0-----:R-:W-:Y:S04]  /*0720*/  LDS.128 R8, [UR4+0x40] ;  /* 0x00004004ff087984 */ /* 0x001fe80008000c00 */
[----:B------:R-:W0:Y:S04]  /*0730*/  LDS R13, [R6] ;  /* 0x00000000060d7984 */ /* 0x000e280000000800 */
[----:B------:R-:W2:Y:S04]  /*0740*/  LDS R15, [R6+0x4] ;  /* 0x00000400060f7984 */ /* 0x000ea80000000800 */
[----:B------:R-:W3:Y:S01]  /*0750*/  LDS R12, [R6+0x8] ;  /* 0x00000800060c7984 */ /* 0x000ee20000000800 */
[----:B0-----:R-:W-:-:S04]  /*0760*/  FFMA R8, R13, R8, R14 ;  /* 0x000000080d087223 */ /* 0x001fc8000000000e */
[----:B--2---:R-:W-:-:S04]  /*0770*/  FFMA R9, R15, R9, R8 ;  /* 0x000000090f097223 */ /* 0x004fc80000000008 */
[----:B---3--:R-:W-:Y:S01]  /*0780*/  FFMA R13, R12, R10, R9 ;  /* 0x0000000a0c0d7223 */ /* 0x008fe20000000009 */
[----:B------:R-:W-:Y:S06]  /*0790*/  @P4 BRA `(.L_x_15) ;  /* 0xfffffff800884947 */ /* 0x000fec000383ffff */
[----:B-1----:R-:W0:Y:S08]  /*07a0*/  LDC.64 R4, c[0x0][0x398] ;  /* 0x0000e600ff047b82 */ /* 0x002e300000000a00 */
[----:B------:R-:W1:Y:S01]  /*07b0*/  LDC.64 R6, c[0x0][0x390] ;  /* 0x0000e400ff067b82 */ /* 0x000e620000000a00 */
[----:B0-----:R-:W2:Y:S01]  /*07c0*/  LDG.E.CONSTANT R4, desc[UR8][R4.64] ;  /* 0x0000000804047981 */ /* 0x001ea2000c1e9900 */
[----:B------:R-:W-:-:S05]  /*07d0*/  IADD3 R3, PT, PT, R3, -R0, RZ ;  /* 0x8000000003037210 */ /* 0x000fca0007ffe0ff */
[----:B-1----:R-:W-:-:S04]  /*07e0*/  IMAD.WIDE.U32 R2, R3, 0x4, R6 ;  /* 0x0000000403027825 */ /* 0x002fc800078e0006 */
[----:B--2---:R-:W-:-:S05]  /*07f0*/  FADD R13, R13, R4 ;  /* 0x000000040d0d7221 */ /* 0x004fca0000000000 */
[----:B------:R-:W-:-:S05]  /*0800*/  FMNMX R13, RZ, R13, !PT ;  /* 0x0000000dff0d7209 */ /* 0x000fca0007800000 */
[----:B------:R-:W-:Y:S01]  /*0810*/  STG.E desc[UR8][R2.64], R13 ;  /* 0x0000000d02007986 */ /* 0x000fe2000c101908 */
[----:B------:R-:W-:Y:S05]  /*0820*/  EXIT ;  /* 0x000000000000794d */ /* 0x000fea0003800000 */
.L_x_16:
        /* <DEDUP_REMOVED lines=13> */
.L_x_2150:


//--------------------- .text.fused_nn_avg_pool2d_add_nn_relu_2_kernel0 --------------------------
	.section	.text.fused_nn_avg_pool2d_add_nn_relu_2_kernel0,"ax",@progbits
	.align	128
        .global         fused_nn_avg_pool2d_add_nn_relu_2_kernel0
        .type           fused_nn_avg_pool2d_add_nn_relu_2_kernel0,@function
        .size           fused_nn_avg_pool2d_add_nn_relu_2_kernel0,(.L_x_2151 - fused_nn_avg_pool2d_add_nn_relu_2_kernel0)
        .other          fused_nn_avg_pool2d_add_nn_relu_2_kernel0,@"STO_CUDA_ENTRY STV_DEFAULT"
fused_nn_avg_pool2d_add_nn_relu_2_kernel0:
.text.fused_nn_avg_pool2d_add_nn_relu_2_kernel0:
[----:B------:R-:W-:Y:S01]  /*0000*/  LDC R1, c[0x0][0x37c] ;  /* 0x0000df00ff017b82 */ /* 0x000fe20000000800 */
[----:B------:R-:W0:Y:S07]  /*0010*/  S2R R7, SR_TID.X ;  /* 0x0000000000077919 */ /* 0x000e2e0000002100 */
[----:B------:R-:W1:Y:S01]  /*0020*/  S2UR UR4, SR_CTAID.X ;  /* 0x00000000000479c3 */ /* 0x000e620000002500 */
[----:B------:R-:W-:Y:S07]  /*0030*/  BSSY.RECONVERGENT B0, `(.L_x_17) ;  /* 0x0000011000007945 */ /* 0x000fee0003800200 */
[----:B------:R-:W2:Y:S01]  /*0040*/  LDC.64 R2, c[0x0][0x380] ;  /* 0x0000e000ff027b82 */ /* 0x000ea20000000a00 */
[----:B-1----:R-:W-:-:S06]  /*0050*/  USHF.L.U32 UR4, UR4, 0xa, URZ ;  /* 0x0000000a04047899 */ /* 0x002fcc00080006ff */
[----:B0-----:R-:W-:-:S04]  /*0060*/  LOP3.LUT R7, R7, UR4, RZ, 0xfc, !PT ;  /* 0x0000000407077c12 */ /* 0x001fc8000f8efcff */
[C---:B------:R-:W-:Y:S01]  /*0070*/  ISETP.GT.U32.AND P0, PT, R7.reuse, 0x18e1f, PT ;  /* 0x00018e1f0700780c */ /* 0x040fe20003f04070 */
[----:B------:R-:W-:Y:S01]  /*0080*/  IMAD.HI.U32 R0, R7, -0x6db6db6d, RZ ;  /* 0x9249249307007827 */ /* 0x000fe200078e00ff */
[----:B------:R-:W0:Y:S04]  /*0090*/  LDCU.64 UR4, c[0x0][0x358] ;  /* 0x00006b00ff0477ac */ /* 0x000e280008000a00 */
[----:B------:R-:W-:-:S05]  /*00a0*/  SHF.R.U32.HI R0, RZ, 0x4, R0 ;  /* 0x00000004ff007819 */ /* 0x000fca0000011600 */
[----:B------:R-:W-:-:S05]  /*00b0*/  IMAD R0, R0, 0x1c, R7 ;  /* 0x0000001c00007824 */ /* 0x000fca00078e0207 */
[----:B------:R-:W-:Y:S01]  /*00c0*/  SHF.L.U32 R5, R0, 0x1, RZ ;  /* 0x0000000100057819 */ /* 0x000fe200000006ff */
[----:B------:R-:W-:-:S04]  /*00d0*/  HFMA2 R0, -RZ, RZ, 0, 0 ;  /* 0x00000000ff007431 */ /* 0x000fc800000001ff */
[----:B--2---:R-:W-:Y:S01]  /*00e0*/  IMAD.WIDE.U32 R2, R5, 0x4, R2 ;  /* 0x0000000405027825 */ /* 0x004fe200078e0002 */
[----:B0-----:R-:W-:Y:S06]  /*00f0*/  @P0 BRA `(.L_x_18) ;  /* 0x0000000000100947 */ /* 0x001fec0003800000 */
[----:B------:R-:W2:Y:S04]  /*0100*/  LDG.E.CONSTANT R0, desc[UR4][R2.64] ;  /* 0x0000000402007981 */ /* 0x000ea8000c1e9900 */
[----:B------:R-:W3:Y:S01]  /*0110*/  LDG.E.CONSTANT R5, desc[UR4][R2.64+0x4] ;  /* 0x0000040402057981 */ /* 0x000ee2000c1e9900 */
[----:B--2---:R-:W-:-:S04]  /*0120*/  FADD R0, RZ, R0 ;  /* 0x00000000ff007221 */ /* 0x004fc80000000000 */
[----:B---3--:R-:W-:-:S07]  /*0130*/  FADD R0, R0, R5 ;  /* 0x0000000500007221 */ /* 0x008fce0000000000 */
.L_x_18:
[----:B------:R-:W-:Y:S05]  /*0140*/  BSYNC.RECONVERGENT B0 ;  /* 0x0000000000007941 */ /* 0x000fea0003800200 */
.L_x_17:
[----:B------:R-:W-:Y:S04]  /*0150*/  BSSY.RECONVERGENT B0, `(.L_x_19) ;  /* 0x0000007000007945 */ /* 0x000fe80003800200 */
[----:B------:R-:W-:Y:S05]  /*0160*/  @P0 BRA `(.L_x_20) ;  /* 0x0000000000140947 */ /* 0x000fea0003800000 */
[----:B------:R-:W2:Y:S02]  /*0170*/  LDG.E.CONSTANT R5, desc[UR4][R2.64+0xe0] ;  /* 0x0000e00402057981 */ /* 0x000ea4000c1e9900 */
[----:B--2---:R-:W-:Y:S01]  /*0180*/  FADD R0, R0, R5 ;  /* 0x0000000500007221 */ /* 0x004fe20000000000 */
[----:B------:R-:W-:Y:S06]  /*0190*/  @P0 BRA `(.L_x_20) ;  /* 0x0000000000080947 */ /* 0x000fec0003800000 */
[----:B------:R-:W2:Y:S02]  /*01a0*/  LDG.E.CONSTANT R3, desc[UR4][R2.64+0xe4] ;  /* 0x0000e40402037981 */ /* 0x000ea4000c1e9900 */
[----:B--2---:R-:W-:-:S07]  /*01b0*/  FADD R0, R0, R3 ;  /* 0x0000000300007221 */ /* 0x004fce0000000000 */
.L_x_20:
[----:B------:R-:W-:Y:S05]  /*01c0*/  BSYNC.RECONVERGENT B0 ;  /* 0x0000000000007941 */ /* 0x000fea0003800200 */
.L_x_19:
[----:B------:R-:W-:Y:S05]  /*01d0*/  @P0 EXIT ;  /* 0x000000000000094d */ /* 0x000fea0003800000 */
[----:B------:R-:W0:Y:S01]  /*01e0*/  LDC.64 R2, c[0x0][0x390] ;  /* 0x0000e400ff027b82 */ /* 0x000e220000000a00 */
[----:B------:R-:W-:-:S05]  /*01f0*/  IMAD.HI.U32 R4, R7, 0x5397829d, RZ ;  /* 0x5397829d07047827 */ /* 0x000fca00078e00ff */
[----:B------:R-:W-:-:S05]  /*0200*/  SHF.R.U32.HI R5, RZ, 0x8, R4 ;  /* 0x00000008ff057819 */ /* 0x000fca0000011604 */
        /* <DEDUP_REMOVED lines=8> */
.L_x_21:
        /* <DEDUP_REMOVED lines=15> */
.L_x_2151:


//--------------------- .text.fused_nn_max_pool2d_add_nn_relu_kernel0 --------------------------
	.section	.text.fused_nn_max_pool2d_add_nn_relu_kernel0,"ax",@progbits
	.align	128
        .global         fused_nn_max_pool2d_add_nn_relu_kernel0
        .type           fused_nn_max_pool2d_add_nn_relu_kernel0,@function
        .size           fused_nn_max_pool2d_add_nn_relu_kernel0,(.L_x_2152 - fused_nn_max_pool2d_add_nn_relu_kernel0)
        .other          fused_nn_max_pool2d_add_nn_relu_kernel0,@"STO_CUDA_ENTRY STV_DEFAULT"
fused_nn_max_pool2d_add_nn_relu_kernel0:
.text.fused_nn_max_pool2d_add_nn_relu_kernel0:
[----:B------:R-:W-:Y:S01]  /*0000*/  LDC R1, c[0x0][0x37c] ;  /* 0x0000df00ff017b82 */ /* 0x000fe20000000800 */
[----:B------:R-:W0:Y:S07]  /*0010*/  S2R R0, SR_TID.X ;  /* 0x0000000000007919 */ /* 0x000e2e0000002100 */
[----:B------:R-:W1:Y:S01]  /*0020*/  S2UR UR4, SR_CTAID.X ;  /* 0x00000000000479c3 */ /* 0x000e620000002500 */
[----:B------:R-:W-:Y:S01]  /*0030*/  BSSY.RECONVERGENT B0, `(.L_x_22) ;  /* 0x0000020000007945 */ /* 0x000fe20003800200 */
[----:B------:R-:W-:-:S06]  /*0040*/  IMAD.MOV.U32 R8, RZ, RZ, -0x800003 ;  /* 0xff7ffffdff087424 */ /* 0x000fcc00078e00ff */
[----:B------:R-:W2:Y:S01]  /*0050*/  LDC.64 R2, c[0x0][0x380] ;  /* 0x0000e000ff027b82 */ /* 0x000ea20000000a00 */
[----:B-1----:R-:W-:-:S06]  /*0060*/  USHF.L.U32 UR4, UR4, 0xa, URZ ;  /* 0x0000000a04047899 */ /* 0x002fcc00080006ff */
[----:B0-----:R-:W-:-:S04]  /*0070*/  LOP3.LUT R0, R0, UR4, RZ, 0xfc, !PT ;  /* 0x0000000400007c12 */ /* 0x001fc8000f8efcff */
[C---:B------:R-:W-:Y:S01]  /*0080*/  ISETP.GT.U32.AND P1, PT, R0.reuse, 0x34d3f, PT ;  /* 0x00034d3f0000780c */ /* 0x040fe20003f24070 */
[C---:B------:R-:W-:Y:S01]  /*0090*/  IMAD.HI.U32 R4, R0.reuse, -0x6db6db6d, RZ ;  /* 0x9249249300047827 */ /* 0x040fe200078e00ff */
[----:B------:R-:W0:Y:S04]  /*00a0*/  LDCU.64 UR4, c[0x0][0x358] ;  /* 0x00006b00ff0477ac */ /* 0x000e280008000a00 */
[----:B------:R-:W-:Y:S01]  /*00b0*/  SHF.R.U32.HI R5, RZ, 0x5, R4 ;  /* 0x00000005ff057819 */ /* 0x000fe20000011604 */
[----:B------:R-:W-:-:S04]  /*00c0*/  IMAD.HI.U32 R4, R0, 0x5397829d, RZ ;  /* 0x5397829d00047827 */ /* 0x000fc800078e00ff */
[----:B------:R-:W-:Y:S01]  /*00d0*/  IMAD R6, R5, -0x38, R0 ;  /* 0xffffffc805067824 */ /* 0x000fe200078e0200 */
[----:B------:R-:W-:-:S03]  /*00e0*/  SHF.R.U32.HI R9, RZ, 0xa, R4 ;  /* 0x0000000aff097819 */ /* 0x000fc60000011604 */
[----:B------:R-:W-:Y:S02]  /*00f0*/  IMAD R7, R5, 0x70, R6 ;  /* 0x0000007005077824 */ /* 0x000fe400078e0206 */
[----:B------:R-:W-:Y:S02]  /*0100*/  IMAD R10, R9, -0xc40, R0 ;  /* 0xfffff3c0090a7824 */ /* 0x000fe400078e0200 */
[----:B------:R-:W-:-:S04]  /*0110*/  IMAD.SHL.U32 R7, R7, 0x2, RZ ;  /* 0x0000000207077824 */ /* 0x000fc800078e00ff */
[----:B--2---:R-:W-:Y:S01]  /*0120*/  IMAD.WIDE.U32 R4, R7, 0x4, R2 ;  /* 0x0000000407047825 */ /* 0x004fe200078e0002 */
[----:B0-----:R-:W-:Y:S06]  /*0130*/  @P1 BRA `(.L_x_23) ;  /* 0x00000000003c1947 */ /* 0x001fec0003800000 */
[----:B------:R-:W-:Y:S01]  /*0140*/  ISETP.NE.AND P0, PT, R6, RZ, PT ;  /* 0x000000ff0600720c */ /* 0x000fe20003f05270 */
[----:B------:R-:W-:Y:S01]  /*0150*/  BSSY.RECONVERGENT B1, `(.L_x_24) ;  /* 0x0000006000017945 */ /* 0x000fe20003800200 */
[C---:B------:R-:W-:Y:S01]  /*0160*/  ISETP.GE.U32.AND P2, PT, R10.reuse, 0x38, PT ;  /* 0x000000380a00780c */ /* 0x040fe20003f46070 */
[----:B------:R-:W-:Y:S01]  /*0170*/  IMAD.MOV.U32 R8, RZ, RZ, -0x800003 ;  /* 0xff7ffffdff087424 */ /* 0x000fe200078e00ff */
[----:B------:R-:W-:-:S13]  /*0180*/  ISETP.LT.U32.OR P0, PT, R10, 0x38, !P0 ;  /* 0x000000380a00780c */ /* 0x000fda0004701470 */
[----:B------:R-:W-:Y:S05]  /*0190*/  @P0 BRA `(.L_x_25) ;  /* 0x0000000000040947 */ /* 0x000fea0003800000 */
[----:B------:R0:W5:Y:S02]  /*01a0*/  LDG.E.CONSTANT R8, desc[UR4][R4.64+-0x1c4] ;  /* 0xfffe3c0404087981 */ /* 0x000164000c1e9900 */
.L_x_25:
[----:B------:R-:W-:Y:S05]  /*01b0*/  BSYNC.RECONVERGENT B1 ;  /* 0x0000000000017941 */ /* 0x000fea0003800200 */
.L_x_24:
[----:B------:R-:W-:Y:S01]  /*01c0*/  BSSY.RECONVERGENT B1, `(.L_x_26) ;  /* 0x0000005000017945 */ /* 0x000fe20003800200 */
[----:B-----5:R-:W-:Y:S01]  /*01d0*/  FMNMX R8, R8, -3.40282306073709652508e+38, !PT ;  /* 0xff7ffffd08087809 */ /* 0x020fe20007800000 */
[----:B------:R-:W-:Y:S02]  /*01e0*/  IMAD.MOV.U32 R11, RZ, RZ, -0x800003 ;  /* 0xff7ffffdff0b7424 */ /* 0x000fe400078e00ff */
[----:B------:R-:W-:Y:S05]  /*01f0*/  @!P2 BRA `(.L_x_27) ;  /* 0x000000000004a947 */ /* 0x000fea0003800000 */
[----:B------:R1:W5:Y:S02]  /*0200*/  LDG.E.CONSTANT R11, desc[UR4][R4.64+-0x1c0] ;  /* 0xfffe4004040b7981 */ /* 0x000364000c1e9900 */
.L_x_27:
[----:B------:R-:W-:Y:S05]  /*0210*/  BSYNC.RECONVERGENT B1 ;  /* 0x0000000000017941 */ /* 0x000fea0003800200 */
.L_x_26:
[----:B-----5:R-:W-:-:S07]  /*0220*/  FMNMX R8, R8, R11, !PT ;  /* 0x0000000b08087209 */ /* 0x020fce0007800000 */
.L_x_23:
[----:B------:R-:W-:Y:S05]  /*0230*/  BSYNC.RECONVERGENT B0 ;  /* 0x0000000000007941 */ /* 0x000fea0003800200 */
.L_x_22:
[----:B------:R-:W-:Y:S04]  /*0240*/  BSSY.RECONVERGENT B1, `(.L_x_28) ;  /* 0x0000023000017945 */ /* 0x000fe80003800200 */
[----:B------:R-:W-:Y:S04]  /*0250*/  BSSY.RELIABLE B0, `(.L_x_29) ;  /* 0x000001a000007945 */ /* 0x000fe80003800100 */
[----:B------:R-:W-:Y:S05]  /*0260*/  @P1 BRA `(.L_x_30) ;  /* 0x00000000003c1947 */ /* 0x000fea0003800000 */
[----:B------:R-:W-:Y:S01]  /*0270*/  ISETP.GE.U32.AND P0, PT, R10, 0x38, PT ;  /* 0x000000380a00780c */ /* 0x000fe20003f06070 */
[----:B------:R-:W-:Y:S01]  /*0280*/  BSSY.RECONVERGENT B2, `(.L_x_31) ;  /* 0x0000004000027945 */ /* 0x000fe20003800200 */
[----:B------:R-:W-:-:S11]  /*0290*/  IMAD.MOV.U32 R11, RZ, RZ, -0x800003 ;  /* 0xff7ffffdff0b7424 */ /* 0x000fd600078e00ff */
[----:B------:R-:W-:Y:S05]  /*02a0*/  @!P0 BRA `(.L_x_32) ;  /* 0x0000000000048947 */ /* 0x000fea0003800000 */
[----:B------:R2:W5:Y:S02]  /*02b0*/  LDG.E.CONSTANT R11, desc[UR4][R4.64+-0x1bc] ;  /* 0xfffe4404040b7981 */ /* 0x000564000c1e9900 */
.L_x_32:
[----:B------:R-:W-:Y:S05]  /*02c0*/  BSYNC.RECONVERGENT B2 ;  /* 0x0000000000027941 */ /* 0x000fea0003800200 */
.L_x_31:
[----:B-----5:R-:W-:Y:S01]  /*02d0*/  FMNMX R8, R8, R11, !PT ;  /* 0x0000000b08087209 */ /* 0x020fe20007800000 */
[----:B------:R-:W-:Y:S06]  /*02e0*/  @P1 BRA `(.L_x_33) ;  /* 0x0000000000281947 */ /* 0x000fec0003800000 */
[----:B------:R-:W-:Y:S01]  /*02f0*/  ISETP.NE.AND P0, PT, R6, RZ, PT ;  /* 0x000000ff0600720c */ /* 0x000fe20003f05270 */
[----:B------:R-:W-:Y:S01]  /*0300*/  BSSY.RECONVERGENT B2, `(.L_x_34) ;  /* 0x0000004000027945 */ /* 0x000fe20003800200 */
[----:B------:R-:W-:-:S11]  /*0310*/  IMAD.MOV.U32 R11, RZ, RZ, -0x800003 ;  /* 0xff7ffffdff0b7424 */ /* 0x000fd600078e00ff */
[----:B------:R-:W-:Y:S05]  /*0320*/  @!P0 BRA `(.L_x_35) ;  /* 0x0000000000048947 */ /* 0x000fea0003800000 */
[----:B------:R3:W5:Y:S02]  /*0330*/  LDG.E.CONSTANT R11, desc[UR4][R4.64+-0x4] ;  /* 0xfffffc04040b7981 */ /* 0x000764000c1e9900 */
.L_x_35:
[----:B------:R-:W-:Y:S05]  /*0340*/  BSYNC.RECONVERGENT B2 ;  /* 0x0000000000027941 */ /* 0x000fea0003800200 */
.L_x_34:
[----:B-----5:R-:W-:-:S07]  /*0350*/  FMNMX R8, R8, R11, !PT ;  /* 0x0000000b08087209 */ /* 0x020fce0007800000 */
.L_x_30:
[----:B------:R-:W-:Y:S05]  /*0360*/  @P1 BRA `(.L_x_36) ;  /* 0x0000000000181947 */ /* 0x000fea0003800000 */
[----:B------:R-:W4:Y:S02]  /*0370*/  LDG.E.CONSTANT R11, desc[UR4][R4.64] ;  /* 0x00000004040b7981 */ /* 0x000f24000c1e9900 */
[----:B----4-:R-:W-:-:S07]  /*0380*/  FMNMX R8, R8, R11, !PT ;  /* 0x0000000b08087209 */ /* 0x010fce0007800000 */
.L_x_33:
[----:B------:R-:W-:Y:S05]  /*0390*/  @P1 BREAK.RELIABLE B0 ;  /* 0x0000000000001942 */ /* 0x000fea0003800100 */
[----:B------:R-:W-:Y:S05]  /*03a0*/  @P1 BRA `(.L_x_37) ;  /* 0x0000000000301947 */ /* 0x000fea0003800000 */
[----:B------:R-:W4:Y:S02]  /*03b0*/  LDG.E.CONSTANT R11, desc[UR4][R4.64+0x4] ;  /* 0x00000404040b7981 */ /* 0x000f24000c1e9900 */
[----:B----4-:R-:W-:-:S07]  /*03c0*/  FMNMX R8, R8, R11, !PT ;  /* 0x0000000b08087209 */ /* 0x010fce0007800000 */
.L_x_36:
[----:B------:R-:W-:Y:S05]  /*03d0*/  @P1 BREAK.RELIABLE B0 ;  /* 0x0000000000001942 */ /* 0x000fea0003800100 */
[----:B------:R-:W-:Y:S05]  /*03e0*/  @P1 BRA `(.L_x_37) ;  /* 0x0000000000201947 */ /* 0x000fea0003800000 */
[----:B------:R-:W-:Y:S05]  /*03f0*/  BSYNC.RELIABLE B0 ;  /* 0x0000000000007941 */ /* 0x000fea0003800100 */
.L_x_29:
[----:B------:R-:W-:Y:S01]  /*0400*/  ISETP.NE.AND P0, PT, R6, RZ, PT ;  /* 0x000000ff0600720c */ /* 0x000fe20003f05270 */
[----:B------:R-:W-:Y:S01]  /*0410*/  BSSY.RECONVERGENT B2, `(.L_x_38) ;  /* 0x0000004000027945 */ /* 0x000fe20003800200 */
[----:B------:R-:W-:-:S11]  /*0420*/  IMAD.MOV.U32 R11, RZ, RZ, -0x800003 ;  /* 0xff7ffffdff0b7424 */ /* 0x000fd600078e00ff */
[----:B------:R-:W-:Y:S05]  /*0430*/  @!P0 BRA `(.L_x_39) ;  /* 0x0000000000048947 */ /* 0x000fea0003800000 */
[----:B------:R4:W5:Y:S02]  /*0440*/  LDG.E.CONSTANT R11, desc[UR4][R4.64+0x1bc] ;  /* 0x0001bc04040b7981 */ /* 0x000964000c1e9900 */
.L_x_39:
[----:B------:R-:W-:Y:S05]  /*0450*/  BSYNC.RECONVERGENT B2 ;  /* 0x0000000000027941 */ /* 0x000fea0003800200 */
.L_x_38:
[----:B-----5:R-:W-:-:S07]  /*0460*/  FMNMX R8, R8, R11, !PT ;  /* 0x0000000b08087209 */ /* 0x020fce0007800000 */
.L_x_37:
[----:B------:R-:W-:Y:S05]  /*0470*/  BSYNC.RECONVERGENT B1 ;  /* 0x0000000000017941 */ /* 0x000fea0003800200 */
.L_x_28:
[----:B------:R-:W-:Y:S05]  /*0480*/  WARPSYNC.ALL ;  /* 0x0000000000007948 */ /* 0x000fea0003800000 */
[----:B------:R-:W-:Y:S01]  /*0490*/  VIADD R7, R7, 0x70 ;  /* 0x0000007007077836 */ /* 0x000fe20000000000 */
[----:B------:R-:W-:Y:S03]  /*04a0*/  BSSY.RECONVERGENT B1, `(.L_x_40) ;  /* 0x0000007000017945 */ /* 0x000fe60003800200 */
[----:B------:R-:W-:Y:S01]  /*04b0*/  IMAD.WIDE.U32 R2, R7, 0x4, R2 ;  /* 0x0000000407027825 */ /* 0x000fe200078e0002 */
[----:B------:R-:W-:Y:S06]  /*04c0*/  @P1 BRA `(.L_x_41) ;  /* 0x0000000000101947 */ /* 0x000fec0003800000 */
[----:B01234-:R-:W2:Y:S04]  /*04d0*/  LDG.E.CONSTANT R5, desc[UR4][R2.64] ;  /* 0x0000000402057981 */ /* 0x01fea8000c1e9900 */
[----:B------:R-:W3:Y:S01]  /*04e0*/  LDG.E.CONSTANT R7, desc[UR4][R2.64+0x4] ;  /* 0x0000040402077981 */ /* 0x000ee2000c1e9900 */
[----:B--2---:R-:W-:-:S04]  /*04f0*/  FMNMX R8, R8, R5, !PT ;  /* 0x0000000508087209 */ /* 0x004fc80007800000 */
[----:B---3--:R-:W-:-:S07]  /*0500*/  FMNMX R8, R8, R7, !PT ;  /* 0x0000000708087209 */ /* 0x008fce0007800000 */
.L_x_41:
[----:B------:R-:W-:Y:S05]  /*0510*/  BSYNC.RECONVERGENT B1 ;  /* 0x0000000000017941 */ /* 0x000fea0003800200 */
.L_x_40:
[----:B------:R-:W-:Y:S05]  /*0520*/  @P1 EXIT ;  /* 0x000000000000194d */ /* 0x000fea0003800000 */
[----:B------:R-:W5:Y:S08]  /*0530*/  LDC.64 R2, c[0x0][0x390] ;  /* 0x0000e400ff027b82 */ /* 0x000f700000000a00 */
[----:B01234-:R-:W0:Y:S01]  /*0540*/  LDC.64 R4, c[0x0][0x388] ;  /* 0x0000e200ff047b82 */ /* 0x01fe220000000a00 */
[----:B-----5:R-:W-:-:S06]  /*0550*/  IMAD.WIDE.U32 R2, R9, 0x4, R2 ;  /* 0x0000000409027825 */ /* 0x020fcc00078e0002 */
[----:B------:R-:W2:Y:S01]  /*0560*/  LDG.E.CONSTANT R3, desc[UR4][R2.64] ;  /* 0x0000000402037981 */ /* 0x000ea2000c1e9900 */
[----:B0-----:R-:W-:-:S04]  /*0570*/  IMAD.WIDE.U32 R4, R0, 0x4, R4 ;  /* 0x0000000400047825 */ /* 0x001fc800078e0004 */
[----:B--2---:R-:W-:-:S05]  /*0580*/  FADD R8, R3, R8 ;  /* 0x0000000803087221 */ /* 0x004fca0000000000 */
[----:B------:R-:W-:-:S05]  /*0590*/  FMNMX R7, RZ, R8, !PT ;  /* 0x00000008ff077209 */ /* 0x000fca0007800000 */
[----:B------:R-:W-:Y:S01]  /*05a0*/  STG.E desc[UR4][R4.64], R7 ;  /* 0x0000000704007986 */ /* 0x000fe2000c101904 */
[----:B------:R-:W-:Y:S05]  /*05b0*/  EXIT ;  /* 0x000000000000794d */ /* 0x000fea0003800000 */
.L_x_42:
        /* <DEDUP_REMOVED lines=12> */
.L_x_2152:


//--------------------- .text.fused_nn_conv2d_add_nn_relu_7_kernel0 --------------------------
	.section	.text.fused_nn_conv2d_add_nn_relu_7_kernel0,"ax",@progbits
	.align	128
        .global         fused_nn_conv2d_add_nn_relu_7_kernel0
        .type           fused_nn_conv2d_add_nn_relu_7_kernel0,@function
        .size           fused_nn_conv2d_add_nn_relu_7_kernel0,(.L_x_2153 - fused_nn_conv2d_add_nn_relu_7_kernel0)
        .other          fused_nn_conv2d_add_nn_relu_7_kernel0,@"STO_CUDA_ENTRY STV_DEFAULT"
fused_nn_conv2d_add_nn_relu_7_kernel0:
.text.fused_nn_conv2d_add_nn_relu_7_kernel0:
[----:B------:R-:W-:Y:S01]  /*0000*/  LDC R1, c[0x0][0x37c] ;  /* 0x0000df00ff017b82 */ /* 0x000fe20000000800 */
[----:B------:R-:W0:Y:S07]  /*0010*/  S2R R10, SR_TID.Z ;  /* 0x00000000000a7919 */ /* 0x000e2e0000002300 */
[----:B------:R-:W1:Y:S01]  /*0020*/  LDC.64 R16, c[0x0][0x398] ;  /* 0x0000e600ff107b82 */ /* 0x000e620000000a00 */
[----:B------:R-:W2:Y:S01]  /*0030*/  LDCU.64 UR8, c[0x0][0x358] ;  /* 0x00006b00ff0877ac */ /* 0x000ea20008000a00 */
[----:B------:R-:W3:Y:S01]  /*0040*/  S2R R3, SR_TID.X ;  /* 0x0000000000037919 */ /* 0x000ee20000002100 */
[C---:B0-----:R-:W-:Y:S01]  /*0050*/  SHF.L.U32 R9, R10.reuse, 0x2, RZ ;  /* 0x000000020a097819 */ /* 0x041fe200000006ff */
[----:B---3--:R-:W-:-:S04]  /*0060*/  IMAD R5, R10, 0x7, R3 ;  /* 0x000000070a057824 */ /* 0x008fc800078e0203 */
[----:B-1----:R-:W-:-:S04]  /*0070*/  IMAD.WIDE.U32 R16, R9, 0x4, R16 ;  /* 0x0000000409107825 */ /* 0x002fc800078e0010 */
[----:B------:R-:W-:Y:S01]  /*0080*/  IMAD R11, R10, -0x3, R5 ;  /* 0xfffffffd0a0b7824 */ /* 0x000fe200078e0205 */
[----:B--2---:R0:W5:Y:S04]  /*0090*/  LDG.E.CONSTANT R14, desc[UR8][R16.64] ;  /* 0x00000008100e7981 */ /* 0x004168000c1e9900 */
[----:B------:R-:W-:Y:S01]  /*00a0*/  ISETP.GT.U32.AND P0, PT, R11, 0x1f, PT ;  /* 0x0000001f0b00780c */ /* 0x000fe20003f04070 */
[----:B------:R0:W5:Y:S03]  /*00b0*/  LDG.E.CONSTANT R13, desc[UR8][R16.64+0x4] ;  /* 0x00000408100d7981 */ /* 0x000166000c1e9900 */
[----:B------:R-:W-:Y:S01]  /*00c0*/  ISETP.GT.U32.OR P0, PT, R3, 0x3, P0 ;  /* 0x000000030300780c */ /* 0x000fe20000704470 */
[----:B------:R0:W5:Y:S04]  /*00d0*/  LDG.E.CONSTANT R12, desc[UR8][R16.64+0x8] ;  /* 0x00000808100c7981 */ /* 0x000168000c1e9900 */
[----:B------:R0:W5:Y:S08]  /*00e0*/  LDG.E.CONSTANT R9, desc[UR8][R16.64+0xc] ;  /* 0x00000c0810097981 */ /* 0x000170000c1e9900 */
[----:B------:R-:W1:Y:S02]  /*00f0*/  @!P0 LDC.64 R6, c[0x0][0x388] ;  /* 0x0000e200ff068b82 */ /* 0x000e640000000a00 */
[----:B-1----:R-:W-:-:S05]  /*0100*/  @!P0 IMAD.WIDE.U32 R6, R11, 0x4, R6 ;  /* 0x000000040b068825 */ /* 0x002fca00078e0006 */
[----:B------:R0:W5:Y:S01]  /*0110*/  @!P0 LDG.E.CONSTANT R15, desc[UR8][R6.64] ;  /* 0x00000008060f8981 */ /* 0x000162000c1e9900 */
[----:B------:R-:W-:-:S04]  /*0120*/  ISETP.GT.U32.AND P1, PT, R5, 0x37, PT ;  /* 0x000000370500780c */ /* 0x000fc80003f24070 */
[----:B------:R-:W-:Y:S01]  /*0130*/  ISETP.GT.U32.OR P1, PT, R3, 0x6, P1 ;  /* 0x000000060300780c */ /* 0x000fe20000f24470 */
[----:B------:R-:W-:-:S12]  /*0140*/  BSSY.RECONVERGENT B0, `(.L_x_43) ;  /* 0x000001d000007945 */ /* 0x000fd80003800200 */
[----:B0-----:R-:W-:Y:S05]  /*0150*/  @P1 BRA `(.L_x_44) ;  /* 0x00000000006c1947 */ /* 0x001fea0003800000 */
[----:B------:R-:W-:Y:S01]  /*0160*/  LOP3.LUT R0, R5, 0xfe, RZ, 0xc0, !PT ;  /* 0x000000fe05007812 */ /* 0x000fe200078ec0ff */
[----:B------:R-:W-:Y:S03]  /*0170*/  S2UR UR4, SR_CTAID.Y ;  /* 0x00000000000479c3 */ /* 0x000fe60000002600 */
[----:B------:R-:W-:-:S04]  /*0180*/  SHF.R.U32.HI R0, RZ, 0x1, R0 ;  /* 0x00000001ff007819 */ /* 0x000fc80000011600 */
[----:B------:R-:W-:Y:S01]  /*0190*/  PRMT R0, R0, 0x9910, RZ ;  /* 0x0000991000007816 */ /* 0x000fe200000000ff */
[----:B------:R-:W0:Y:S04]  /*01a0*/  S2UR UR5, SR_CTAID.X ;  /* 0x00000000000579c3 */ /* 0x000e280000002500 */
[----:B------:R-:W-:-:S04]  /*01b0*/  IMAD R0, R0, 0x93, RZ ;  /* 0x0000009300007824 */ /* 0x000fc800078e02ff */
[----:B------:R-:W1:Y:S01]  /*01c0*/  LDC.64 R6, c[0x0][0x380] ;  /* 0x0000e000ff067b82 */ /* 0x000e620000000a00 */
[----:B------:R-:W-:-:S04]  /*01d0*/  LOP3.LUT R0, R0, 0xffff, RZ, 0xc0, !PT ;  /* 0x0000ffff00007812 */ /* 0x000fc800078ec0ff */
[----:B------:R-:W-:-:S04]  /*01e0*/  SHF.R.U32.HI R0, RZ, 0xa, R0 ;  /* 0x0000000aff007819 */ /* 0x000fc80000011600 */
[----:B------:R-:W-:-:S05]  /*01f0*/  PRMT R2, R0, 0x9910, RZ ;  /* 0x0000991000027816 */ /* 0x000fca00000000ff */
[----:B------:R-:W-:Y:S01]  /*0200*/  IMAD R0, R2, 0xe, RZ ;  /* 0x0000000e02007824 */ /* 0x000fe200078e02ff */
[----:B0-----:R-:W-:-:S04]  /*0210*/  ULEA UR4, UR4, UR5, 0x3 ;  /* 0x0000000504047291 */ /* 0x001fc8000f8e18ff */
[----:B------:R-:W-:Y:S01]  /*0220*/  IADD3 R0, PT, PT, RZ, -R0, RZ ;  /* 0x80000000ff007210 */ /* 0x000fe20007ffe0ff */
[----:B------:R-:W-:-:S03]  /*0230*/  UIMAD UR4, UR4, 0xe, URZ ;  /* 0x0000000e040478a4 */ /* 0x000fc6000f8e02ff */
[----:B------:R-:W-:Y:S01]  /*0240*/  PRMT R4, R0, 0x7710, RZ ;  /* 0x0000771000047816 */ /* 0x000fe200000000ff */
[----:B------:R-:W-:-:S03]  /*0250*/  IMAD R0, R2, 0x1c, RZ ;  /* 0x0000001c02007824 */ /* 0x000fc600078e02ff */
[----:B------:R-:W-:Y:S02]  /*0260*/  IADD3 R2, PT, PT, R5, R4, RZ ;  /* 0x0000000405027210 */ /* 0x000fe40007ffe0ff */
[----:B------:R-:W-:Y:S02]  /*0270*/  LOP3.LUT R0, R0, 0xfc, RZ, 0xc0, !PT ;  /* 0x000000fc00007812 */ /* 0x000fe400078ec0ff */
[----:B------:R-:W-:-:S04]  /*0280*/  LOP3.LUT R17, R2, 0xff, RZ, 0xc0, !PT ;  /* 0x000000ff02117812 */ /* 0x000fc800078ec0ff */
[----:B------:R-:W-:-:S05]  /*0290*/  IADD3 R17, PT, PT, R0, UR4, R17 ;  /* 0x0000000400117c10 */ /* 0x000fca000fffe011 */
[----:B-1----:R-:W-:-:S06]  /*02a0*/  IMAD.WIDE.U32 R6, R17, 0x4, R6 ;  /* 0x0000000411067825 */ /* 0x002fcc00078e0006 */
[----:B------:R-:W2:Y:S01]  /*02b0*/  LDG.E.CONSTANT R6, desc[UR8][R6.64] ;  /* 0x0000000806067981 */ /* 0x000ea2000c1e9900 */
[----:B------:R-:W0:Y:S01]  /*02c0*/  S2UR UR5, SR_CgaCtaId ;  /* 0x00000000000579c3 */ /* 0x000e220000008800 */
[----:B------:R-:W-:Y:S02]  /*02d0*/  UMOV UR4, 0x400 ;  /* 0x0000040000047882 */ /* 0x000fe40000000000 */
[----:B0-----:R-:W-:-:S06]  /*02e0*/  ULEA UR4, UR5, UR4, 0x18 ;  /* 0x0000000405047291 */ /* 0x001fcc000f8ec0ff */
[----:B------:R-:W-:-:S05]  /*02f0*/  LEA R5, R5, UR4, 0x2 ;  /* 0x0000000405057c11 */ /* 0x000fca000f8e10ff */
[----:B--2---:R0:W-:Y:S02]  /*0300*/  STS [R5], R6 ;  /* 0x0000000605007388 */ /* 0x0041e40000000800 */
.L_x_44:
[----:B------:R-:W-:Y:S05]  /*0310*/  BSYNC.RECONVERGENT B0 ;  /* 0x0000000000007941 */ /* 0x000fea0003800200 */
.L_x_43:
[----:B------:R-:W1:Y:S01]  /*0320*/  S2UR UR6, SR_CgaCtaId ;  /* 0x00000000000679c3 */ /* 0x000e620000008800 */
[----:B------:R-:W-:Y:S01]  /*0330*/  UMOV UR5, 0x400 ;  /* 0x0000040000057882 */ /* 0x000fe20000000000 */
[----:B------:R-:W2:Y:S01]  /*0340*/  S2R R21, SR_CTAID.Y ;  /* 0x0000000000157919 */ /* 0x000ea20000002600 */
[----:B------:R-:W-:Y:S01]  /*0350*/  UIADD3 UR4, UPT, UPT, UR5, 0xe0, URZ ;  /* 0x000000e005047890 */ /* 0x000fe2000fffe0ff */
[----:B------:R-:W3:Y:S04]  /*0360*/  S2R R23, SR_CTAID.X ;  /* 0x0000000000177919 */ /* 0x000ee80000002500 */
[----:B------:R-:W4:Y:S01]  /*0370*/  LDC.64 R16, c[0x0][0x390] ;  /* 0x0000e400ff107b82 */ /* 0x000f220000000a00 */
[----:B-1----:R-:W-:Y:S02]  /*0380*/  ULEA UR4, UR6, UR4, 0x18 ;  /* 0x0000000406047291 */ /* 0x002fe4000f8ec0ff */
[----:B------:R-:W-:-:S04]  /*0390*/  ULEA UR5, UR6, UR5, 0x18 ;  /* 0x0000000506057291 */ /* 0x000fc8000f8ec0ff */
[----:B------:R-:W-:Y:S02]  /*03a0*/  @!P0 LEA R18, R11, UR4, 0x2 ;  /* 0x000000040b128c11 */ /* 0x000fe4000f8e10ff */
[C---:B------:R-:W-:Y:S01]  /*03b0*/  LEA R4, R10.reuse, UR4, 0x4 ;  /* 0x000000040a047c11 */ /* 0x040fe2000f8e20ff */
[----:B------:R-:W-:Y:S01]  /*03c0*/  IMAD R10, R10, 0xc3c, R11 ;  /* 0x00000c3c0a0a7824 */ /* 0x000fe200078e020b */
[----:B------:R-:W-:Y:S01]  /*03d0*/  LEA R19, R3, UR5, 0x2 ;  /* 0x0000000503137c11 */ /* 0x000fe2000f8e10ff */
[----:B-----5:R-:W-:Y:S02]  /*03e0*/  @!P0 STS [R18], R15 ;  /* 0x0000000f12008388 */ /* 0x020fe40000000800 */
[----:B--2---:R-:W-:Y:S01]  /*03f0*/  IMAD R10, R21, 0x70, R10 ;  /* 0x00000070150a7824 */ /* 0x004fe200078e020a */
[----:B------:R-:W-:Y:S03]  /*0400*/  BAR.SYNC.DEFER_BLOCKING 0x0 ;  /* 0x0000000000007b1d */ /* 0x000fe60000010000 */
[----:B---3--:R-:W-:-:S03]  /*0410*/  IMAD R23, R23, 0xe, R10 ;  /* 0x0000000e17177824 */ /* 0x008fc600078e020a */
[----:B0-----:R-:W-:Y:S04]  /*0420*/  LDS.128 R4, [R4] ;  /* 0x0000000004047984 */ /* 0x001fe80000000c00 */
[----:B------:R-:W0:Y:S04]  /*0430*/  LDS R3, [R19+0x38] ;  /* 0x0000380013037984 */ /* 0x000e280000000800 */
[----:B------:R-:W1:Y:S04]  /*0440*/  LDS R2, [R19+0x70] ;  /* 0x0000700013027984 */ /* 0x000e680000000800 */
[----:B------:R-:W2:Y:S04]  /*0450*/  LDS R8, [R19] ;  /* 0x0000000013087984 */ /* 0x000ea80000000800 */
[----:B------:R-:W3:Y:S01]  /*0460*/  LDS R0, [R19+0xa8] ;  /* 0x0000a80013007984 */ /* 0x000ee20000000800 */
[C---:B0-----:R-:W-:Y:S01]  /*0470*/  FFMA R15, R4.reuse, R3, RZ ;  /* 0x00000003040f7223 */ /* 0x041fe200000000ff */
[----:B-1----:R-:W-:-:S03]  /*0480*/  FFMA R21, R4, R2, RZ ;  /* 0x0000000204157223 */ /* 0x002fc600000000ff */
[--C-:B------:R-:W-:Y:S01]  /*0490*/  FADD R15, R15, R14.reuse ;  /* 0x0000000e0f0f7221 */ /* 0x100fe20000000000 */
[----:B--2---:R-:W-:Y:S01]  /*04a0*/  FFMA R11, R4, R8, RZ ;  /* 0x00000008040b7223 */ /* 0x004fe200000000ff */
[----:B------:R-:W-:-:S03]  /*04b0*/  FADD R20, R21, R14 ;  /* 0x0000000e15147221 */ /* 0x000fc60000000000 */
[----:B------:R-:W-:Y:S01]  /*04c0*/  FMNMX R21, RZ, R15, !PT ;  /* 0x0000000fff157209 */ /* 0x000fe20007800000 */
[----:B------:R-:W-:Y:S01]  /*04d0*/  FADD R18, R11, R14 ;  /* 0x0000000e0b127221 */ /* 0x000fe20000000000 */
[----:B---3--:R-:W-:Y:S01]  /*04e0*/  FFMA R15, R4, R0, RZ ;  /* 0x00000000040f7223 */ /* 0x008fe200000000ff */
[----:B----4-:R-:W-:Y:S01]  /*04f0*/  IMAD.WIDE.U32 R10, R23, 0x4, R16 ;  /* 0x00000004170a7825 */ /* 0x010fe200078e0010 */
[----:B------:R-:W-:-:S03]  /*0500*/  FMNMX R23, RZ, R20, !PT ;  /* 0x00000014ff177209 */ /* 0x000fc60007800000 */
[-C--:B------:R-:W-:Y:S01]  /*0510*/  FFMA R4, R2, R5.reuse, RZ ;  /* 0x0000000502047223 */ /* 0x080fe200000000ff */
[----:B------:R-:W-:Y:S01]  /*0520*/  FMNMX R19, RZ, R18, !PT ;  /* 0x00000012ff137209 */ /* 0x000fe20007800000 */
[----:B------:R-:W-:Y:S01]  /*0530*/  FADD R20, R15, R14 ;  /* 0x0000000e0f147221 */ /* 0x000fe20000000000 */
[-C--:B------:R-:W-:Y:S01]  /*0540*/  FFMA R16, R8, R5.reuse, RZ ;  /* 0x0000000508107223 */ /* 0x080fe200000000ff */
[-C--:B------:R-:W-:Y:S01]  /*0550*/  FFMA R14, R0, R5.reuse, RZ ;  /* 0x00000005000e7223 */ /* 0x080fe200000000ff */
[C---:B------:R-:W-:Y:S01]  /*0560*/  FFMA R18, R3.reuse, R5, RZ ;  /* 0x0000000503127223 */ /* 0x040fe200000000ff */
[--C-:B------:R-:W-:Y:S01]  /*0570*/  FADD R4, R4, R13.reuse ;  /* 0x0000000d04047221 */ /* 0x100fe20000000000 */
[----:B------:R0:W-:Y:S01]  /*0580*/  STG.E desc[UR8][R10.64], R19 ;  /* 0x000000130a007986 */ /* 0x0001e2000c101908 */
[-C--:B------:R-:W-:Y:S01]  /*0590*/  FFMA R5, R2, R6.reuse, RZ ;  /* 0x0000000602057223 */ /* 0x080fe200000000ff */
[--C-:B------:R-:W-:Y:S01]  /*05a0*/  FADD R16, R16, R13.reuse ;  /* 0x0000000d10107221 */ /* 0x100fe20000000000 */
[--C-:B------:R-:W-:Y:S01]  /*05b0*/  FADD R14, R14, R13.reuse ;  /* 0x0000000d0e0e7221 */ /* 0x100fe20000000000 */
[CC--:B------:R-:W-:Y:S01]  /*05c0*/  FFMA R15, R8.reuse, R6.reuse, RZ ;  /* 0x00000006080f7223 */ /* 0x0c0fe200000000ff */
[----:B------:R-:W-:Y:S01]  /*05d0*/  FFMA R17, R3, R6, RZ ;  /* 0x0000000603117223 */ /* 0x000fe200000000ff */
[-C--:B------:R-:W-:Y:S01]  /*05e0*/  FFMA R8, R8, R7.reuse, RZ ;  /* 0x0000000708087223 */ /* 0x080fe200000000ff */
[----:B------:R-:W-:Y:S01]  /*05f0*/  FADD R18, R18, R13 ;  /* 0x0000000d12127221 */ /* 0x000fe20000000000 */
[-C--:B------:R-:W-:Y:S01]  /*0600*/  FFMA R2, R2, R7.reuse, RZ ;  /* 0x0000000702027223 */ /* 0x080fe200000000ff */
[----:B------:R-:W-:Y:S01]  /*0610*/  FMNMX R13, RZ, R4, !PT ;  /* 0x00000004ff0d7209 */ /* 0x000fe20007800000 */
[--C-:B------:R-:W-:Y:S01]  /*0620*/  FADD R4, R5, R12.reuse ;  /* 0x0000000c05047221 */ /* 0x100fe20000000000 */
[----:B------:R-:W-:Y:S01]  /*0630*/  FMNMX R5, RZ, R14, !PT ;  /* 0x0000000eff057209 */ /* 0x000fe20007800000 */
[C---:B0-----:R-:W-:Y:S01]  /*0640*/  FFMA R19, R0.reuse, R6, RZ ;  /* 0x0000000600137223 */ /* 0x041fe200000000ff */
[-C--:B------:R-:W-:Y:S01]  /*0650*/  FFMA R6, R3, R7.reuse, RZ ;  /* 0x0000000703067223 */ /* 0x080fe200000000ff */
[----:B------:R-:W-:Y:S01]  /*0660*/  FFMA R0, R0, R7, RZ ;  /* 0x0000000700007223 */ /* 0x000fe200000000ff */
[----:B------:R-:W-:Y:S01]  /*0670*/  FMNMX R3, RZ, R20, !PT ;  /* 0x00000014ff037209 */ /* 0x000fe20007800000 */
[--C-:B------:R-:W-:Y:S01]  /*0680*/  FADD R15, R15, R12.reuse ;  /* 0x0000000c0f0f7221 */ /* 0x100fe20000000000 */
[----:B------:R-:W-:Y:S01]  /*0690*/  FMNMX R7, RZ, R16, !PT ;  /* 0x00000010ff077209 */ /* 0x000fe20007800000 */
[--C-:B------:R-:W-:Y:S01]  /*06a0*/  FADD R17, R17, R12.reuse ;  /* 0x0000000c11117221 */ /* 0x100fe20000000000 */
[----:B------:R-:W-:Y:S01]  /*06b0*/  FADD R19, R19, R12 ;  /* 0x0000000c13137221 */ /* 0x000fe20000000000 */
[--C-:B------:R-:W-:Y:S01]  /*06c0*/  FADD R8, R8, R9.reuse ;  /* 0x0000000908087221 */ /* 0x100fe20000000000 */
[--C-:B------:R-:W-:Y:S01]  /*06d0*/  FADD R6, R6, R9.reuse ;  /* 0x0000000906067221 */ /* 0x100fe20000000000 */
[--C-:B------:R-:W-:Y:S01]  /*06e0*/  FADD R2, R2, R9.reuse ;  /* 0x0000000902027221 */ /* 0x100fe20000000000 */
[----:B------:R-:W-:Y:S01]  /*06f0*/  FADD R0, R0, R9 ;  /* 0x0000000900007221 */ /* 0x000fe20000000000 */
[----:B------:R0:W-:Y:S01]  /*0700*/  STG.E desc[UR8][R10.64+0x70], R21 ;  /* 0x000070150a007986 */ /* 0x0001e2000c101908 */
[----:B------:R-:W-:-:S02]  /*0710*/  FMNMX R15, RZ, R15, !PT ;  /* 0x0000000fff0f7209 */ /* 0x000fc40007800000 */
[----:B------:R-:W-:Y:S01]  /*0720*/  FMNMX R17, RZ, R17, !PT ;  /* 0x00000011ff117209 */ /* 0x000fe20007800000 */
[----:B------:R1:W-:Y:S01]  /*0730*/  STG.E desc[UR8][R10.64+0x150], R3 ;  /* 0x000150030a007986 */ /* 0x0003e2000c101908 */
[----:B------:R-:W-:Y:S02]  /*0740*/  FMNMX R19, RZ, R19, !PT ;  /* 0x00000013ff137209 */ /* 0x000fe40007800000 */
[----:B------:R-:W-:Y:S01]  /*0750*/  FMNMX R9, RZ, R2, !PT ;  /* 0x00000002ff097209 */ /* 0x000fe20007800000 */
[----:B------:R2:W-:Y:S04]  /*0760*/  STG.E desc[UR8][R10.64+0xc40], R7 ;  /* 0x000c40070a007986 */ /* 0x0005e8000c101908 */
[----:B------:R3:W-:Y:S01]  /*0770*/  STG.E desc[UR8][R10.64+0xd20], R13 ;  /* 0x000d200d0a007986 */ /* 0x0007e2000c101908 */
[----:B0-----:R-:W-:-:S03]  /*0780*/  FMNMX R21, RZ, R18, !PT ;  /* 0x00000012ff157209 */ /* 0x001fc60007800000 */
[----:B------:R0:W-:Y:S01]  /*0790*/  STG.E desc[UR8][R10.64+0xd90], R5 ;  /* 0x000d90050a007986 */ /* 0x0001e2000c101908 */
[----:B-1----:R-:W-:Y:S02]  /*07a0*/  FMNMX R3, RZ, R4, !PT ;  /* 0x00000004ff037209 */ /* 0x002fe40007800000 */
[----:B--2---:R-:W-:Y:S01]  /*07b0*/  FMNMX R7, RZ, R8, !PT ;  /* 0x00000008ff077209 */ /* 0x004fe20007800000 */
[----:B------:R-:W-:Y:S01]  /*07c0*/  STG.E desc[UR8][R10.64+0xe0], R23 ;  /* 0x0000e0170a007986 */ /* 0x000fe2000c101908 */
[----:B---3--:R-:W-:-:S03]  /*07d0*/  FMNMX R13, RZ, R0, !PT ;  /* 0x00000000ff0d7209 */ /* 0x008fc60007800000 */
[----:B------:R-:W-:Y:S01]  /*07e0*/  STG.E desc[UR8][R10.64+0xcb0], R21 ;  /* 0x000cb0150a007986 */ /* 0x000fe2000c101908 */
[----:B0-----:R-:W-:-:S03]  /*07f0*/  FMNMX R5, RZ, R6, !PT ;  /* 0x00000006ff057209 */ /* 0x001fc60007800000 */
[----:B------:R-:W-:Y:S04]  /*0800*/  STG.E desc[UR8][R10.64+0x1880], R15 ;  /* 0x0018800f0a007986 */ /* 0x000fe8000c101908 */
[----:B------:R-:W-:Y:S04]  /*0810*/  STG.E desc[UR8][R10.64+0x18f0], R17 ;  /* 0x0018f0110a007986 */ /* 0x000fe8000c101908 */
[----:B------:R-:W-:Y:S04]  /*0820*/  STG.E desc[UR8][R10.64+0x1960], R3 ;  /* 0x001960030a007986 */ /* 0x000fe8000c101908 */
[----:B------:R-:W-:Y:S04]  /*0830*/  STG.E desc[UR8][R10.64+0x19d0], R19 ;  /* 0x0019d0130a007986 */ /* 0x000fe8000c101908 */
[----:B------:R-:W-:Y:S04]  /*0840*/  STG.E desc[UR8][R10.64+0x24c0], R7 ;  /* 0x0024c0070a007986 */ /* 0x000fe8000c101908 */
[----:B------:R-:W-:Y:S04]  /*0850*/  STG.E desc[UR8][R10.64+0x2530], R5 ;  /* 0x002530050a007986 */ /* 0x000fe8000c101908 */
[----:B------:R-:W-:Y:S04]  /*0860*/  STG.E desc[UR8][R10.64+0x25a0], R9 ;  /* 0x0025a0090a007986 */ /* 0x000fe8000c101908 */
[----:B------:R-:W-:Y:S01]  /*0870*/  STG.E desc[UR8][R10.64+0x2610], R13 ;  /* 0x0026100d0a007986 */ /* 0x000fe2000c101908 */
[----:B------:R-:W-:Y:S05]  /*0880*/  EXIT ;  /* 0x000000000000794d */ /* 0x000fea0003800000 */
.L_x_45:
        /* <DEDUP_REMOVED lines=15> */
.L_x_2153:


//--------------------- .text.fused_nn_conv2d_add_nn_relu_1_kernel0 --------------------------
	.section	.text.fused_nn_conv2d_add_nn_relu_1_kernel0,"ax",@progbits
	.align	128
        .global         fused_nn_conv2d_add_nn_relu_1_kernel0
        .type           fused_nn_conv2d_add_nn_relu_1_kernel0,@function
        .size           fused_nn_conv2d_add_nn_relu_1_kernel0,(.L_x_2154 - fused_nn_conv2d_add_nn_relu_1_kernel0)
        .other          fused_nn_conv2d_add_nn_relu_1_kernel0,@"STO_CUDA_ENTRY STV_DEFAULT"
fused_nn_conv2d_add_nn_relu_1_kernel0:
.text.fused_nn_conv2d_add_nn_relu_1_kernel0:
[----:B------:R-:W-:Y:S01]  /*0000*/  LDC R1, c[0x0][0x37c] ;  /* 0x0000df00ff017b82 */ /* 0x000fe20000000800 */
[----:B------:R-:W0:Y:S01]  /*0010*/  S2R R0, SR_TID.X ;  /* 0x0000000000007919 */ /* 0x000e220000002100 */
[----:B------:R-:W1:Y:S06]  /*0020*/  LDCU.64 UR8, c[0x0][0x358] ;  /* 0x00006b00ff0877ac */ /* 0x000e6c0008000a00 */
[----:B------:R-:W2:Y:S01]  /*0030*/  LDC.64 R16, c[0x0][0x398] ;  /* 0x0000e600ff107b82 */ /* 0x000ea20000000a00 */
[----:B------:R-:W0:Y:S02]  /*0040*/  S2R R9, SR_TID.Z ;  /* 0x0000000000097919 */ /* 0x000e240000002300 */
[----:B0-----:R-:W-:-:S04]  /*0050*/  IADD3 R4, PT, PT, R0, R9, RZ ;  /* 0x0000000900047210 */ /* 0x001fc80007ffe0ff */
[----:B------:R-:W-:Y:S01]  /*0060*/  ISETP.GT.U32.AND P1, PT, R4, 0x6, PT ;  /* 0x000000060400780c */ /* 0x000fe20003f24070 */
[----:B------:R-:W-:Y:S02]  /*0070*/  IMAD R2, R9, 0x3, R4 ;  /* 0x0000000309027824 */ /* 0x000fe400078e0204 */
[----:B------:R-:W0:Y:S01]  /*0080*/  S2R R4, SR_CTAID.Y ;  /* 0x0000000000047919 */ /* 0x000e220000002600 */
[----:B------:R-:W-:Y:S02]  /*0090*/  ISETP.NE.OR P1, PT, R0, RZ, P1 ;  /* 0x000000ff0000720c */ /* 0x000fe40000f25670 */
[----:B------:R-:W-:-:S04]  /*00a0*/  ISETP.GT.U32.AND P0, PT, R2, 0x1f, PT ;  /* 0x0000001f0200780c */ /* 0x000fc80003f04070 */
[----:B------:R-:W-:-:S07]  /*00b0*/  ISETP.GT.U32.OR P0, PT, R0, 0x3, P0 ;  /* 0x000000030000780c */ /* 0x000fce0000704470 */
[----:B------:R-:W3:Y:S08]  /*00c0*/  @!P1 LDC.64 R10, c[0x0][0x380] ;  /* 0x0000e000ff0a9b82 */ /* 0x000ef00000000a00 */
[----:B------:R-:W4:Y:S01]  /*00d0*/  @!P0 LDC.64 R14, c[0x0][0x388] ;  /* 0x0000e200ff0e8b82 */ /* 0x000f220000000a00 */
[----:B0-----:R-:W-:-:S04]  /*00e0*/  @!P1 IMAD R3, R4, 0x7, R9 ;  /* 0x0000000704039824 */ /* 0x001fc800078e0209 */
[----:B---3--:R-:W-:-:S05]  /*00f0*/  @!P1 IMAD.WIDE.U32 R10, R3, 0x4, R10 ;  /* 0x00000004030a9825 */ /* 0x008fca00078e000a */
[----:B-1----:R0:W3:Y:S01]  /*0100*/  @!P1 LDG.E.CONSTANT R18, desc[UR8][R10.64] ;  /* 0x000000080a129981 */ /* 0x0020e2000c1e9900 */
[----:B----4-:R-:W-:-:S06]  /*0110*/  @!P0 IMAD.WIDE.U32 R14, R2, 0x4, R14 ;  /* 0x00000004020e8825 */ /* 0x010fcc00078e000e */
[----:B------:R1:W4:Y:S01]  /*0120*/  @!P0 LDG.E.CONSTANT R14, desc[UR8][R14.64] ;  /* 0x000000080e0e8981 */ /* 0x000322000c1e9900 */
[----:B------:R-:W-:Y:S01]  /*0130*/  SHF.L.U32 R3, R9, 0x2, RZ ;  /* 0x0000000209037819 */ /* 0x000fe200000006ff */
[----:B------:R-:W5:Y:S04]  /*0140*/  S2UR UR5, SR_CgaCtaId ;  /* 0x00000000000579c3 */ /* 0x000f680000008800 */
[----:B--2---:R-:W-:Y:S01]  /*0150*/  IMAD.WIDE.U32 R16, R3, 0x4, R16 ;  /* 0x0000000403107825 */ /* 0x004fe200078e0010 */
[----:B------:R-:W2:Y:S01]  /*0160*/  @!P0 S2R R20, SR_CgaCtaId ;  /* 0x0000000000148919 */ /* 0x000ea20000008800 */
[----:B------:R-:W-:Y:S02]  /*0170*/  UMOV UR4, 0x400 ;  /* 0x0000040000047882 */ /* 0x000fe40000000000 */
[----:B0-----:R-:W0:Y:S01]  /*0180*/  LDC.64 R10, c[0x0][0x390] ;  /* 0x0000e400ff0a7b82 */ /* 0x001e220000000a00 */
[----:B------:R-:W4:Y:S04]  /*0190*/  LDG.E.CONSTANT R12, desc[UR8][R16.64] ;  /* 0x00000008100c7981 */ /* 0x000f28000c1e9900 */
[----:B------:R-:W4:Y:S04]  /*01a0*/  LDG.E.CONSTANT R8, desc[UR8][R16.64+0x4] ;  /* 0x0000040810087981 */ /* 0x000f28000c1e9900 */
[----:B------:R-:W4:Y:S04]  /*01b0*/  LDG.E.CONSTANT R6, desc[UR8][R16.64+0x8] ;  /* 0x0000080810067981 */ /* 0x000f28000c1e9900 */
[----:B------:R2:W4:Y:S01]  /*01c0*/  LDG.E.CONSTANT R13, desc[UR8][R16.64+0xc] ;  /* 0x00000c08100d7981 */ /* 0x000522000c1e9900 */
[----:B------:R-:W-:Y:S01]  /*01d0*/  @!P0 MOV R3, 0x400 ;  /* 0x0000040000038802 */ /* 0x000fe20000000f00 */
[----:B-----5:R-:W-:-:S03]  /*01e0*/  ULEA UR6, UR5, UR4, 0x18 ;  /* 0x0000000405067291 */ /* 0x020fc6000f8ec0ff */
[----:B------:R-:W-:-:S03]  /*01f0*/  @!P0 IADD3 R3, PT, PT, R3, 0x1c, RZ ;  /* 0x0000001c03038810 */ /* 0x000fc60007ffe0ff */
[----:B-1----:R-:W-:Y:S02]  /*0200*/  @!P1 LEA R15, R9, UR6, 0x2 ;  /* 0x00000006090f9c11 */ /* 0x002fe4000f8e10ff */
[----:B--2---:R-:W-:-:S04]  /*0210*/  @!P0 LEA R3, R20, R3, 0x18 ;  /* 0x0000000314038211 */ /* 0x004fc800078ec0ff */
[----:B------:R-:W-:Y:S01]  /*0220*/  @!P0 LEA R17, R2, R3, 0x2 ;  /* 0x0000000302118211 */ /* 0x000fe200078e10ff */
[----:B------:R-:W-:-:S04]  /*0230*/  UIADD3 UR4, UPT, UPT, UR4, 0x1c, URZ ;  /* 0x0000001c04047890 */ /* 0x000fc8000fffe0ff */
[----:B------:R-:W-:Y:S01]  /*0240*/  ULEA UR4, UR5, UR4, 0x18 ;  /* 0x0000000405047291 */ /* 0x000fe2000f8ec0ff */
[----:B------:R-:W-:-:S05]  /*0250*/  LEA R0, R0, UR6, 0x2 ;  /* 0x0000000600007c11 */ /* 0x000fca000f8e10ff */
[C---:B------:R-:W-:Y:S01]  /*0260*/  LEA R16, R9.reuse, UR4, 0x4 ;  /* 0x0000000409107c11 */ /* 0x040fe2000f8e20ff */
[----:B------:R-:W-:-:S04]  /*0270*/  IMAD R9, R9, 0xc0, R2 ;  /* 0x000000c009097824 */ /* 0x000fc800078e0202 */
[----:B------:R-:W-:-:S04]  /*0280*/  IMAD R9, R4, 0x7, R9 ;  /* 0x0000000704097824 */ /* 0x000fc800078e0209 */
[----:B0-----:R-:W-:Y:S01]  /*0290*/  IMAD.WIDE.U32 R10, R9, 0x4, R10 ;  /* 0x00000004090a7825 */ /* 0x001fe200078e000a */
[----:B---3--:R-:W-:Y:S04]  /*02a0*/  @!P1 STS [R15], R18 ;  /* 0x000000120f009388 */ /* 0x008fe80000000800 */
[----:B----4-:R-:W-:Y:S01]  /*02b0*/  @!P0 STS [R17], R14 ;  /* 0x0000000e11008388 */ /* 0x010fe20000000800 */
[----:B------:R-:W-:Y:S06]  /*02c0*/  BAR.SYNC.DEFER_BLOCKING 0x0 ;  /* 0x0000000000007b1d */ /* 0x000fec0000010000 */
[----:B------:R-:W-:Y:S04]  /*02d0*/  LDS R0, [R0] ;  /* 0x0000000000007984 */ /* 0x000fe80000000800 */
[----:B------:R-:W0:Y:S04]  /*02e0*/  LDS R19, [R16] ;  /* 0x0000000010137984 */ /* 0x000e280000000800 */
[----:B------:R-:W1:Y:S04]  /*02f0*/  LDS R3, [R16+0x4] ;  /* 0x0000040010037984 */ /* 0x000e680000000800 */
[----:B------:R-:W2:Y:S04]  /*0300*/  LDS R5, [R16+0x8] ;  /* 0x0000080010057984 */ /* 0x000ea80000000800 */
[----:B------:R-:W3:Y:S01]  /*0310*/  LDS R7, [R16+0xc] ;  /* 0x00000c0010077984 */ /* 0x000ee20000000800 */
[C---:B0-----:R-:W-:Y:S01]  /*0320*/  FFMA R19, R0.reuse, R19, RZ ;  /* 0x0000001300137223 */ /* 0x041fe200000000ff */
[C---:B-1----:R-:W-:Y:S01]  /*0330*/  FFMA R3, R0.reuse, R3, RZ ;  /* 0x0000000300037223 */ /* 0x042fe200000000ff */
[C---:B--2---:R-:W-:Y:S01]  /*0340*/  FFMA R5, R0.reuse, R5, RZ ;  /* 0x0000000500057223 */ /* 0x044fe200000000ff */
[----:B---3--:R-:W-:Y:S01]  /*0350*/  FFMA R0, R0, R7, RZ ;  /* 0x0000000700007223 */ /* 0x008fe200000000ff */
[----:B------:R-:W-:Y:S01]  /*0360*/  FADD R12, R19, R12 ;  /* 0x0000000c130c7221 */ /* 0x000fe20000000000 */
[----:B------:R-:W-:Y:S01]  /*0370*/  FADD R8, R3, R8 ;  /* 0x0000000803087221 */ /* 0x000fe20000000000 */
[----:B------:R-:W-:Y:S01]  /*0380*/  FADD R6, R5, R6 ;  /* 0x0000000605067221 */ /* 0x000fe20000000000 */
[----:B------:R-:W-:-:S02]  /*0390*/  FADD R0, R0, R13 ;  /* 0x0000000d00007221 */ /* 0x000fc40000000000 */
[----:B------:R-:W-:Y:S02]  /*03a0*/  FMNMX R3, RZ, R12, !PT ;  /* 0x0000000cff037209 */ /* 0x000fe40007800000 */
[----:B------:R-:W-:Y:S02]  /*03b0*/  FMNMX R5, RZ, R8, !PT ;  /* 0x00000008ff057209 */ /* 0x000fe40007800000 */
[----:B------:R-:W-:Y:S02]  /*03c0*/  FMNMX R7, RZ, R6, !PT ;  /* 0x00000006ff077209 */ /* 0x000fe40007800000 */
[----:B------:R-:W-:Y:S01]  /*03d0*/  FMNMX R9, RZ, R0, !PT ;  /* 0x00000000ff097209 */ /* 0x000fe20007800000 */
[----:B------:R-:W-:Y:S04]  /*03e0*/  STG.E desc[UR8][R10.64], R3 ;  /* 0x000000030a007986 */ /* 0x000fe8000c101908 */
[----:B------:R-:W-:Y:S04]  /*03f0*/  STG.E desc[UR8][R10.64+0xc4], R5 ;  /* 0x0000c4050a007986 */ /* 0x000fe8000c101908 */
[----:B------:R-:W-:Y:S04]  /*0400*/  STG.E desc[UR8][R10.64+0x188], R7 ;  /* 0x000188070a007986 */ /* 0x000fe8000c101908 */
[----:B------:R-:W-:Y:S01]  /*0410*/  STG.E desc[UR8][R10.64+0x24c], R9 ;  /* 0x00024c090a007986 */ /* 0x000fe2000c101908 */
[----:B------:R-:W-:Y:S05]  /*0420*/  EXIT ;  /* 0x000000000000794d */ /* 0x000fea0003800000 */
.L_x_46:
        /* <DEDUP_REMOVED lines=13> */
.L_x_2154:


//--------------------- .text.fused_nn_conv2d_1_kernel0 --------------------------
	.section	.text.fused_nn_conv2d_1_kernel0,"ax",@progbits
	.align	128
        .global         fused_nn_conv2d_1_kernel0
        .type           fused_nn_conv2d_1_kernel0,@function
        .size           fused_nn_conv2d_1_kernel0,(.L_x_2155 - fused_nn_conv2d_1_kernel0)
        .other          fused_nn_conv2d_1_kernel0,@"STO_CUDA_ENTRY STV_DEFAULT"
fused_nn_conv2d_1_kernel0:
.text.fused_nn_conv2d_1_kernel0:
[----:B------:R-:W-:Y:S01]  /*0000*/  LDC R1, c[0x0][0x37c] ;  /* 0x0000df00ff017b82 */ /* 0x000fe20000000800 */
[----:B------:R-:W0:Y:S07]  /*0010*/  S2R R13, SR_TID.X ;  /* 0x00000000000d7919 */ /* 0x000e2e0000002100 */
[----:B------:R-:W1:Y:S01]  /*0020*/  LDC.64 R2, c[0x0][0x380] ;  /* 0x0000e000ff027b82 */ /* 0x000e620000000a00 */
[----:B------:R-:W2:Y:S01]  /*0030*/  LDCU.64 UR6, c[0x0][0x358] ;  /* 0x00006b00ff0677ac */ /* 0x000ea20008000a00 */
[----:B------:R-:W3:Y:S01]  /*0040*/  S2R R0, SR_CTAID.Y ;  /* 0x0000000000007919 */ /* 0x000ee20000002600 */
[----:B------:R-:W4:Y:S01]  /*0050*/  S2R R12, SR_CTAID.Z ;  /* 0x00000000000c7919 */ /* 0x000f220000002700 */
[----:B0-----:R-:W-:Y:S01]  /*0060*/  ISETP.NE.AND P0, PT, R13, RZ, PT ;  /* 0x000000ff0d00720c */ /* 0x001fe20003f05270 */
[----:B---3--:R-:W-:-:S05]  /*0070*/  IMAD R0, R0, 0xe, R13 ;  /* 0x0000000e00007824 */ /* 0x008fca00078e020d */
[----:B------:R-:W-:-:S07]  /*0080*/  SHF.L.U32 R7, R0, 0x1, RZ ;  /* 0x0000000100077819 */ /* 0x000fce00000006ff */
[----:B------:R-:W4:Y:S01]  /*0090*/  @!P0 LDC.64 R4, c[0x0][0x388] ;  /* 0x0000e200ff048b82 */ /* 0x000f220000000a00 */
[----:B-1----:R-:W-:-:S05]  /*00a0*/  IMAD.WIDE.U32 R2, R7, 0x4, R2 ;  /* 0x0000000407027825 */ /* 0x002fca00078e0002 */
[----:B--2---:R-:W2:Y:S04]  /*00b0*/  LDG.E.CONSTANT R8, desc[UR6][R2.64] ;  /* 0x0000000602087981 */ /* 0x004ea8000c1e9900 */
[----:B------:R-:W2:Y:S01]  /*00c0*/  LDG.E.CONSTANT R9, desc[UR6][R2.64+0x4] ;  /* 0x0000040602097981 */ /* 0x000ea2000c1e9900 */
[----:B----4-:R-:W-:-:S05]  /*00d0*/  @!P0 IMAD.WIDE.U32 R4, R12, 0x4, R4 ;  /* 0x000000040c048825 */ /* 0x010fca00078e0004 */
[----:B------:R0:W3:Y:S01]  /*00e0*/  @!P0 LDG.E.CONSTANT R10, desc[UR6][R4.64] ;  /* 0x00000006040a8981 */ /* 0x0000e2000c1e9900 */
[----:B------:R-:W1:Y:S01]  /*00f0*/  S2UR UR5, SR_CgaCtaId ;  /* 0x00000000000579c3 */ /* 0x000e620000008800 */
[----:B------:R-:W-:-:S07]  /*0100*/  UMOV UR4, 0x400 ;  /* 0x0000040000047882 */ /* 0x000fce0000000000 */
[----:B0-----:R-:W0:Y:S01]  /*0110*/  LDC.64 R4, c[0x0][0x390] ;  /* 0x0000e400ff047b82 */ /* 0x001e220000000a00 */
[----:B-1----:R-:W-:-:S06]  /*0120*/  ULEA UR4, UR5, UR4, 0x18 ;  /* 0x0000000405047291 */ /* 0x002fcc000f8ec0ff */
[----:B------:R-:W-:-:S05]  /*0130*/  LEA R6, R13, UR4, 0x3 ;  /* 0x000000040d067c11 */ /* 0x000fca000f8e18ff */
[----:B------:R-:W-:Y:S01]  /*0140*/  IMAD R11, R13, -0x4, R6 ;  /* 0xfffffffc0d0b7824 */ /* 0x000fe200078e0206 */
[----:B------:R-:W-:-:S05]  /*0150*/  IADD3 R7, PT, PT, R7, -R13, RZ ;  /* 0x8000000d07077210 */ /* 0x000fca0007ffe0ff */
[----:B------:R-:W-:-:S04]  /*0160*/  IMAD R7, R12, 0x310, R7 ;  /* 0x000003100c077824 */ /* 0x000fc800078e0207 */
[----:B0-----:R-:W-:Y:S01]  /*0170*/  IMAD.WIDE.U32 R4, R7, 0x4, R4 ;  /* 0x0000000407047825 */ /* 0x001fe200078e0004 */
[----:B--2---:R-:W-:Y:S04]  /*0180*/  STS.64 [R6], R8 ;  /* 0x0000000806007388 */ /* 0x004fe80000000a00 */
[----:B---3--:R-:W-:Y:S01]  /*0190*/  @!P0 STS [UR4+0x70], R10 ;  /* 0x0000700aff008988 */ /* 0x008fe20008000804 */
[----:B------:R-:W-:Y:S06]  /*01a0*/  BAR.SYNC.DEFER_BLOCKING 0x0 ;  /* 0x0000000000007b1d */ /* 0x000fec0000010000 */
[----:B------:R-:W-:Y:S04]  /*01b0*/  LDS R0, [R11] ;  /* 0x000000000b007984 */ /* 0x000fe80000000800 */
[----:B------:R-:W0:Y:S04]  /*01c0*/  LDS R3, [UR4+0x70] ;  /* 0x00007004ff037984 */ /* 0x000e280008000800 */
[----:B------:R-:W1:Y:S01]  /*01d0*/  LDS R2, [R11+0x38] ;  /* 0x000038000b027984 */ /* 0x000e620000000800 */
[----:B0-----:R-:W-:Y:S01]  /*01e0*/  FFMA R7, R0, R3, RZ ;  /* 0x0000000300077223 */ /* 0x001fe200000000ff */
[----:B-1----:R-:W-:-:S04]  /*01f0*/  FFMA R3, R3, R2, RZ ;  /* 0x0000000203037223 */ /* 0x002fc800000000ff */
[----:B------:R-:W-:Y:S04]  /*0200*/  STG.E desc[UR6][R4.64], R7 ;  /* 0x0000000704007986 */ /* 0x000fe8000c101906 */
[----:B------:R-:W-:Y:S01]  /*0210*/  STG.E desc[UR6][R4.64+0x38], R3 ;  /* 0x0000380304007986 */ /* 0x000fe2000c101906 */
[----:B------:R-:W-:Y:S05]  /*0220*/  EXIT ;  /* 0x000000000000794d */ /* 0x000fea0003800000 */
.L_x_47:
        /* <DEDUP_REMOVED lines=13> */
.L_x_2155:


//--------------------- .text.fused_nn_conv2d_add_nn_relu_9_kernel0 --------------------------
	.section	.text.fused_nn_conv2d_add_nn_relu_9_kernel0,"ax",@progbits
	.align	128
        .global         fused_nn_conv2d_add_nn_relu_9_kernel0
        .type           fused_nn_conv2d_add_nn_relu_9_kernel0,@function
        .size           fused_nn_conv2d_add_nn_relu_9_kernel0,(.L_x_2156 - fused_nn_conv2d_add_nn_relu_9_kernel0)
        .other          fused_nn_conv2d_add_nn_relu_9_kernel0,@"STO_CUDA_ENTRY STV_DEFAULT"
fused_nn_conv2d_add_nn_relu_9_kernel0:
.text.fused_nn_conv2d_add_nn_relu_9_kernel0:
[----:B------:R-:W-:Y:S01]  /*0000*/  LDC R1, c[0x0][0x37c] ;  /* 0x0000df00ff017b82 */ /* 0x000fe20000000800 */
[----:B------:R-:W0:Y:S01]  /*0010*/  S2R R6, SR_CgaCtaId ;  /* 0x0000000000067919 */ /* 0x000e220000008800 */
[----:B------:R-:W-:Y:S01]  /*0020*/  MOV R0, 0x400 ;  /* 0x0000040000007802 */ /* 0x000fe20000000f00 */
[----:B------:R-:W-:Y:S01]  /*0030*/  HFMA2 R27, -RZ, RZ, 0, 0 ;  /* 0x00000000ff1b7431 */ /* 0x000fe200000001ff */
[----:B------:R-:W-:Y:S01]  /*0040*/  MOV R12, RZ ;  /* 0x000000ff000c7202 */ /* 0x000fe20000000f00 */
[----:B------:R-:W1:Y:S01]  /*0050*/  S2R R3, SR_TID.X ;  /* 0x0000000000037919 */ /* 0x000e620000002100 */
[----:B------:R-:W-:Y:S01]  /*0060*/  IADD3 R5, PT, PT, R0, 0xe8, RZ ;  /* 0x000000e800057810 */ /* 0x000fe20007ffe0ff */
[----:B------:R-:W-:Y:S01]  /*0070*/  HFMA2 R29, -RZ, RZ, 0, 0 ;  /* 0x00000000ff1d7431 */ /* 0x000fe200000001ff */
[----:B------:R-:W2:Y:S01]  /*0080*/  LDCU.64 UR6, c[0x0][0x358] ;  /* 0x00006b00ff0677ac */ /* 0x000ea20008000a00 */
[----:B------:R-:W3:Y:S01]  /*0090*/  S2R R2, SR_CTAID.Y ;  /* 0x0000000000027919 */ /* 0x000ee20000002600 */
[----:B------:R-:W-:Y:S01]  /*00a0*/  HFMA2 R22, -RZ, RZ, 0, 0 ;  /* 0x00000000ff167431 */ /* 0x000fe200000001ff */
[----:B0-----:R-:W-:-:S02]  /*00b0*/  LEA R4, R6, R0, 0x18 ;  /* 0x0000000006047211 */ /* 0x001fc400078ec0ff */
[----:B------:R-:W-:Y:S02]  /*00c0*/  LEA R6, R6, R5, 0x18 ;  /* 0x0000000506067211 */ /* 0x000fe400078ec0ff */
[C---:B-1----:R-:W-:Y:S01]  /*00d0*/  LEA R5, R3.reuse, R3, 0x2 ;  /* 0x0000000303057211 */ /* 0x042fe200078e10ff */
[C---:B------:R-:W-:Y:S01]  /*00e0*/  IMAD R4, R3.reuse, 0x14, R4 ;  /* 0x0000001403047824 */ /* 0x040fe200078e0204 */
[C---:B------:R-:W-:Y:S02]  /*00f0*/  ISETP.NE.AND P0, PT, R3.reuse, RZ, PT ;  /* 0x000000ff0300720c */ /* 0x040fe40003f05270 */
[C---:B---3--:R-:W-:Y:S01]  /*0100*/  ISETP.NE.AND P3, PT, R2.reuse, RZ, PT ;  /* 0x000000ff0200720c */ /* 0x048fe20003f65270 */
[C---:B------:R-:W-:Y:S01]  /*0110*/  IMAD R5, R2.reuse, 0x38, R5 ;  /* 0x0000003802057824 */ /* 0x040fe200078e0205 */
[C---:B------:R-:W-:Y:S01]  /*0120*/  ISETP.NE.AND P2, PT, R2.reuse, RZ, P0 ;  /* 0x000000ff0200720c */ /* 0x040fe20000745270 */
[----:B------:R-:W-:Y:S01]  /*0130*/  IMAD R8, R3, -0x10, R4 ;  /* 0xfffffff003087824 */ /* 0x000fe200078e0204 */
[----:B------:R-:W-:-:S02]  /*0140*/  ISETP.LT.U32.AND P0, PT, R2, 0x37, P0 ;  /* 0x000000370200780c */ /* 0x000fc40000701070 */
[----:B------:R-:W-:Y:S02]  /*0150*/  MOV R0, RZ ;  /* 0x000000ff00007202 */ /* 0x000fe40000000f00 */
[C---:B------:R-:W-:Y:S02]  /*0160*/  ISETP.GT.U32.AND P1, PT, R3.reuse, 0xb, PT ;  /* 0x0000000b0300780c */ /* 0x040fe40003f24070 */
[C---:B------:R-:W-:Y:S02]  /*0170*/  ISETP.NE.AND P3, PT, R3.reuse, 0xb, P3 ;  /* 0x0000000b0300780c */ /* 0x040fe40001f65270 */
[----:B------:R-:W-:Y:S02]  /*0180*/  LEA R6, R3, R6, 0x2 ;  /* 0x0000000603067211 */ /* 0x000fe400078e10ff */
[----:B------:R-:W-:Y:S02]  /*0190*/  IADD3 R7, PT, PT, R5, -0x39, RZ ;  /* 0xffffffc705077810 */ /* 0x000fe40007ffe0ff */
[----:B------:R-:W-:-:S02]  /*01a0*/  P2R R10, PR, RZ, 0x1 ;  /* 0x00000001ff0a7803 */ /* 0x000fc40000000000 */
[C---:B------:R-:W-:Y:S02]  /*01b0*/  IADD3 R9, PT, PT, R5.reuse, -0x38, RZ ;  /* 0xffffffc805097810 */ /* 0x040fe40007ffe0ff */
[C---:B------:R-:W-:Y:S02]  /*01c0*/  IADD3 R11, PT, PT, R5.reuse, -0x37, RZ ;  /* 0xffffffc9050b7810 */ /* 0x040fe40007ffe0ff */
[C---:B------:R-:W-:Y:S02]  /*01d0*/  IADD3 R13, PT, PT, R5.reuse, -0x36, RZ ;  /* 0xffffffca050d7810 */ /* 0x040fe40007ffe0ff */
[C---:B------:R-:W-:Y:S02]  /*01e0*/  IADD3 R23, PT, PT, R5.reuse, -0x35, RZ ;  /* 0xffffffcb05177810 */ /* 0x040fe40007ffe0ff */
[----:B--2---:R-:W-:-:S07]  /*01f0*/  IADD3 R25, PT, PT, R5, -0x1, RZ ;  /* 0xffffffff05197810 */ /* 0x004fce0007ffe0ff */
.L_x_58:
[----:B------:R-:W0:Y:S01]  /*0200*/  LDC.64 R14, c[0x0][0x388] ;  /* 0x0000e200ff0e7b82 */ /* 0x000e220000000a00 */
[----:B------:R-:W-:Y:S01]  /*0210*/  IMAD R17, R0, 0x9, R3 ;  /* 0x0000000900117824 */ /* 0x000fe200078e0203 */
[----:B------:R-:W-:Y:S06]  /*0220*/  BSSY.RECONVERGENT B0, `(.L_x_48) ;  /* 0x000002c000007945 */ /* 0x000fec0003800200 */
[----:B------:R-:W-:Y:S01]  /*0230*/  BAR.SYNC.DEFER_BLOCKING 0x0 ;  /* 0x0000000000007b1d */ /* 0x000fe20000010000 */
[----:B------:R-:W-:Y:S02]  /*0240*/  PLOP3.LUT P4, PT, PT, PT, PT, 0x8, 0x80 ;  /* 0x000000000080781c */ /* 0x000fe40003f8e170 */
[----:B------:R-:W-:Y:S01]  /*0250*/  PLOP3.LUT P0, PT, PT, PT, PT, 0x8, 0x80 ;  /* 0x000000000080781c */ /* 0x000fe20003f0e170 */
[----:B0-----:R-:W-:-:S02]  /*0260*/  IMAD.WIDE.U32 R14, R17, 0x4, R14 ;  /* 0x00000004110e7825 */ /* 0x001fc400078e000e */
[----:B------:R-:W-:Y:S10]  /*0270*/  @P1 BRA `(.L_x_49) ;  /* 0x0000000000981947 */ /* 0x000ff40003800000 */
[----:B------:R-:W-:Y:S01]  /*0280*/  ISETP.NE.AND P5, PT, R2, RZ, PT ;  /* 0x000000ff0200720c */ /* 0x000fe20003fa5270 */
[----:B------:R-:W0:Y:S01]  /*0290*/  @P3 LDC.64 R18, c[0x0][0x380] ;  /* 0x0000e000ff123b82 */ /* 0x000e220000000a00 */
[----:B------:R-:W-:-:S07]  /*02a0*/  @P2 IMAD R24, R0, 0xc40, R7 ;  /* 0x00000c4000182824 */ /* 0x000fce00078e0207 */
[----:B------:R-:W1:Y:S08]  /*02b0*/  @P2 LDC.64 R16, c[0x0][0x380] ;  /* 0x0000e000ff102b82 */ /* 0x000e700000000a00 */
[----:B------:R-:W2:Y:S01]  /*02c0*/  @P5 LDC.64 R20, c[0x0][0x380] ;  /* 0x0000e000ff145b82 */ /* 0x000ea20000000a00 */
[C---:B------:R-:W-:Y:S02]  /*02d0*/  @P3 IMAD R28, R0.reuse, 0xc40, R11 ;  /* 0x00000c40001c3824 */ /* 0x040fe400078e020b */
[----:B------:R-:W-:-:S02]  /*02e0*/  @P5 IMAD R26, R0, 0xc40, R9 ;  /* 0x00000c40001a5824 */ /* 0x000fc400078e0209 */
[----:B0-----:R-:W-:-:S04]  /*02f0*/  @P3 IMAD.WIDE.U32 R18, R28, 0x4, R18 ;  /* 0x000000041c123825 */ /* 0x001fc800078e0012 */
[----:B------:R-:W-:Y:S02]  /*0300*/  HFMA2 R28, -RZ, RZ, 0, 0 ;  /* 0x00000000ff1c7431 */ /* 0x000fe400000001ff */
[----:B-1----:R-:W-:Y:S01]  /*0310*/  @P2 IMAD.WIDE.U32 R16, R24, 0x4, R16 ;  /* 0x0000000418102825 */ /* 0x002fe200078e0010 */
[----:B------:R-:W-:-:S03]  /*0320*/  MOV R24, RZ ;  /* 0x000000ff00187202 */ /* 0x000fc60000000f00 */
[----:B------:R-:W3:Y:S04]  /*0330*/  @P3 LDG.E.CONSTANT R28, desc[UR6][R18.64] ;  /* 0x00000006121c3981 */ /* 0x000ee8000c1e9900 */
[----:B------:R-:W4:Y:S01]  /*0340*/  @P2 LDG.E.CONSTANT R24, desc[UR6][R16.64] ;  /* 0x0000000610182981 */ /* 0x000f22000c1e9900 */
[----:B--2---:R-:W-:Y:S01]  /*0350*/  @P5 IMAD.WIDE.U32 R20, R26, 0x4, R20 ;  /* 0x000000041a145825 */ /* 0x004fe200078e0014 */
[----:B------:R-:W-:-:S06]  /*0360*/  MOV R26, RZ ;  /* 0x000000ff001a7202 */ /* 0x000fcc0000000f00 */
[----:B------:R-:W2:Y:S01]  /*0370*/  @P5 LDG.E.CONSTANT R26, desc[UR6][R20.64] ;  /* 0x00000006141a5981 */ /* 0x000ea2000c1e9900 */
[----:B------:R-:W-:Y:S02]  /*0380*/  ISETP.NE.AND P6, PT, R3, 0xb, PT ;  /* 0x0000000b0300780c */ /* 0x000fe40003fc5270 */
[----:B------:R-:W-:Y:S01]  /*0390*/  PLOP3.LUT P0, PT, PT, PT, PT, 0x8, 0x80 ;  /* 0x000000000080781c */ /* 0x000fe20003f0e170 */
[----:B---3--:R0:W-:Y:S04]  /*03a0*/  STS [R4+0x8], R28 ;  /* 0x0000081c04007388 */ /* 0x0081e80000000800 */
[----:B----4-:R0:W-:Y:S04]  /*03b0*/  STS [R4], R24 ;  /* 0x0000001804007388 */ /* 0x0101e80000000800 */
[----:B--2---:R0:W-:Y:S02]  /*03c0*/  STS [R4+0x4], R26 ;  /* 0x0000041a04007388 */ /* 0x0041e40000000800 */
[----:B------:R-:W-:Y:S05]  /*03d0*/  @!P6 BRA `(.L_x_49) ;  /* 0x000000000040e947 */ /* 0x000fea0003800000 */
[----:B------:R-:W1:Y:S01]  /*03e0*/  @P5 LDC.64 R18, c[0x0][0x380] ;  /* 0x0000e000ff125b82 */ /* 0x000e620000000a00 */
[----:B------:R-:W-:Y:S01]  /*03f0*/  ISETP.GT.U32.AND P6, PT, R3, 0x2, PT ;  /* 0x000000020300780c */ /* 0x000fe20003fc4070 */
[C---:B------:R-:W-:Y:S02]  /*0400*/  @P5 IMAD R21, R0.reuse, 0xc40, R13 ;  /* 0x00000c4000155824 */ /* 0x040fe400078e020d */
[----:B------:R-:W-:-:S04]  /*0410*/  @P5 IMAD R20, R0, 0xc40, R23 ;  /* 0x00000c4000145824 */ /* 0x000fc800078e0217 */
[----:B------:R-:W2:Y:S06]  /*0420*/  @P5 LDC.64 R16, c[0x0][0x380] ;  /* 0x0000e000ff105b82 */ /* 0x000eac0000000a00 */
[----:B0-----:R-:W3:Y:S01]  /*0430*/  @!P6 LDG.E.CONSTANT R24, desc[UR6][R14.64] ;  /* 0x000000060e18e981 */ /* 0x001ee2000c1e9900 */
[----:B-1----:R-:W-:-:S04]  /*0440*/  @P5 IMAD.WIDE.U32 R18, R21, 0x4, R18 ;  /* 0x0000000415125825 */ /* 0x002fc800078e0012 */
[----:B--2---:R-:W-:Y:S01]  /*0450*/  @P5 IMAD.WIDE.U32 R16, R20, 0x4, R16 ;  /* 0x0000000414105825 */ /* 0x004fe200078e0010 */
[----:B------:R-:W-:-:S06]  /*0460*/  CS2R R20, SRZ ;  /* 0x0000000000147805 */ /* 0x000fcc000001ff00 */
[----:B------:R-:W2:Y:S04]  /*0470*/  @P5 LDG.E.CONSTANT R21, desc[UR6][R18.64] ;  /* 0x0000000612155981 */ /* 0x000ea8000c1e9900 */
[----:B------:R-:W4:Y:S01]  /*0480*/  @P5 LDG.E.CONSTANT R20, desc[UR6][R16.64] ;  /* 0x0000000610145981 */ /* 0x000f22000c1e9900 */
[----:B------:R-:W-:Y:S02]  /*0490*/  PLOP3.LUT P0, PT, PT, PT, PT, 0x80, 0x8 ;  /* 0x000000000008781c */ /* 0x000fe40003f0f070 */
[----:B------:R-:W-:Y:S01]  /*04a0*/  @!P6 PLOP3.LUT P4, PT, PT, PT, PT, 0x80, 0x8 ;  /* 0x000000000008e81c */ /* 0x000fe20003f8f070 */
[----:B--2---:R1:W-:Y:S04]  /*04b0*/  STS [R4+0xc], R21 ;  /* 0x00000c1504007388 */ /* 0x0043e80000000800 */
[----:B----4-:R1:W-:Y:S04]  /*04c0*/  STS [R4+0x10], R20 ;  /* 0x0000101404007388 */ /* 0x0103e80000000800 */
[----:B---3--:R1:W-:Y:S04]  /*04d0*/  @!P6 STS [R6], R24 ;  /* 0x000000180600e388 */ /* 0x0083e80000000800 */
.L_x_49:
[----:B------:R-:W-:Y:S05]  /*04e0*/  BSYNC.RECONVERGENT B0 ;  /* 0x0000000000007941 */ /* 0x000fea0003800200 */
.L_x_48:
[----:B------:R-:W2:Y:S08]  /*04f0*/  S2UR UR5, SR_CgaCtaId ;  /* 0x00000000000579c3 */ /* 0x000eb00000008800 */
[----:B------:R-:W-:Y:S06]  /*0500*/  BAR.SYNC.DEFER_BLOCKING 0x0 ;  /* 0x0000000000007b1d */ /* 0x000fec0000010000 */
[----:B------:R-:W-:Y:S01]  /*0510*/  UMOV UR4, 0x400 ;  /* 0x0000040000047882 */ /* 0x000fe20000000000 */
[----:B------:R-:W-:Y:S01]  /*0520*/  BSSY.RECONVERGENT B0, `(.L_x_50) ;  /* 0x000002e000007945 */ /* 0x000fe20003800200 */
[----:B--2---:R-:W-:Y:S01]  /*0530*/  ULEA UR4, UR5, UR4, 0x18 ;  /* 0x0000000405047291 */ /* 0x004fe2000f8ec0ff */
[----:B01----:R-:W-:Y:S04]  /*0540*/  LDS R24, [R8] ;  /* 0x0000000008187984 */ /* 0x003fe80000000800 */
[----:B------:R-:W-:Y:S04]  /*0550*/  LDS R18, [R8+0x38] ;  /* 0x0000380008127984 */ /* 0x000fe80000000800 */
[----:B------:R-:W0:Y:S04]  /*0560*/  LDS.64 R16, [UR4+0xe8] ;  /* 0x0000e804ff107984 */ /* 0x000e280008000a00 */
[----:B------:R-:W1:Y:S04]  /*0570*/  LDS R21, [R8+0x70] ;  /* 0x0000700008157984 */ /* 0x000e680000000800 */
[----:B------:R-:W2:Y:S04]  /*0580*/  LDS R19, [R8+0xa8] ;  /* 0x0000a80008137984 */ /* 0x000ea80000000800 */
[----:B------:R-:W3:Y:S04]  /*0590*/  LDS R20, [R8+0x3c] ;  /* 0x00003c0008147984 */ /* 0x000ee80000000800 */
[----:B------:R-:W4:Y:S01]  /*05a0*/  LDS R26, [R8+0x74] ;  /* 0x00007400081a7984 */ /* 0x000f220000000800 */
[----:B0-----:R-:W-:Y:S01]  /*05b0*/  FFMA R24, R24, R16, R27 ;  /* 0x0000001018187223 */ /* 0x001fe2000000001b */
[----:B------:R-:W-:-:S02]  /*05c0*/  FFMA R29, R16, R18, R29 ;  /* 0x00000012101d7223 */ /* 0x000fc4000000001d */
[----:B------:R-:W0:Y:S01]  /*05d0*/  LDS R27, [R8+0x4] ;  /* 0x00000400081b7984 */ /* 0x000e220000000800 */
[----:B-1----:R-:W-:-:S03]  /*05e0*/  FFMA R21, R16, R21, R12 ;  /* 0x0000001510157223 */ /* 0x002fc6000000000c */
[----:B------:R-:W1:Y:S01]  /*05f0*/  LDS R18, [R8+0xac] ;  /* 0x0000ac0008127984 */ /* 0x000e620000000800 */
[----:B--2---:R-:W-:-:S03]  /*0600*/  FFMA R16, R16, R19, R22 ;  /* 0x0000001310107223 */ /* 0x004fc60000000016 */
[----:B------:R-:W-:Y:S01]  /*0610*/  LDS R22, [UR4+0xf0] ;  /* 0x0000f004ff167984 */ /* 0x000fe20008000800 */
[----:B---3--:R-:W-:-:S03]  /*0620*/  FFMA R29, R20, R17, R29 ;  /* 0x00000011141d7223 */ /* 0x008fc6000000001d */
[----:B------:R-:W2:Y:S01]  /*0630*/  LDS R20, [R8+0x40] ;  /* 0x0000400008147984 */ /* 0x000ea20000000800 */
[----:B----4-:R-:W-:-:S03]  /*0640*/  FFMA R21, R26, R17, R21 ;  /* 0x000000111a157223 */ /* 0x010fc60000000015 */
[----:B------:R-:W3:Y:S04]  /*0650*/  LDS R12, [R8+0x78] ;  /* 0x00007800080c7984 */ /* 0x000ee80000000800 */
[----:B------:R-:W-:Y:S01]  /*0660*/  LDS R19, [R8+0xb0] ;  /* 0x0000b00008137984 */ /* 0x000fe20000000800 */
[----:B0-----:R-:W-:-:S03]  /*0670*/  FFMA R27, R27, R17, R24 ;  /* 0x000000111b1b7223 */ /* 0x001fc60000000018 */
[----:B------:R-:W0:Y:S01]  /*0680*/  LDS R24, [R8+0x8] ;  /* 0x0000080008187984 */ /* 0x000e220000000800 */
[----:B-1----:R-:W-:Y:S02]  /*0690*/  FFMA R18, R18, R17, R16 ;  /* 0x0000001112127223 */ /* 0x002fe40000000010 */
[----:B------:R-:W1:Y:S01]  /*06a0*/  LDC.64 R16, c[0x0][0x380] ;  /* 0x0000e000ff107b82 */ /* 0x000e620000000a00 */
[----:B--2---:R-:W-:Y:S01]  /*06b0*/  FFMA R29, R22, R20, R29 ;  /* 0x00000014161d7223 */ /* 0x004fe2000000001d */
[----:B------:R-:W-:Y:S02]  /*06c0*/  IMAD R20, R0, 0xc40, R5 ;  /* 0x00000c4000147824 */ /* 0x000fe400078e0205 */
[----:B---3--:R-:W-:Y:S01]  /*06d0*/  FFMA R12, R22, R12, R21 ;  /* 0x0000000c160c7223 */ /* 0x008fe20000000015 */
[----:B0-----:R-:W-:Y:S01]  /*06e0*/  FFMA R27, R24, R22, R27 ;  /* 0x00000016181b7223 */ /* 0x001fe2000000001b */
[----:B------:R-:W-:Y:S01]  /*06f0*/  FFMA R22, R22, R19, R18 ;  /* 0x0000001316167223 */ /* 0x000fe20000000012 */
[----:B-1----:R-:W-:Y:S01]  /*0700*/  IMAD.WIDE.U32 R18, R20, 0x4, R16 ;  /* 0x0000000414127825 */ /* 0x002fe200078e0010 */
[----:B------:R-:W-:Y:S06]  /*0710*/  BAR.SYNC.DEFER_BLOCKING 0x0 ;  /* 0x0000000000007b1d */ /* 0x000fec0000010000 */
[----:B------:R-:W-:Y:S05]  /*0720*/  @P1 BRA `(.L_x_51) ;  /* 0x0000000000341947 */ /* 0x000fea0003800000 */
[----:B------:R-:W-:Y:S01]  /*0730*/  ISETP.NE.AND P1, PT, R3, RZ, PT ;  /* 0x000000ff0300720c */ /* 0x000fe20003f25270 */
[----:B------:R-:W-:Y:S02]  /*0740*/  IMAD R21, R0, 0xc40, R5 ;  /* 0x00000c4000157824 */ /* 0x000fe400078e0205 */
[----:B------:R-:W-:Y:S02]  /*0750*/  HFMA2 R24, -RZ, RZ, 0, 0 ;  /* 0x00000000ff187431 */ /* 0x000fe400000001ff */
[----:B------:R-:W-:-:S05]  /*0760*/  IMAD.WIDE.U32 R20, R21, 0x4, R16 ;  /* 0x0000000415147825 */ /* 0x000fca00078e0010 */
[----:B------:R-:W2:Y:S03]  /*0770*/  LDG.E.CONSTANT R28, desc[UR6][R20.64] ;  /* 0x00000006141c7981 */ /* 0x000ea6000c1e9900 */
[----:B------:R-:W-:Y:S01]  /*0780*/  @P1 IMAD R26, R0, 0xc40, R25 ;  /* 0x00000c40001a1824 */ /* 0x000fe200078e0219 */
[----:B------:R-:W3:Y:S03]  /*0790*/  @P0 LDG.E.CONSTANT R24, desc[UR6][R20.64+0x4] ;  /* 0x0000040614180981 */ /* 0x000ee6000c1e9900 */
[----:B------:R-:W-:Y:S01]  /*07a0*/  @P1 IMAD.WIDE.U32 R16, R26, 0x4, R16 ;  /* 0x000000041a101825 */ /* 0x000fe200078e0010 */
[----:B------:R-:W-:-:S06]  /*07b0*/  MOV R26, RZ ;  /* 0x000000ff001a7202 */ /* 0x000fcc0000000f00 */
[----:B------:R-:W4:Y:S04]  /*07c0*/  @P1 LDG.E.CONSTANT R26, desc[UR6][R16.64] ;  /* 0x00000006101a1981 */ /* 0x000f28000c1e9900 */
[----:B--2---:R0:W-:Y:S04]  /*07d0*/  STS [R4+0x4], R28 ;  /* 0x0000041c04007388 */ /* 0x0041e80000000800 */
[----:B---3--:R0:W-:Y:S04]  /*07e0*/  STS [R4+0x8], R24 ;  /* 0x0000081804007388 */ /* 0x0081e80000000800 */
[----:B----4-:R0:W-:Y:S02]  /*07f0*/  STS [R4], R26 ;  /* 0x0000001a04007388 */ /* 0x0101e40000000800 */
.L_x_51:
[----:B------:R-:W-:Y:S05]  /*0800*/  BSYNC.RECONVERGENT B0 ;  /* 0x0000000000007941 */ /* 0x000fea0003800200 */
.L_x_50:
[----:B------:R-:W2:Y:S04]  /*0810*/  @P0 LDG.E.CONSTANT R21, desc[UR6][R18.64+0x8] ;  /* 0x0000080612150981 */ /* 0x000ea8000c1e9900 */
[----:B0-----:R-:W3:Y:S04]  /*0820*/  @P0 LDG.E.CONSTANT R26, desc[UR6][R18.64+0xc] ;  /* 0x00000c06121a0981 */ /* 0x001ee8000c1e9900 */
[----:B------:R-:W4:Y:S01]  /*0830*/  @P4 LDG.E.CONSTANT R28, desc[UR6][R14.64+0xc] ;  /* 0x00000c060e1c4981 */ /* 0x000f22000c1e9900 */
[----:B------:R-:W-:Y:S01]  /*0840*/  ISETP.GT.U32.AND P1, PT, R3, 0xb, PT ;  /* 0x0000000b0300780c */ /* 0x000fe20003f24070 */
[----:B------:R-:W-:Y:S02]  /*0850*/  BSSY.RECONVERGENT B0, `(.L_x_52) ;  /* 0x000002c000007945 */ /* 0x000fe40003800200 */
[----:B--2---:R-:W-:Y:S04]  /*0860*/  @P0 STS [R4+0xc], R21 ;  /* 0x00000c1504000388 */ /* 0x004fe80000000800 */
[----:B---3--:R-:W-:Y:S04]  /*0870*/  @P0 STS [R4+0x10], R26 ;  /* 0x0000101a04000388 */ /* 0x008fe80000000800 */
[----:B----4-:R-:W-:Y:S01]  /*0880*/  @P4 STS [R6], R28 ;  /* 0x0000001c06004388 */ /* 0x010fe20000000800 */
[----:B------:R-:W-:Y:S06]  /*0890*/  BAR.SYNC.DEFER_BLOCKING 0x0 ;  /* 0x0000000000007b1d */ /* 0x000fec0000010000 */
[----:B------:R-:W-:Y:S04]  /*08a0*/  LDS R20, [R8] ;  /* 0x0000000008147984 */ /* 0x000fe80000000800 */
[----:B------:R-:W0:Y:S04]  /*08b0*/  LDS.64 R16, [UR4+0xe8] ;  /* 0x0000e804ff107984 */ /* 0x000e280008000a00 */
[----:B------:R-:W1:Y:S04]  /*08c0*/  LDS R24, [R8+0x38] ;  /* 0x0000380008187984 */ /* 0x000e680000000800 */
[----:B------:R-:W2:Y:S01]  /*08d0*/  LDS R21, [R8+0xa8] ;  /* 0x0000a80008157984 */ /* 0x000ea20000000800 */
[----:B0-----:R-:W-:-:S03]  /*08e0*/  FFMA R20, R20, R16, R27 ;  /* 0x0000001014147223 */ /* 0x001fc6000000001b */
[----:B------:R-:W0:Y:S01]  /*08f0*/  LDS R27, [R8+0x70] ;  /* 0x00007000081b7984 */ /* 0x000e220000000800 */
[----:B-1----:R-:W-:-:S03]  /*0900*/  FFMA R24, R16, R24, R29 ;  /* 0x0000001810187223 */ /* 0x002fc6000000001d */
[----:B------:R-:W1:Y:S01]  /*0910*/  LDS R29, [R8+0x3c] ;  /* 0x00003c00081d7984 */ /* 0x000e620000000800 */
[----:B--2---:R-:W-:-:S03]  /*0920*/  FFMA R22, R16, R21, R22 ;  /* 0x0000001510167223 */ /* 0x004fc60000000016 */
[----:B------:R-:W2:Y:S01]  /*0930*/  LDS R21, [R8+0xac] ;  /* 0x0000ac0008157984 */ /* 0x000ea20000000800 */
[----:B0-----:R-:W-:-:S03]  /*0940*/  FFMA R12, R16, R27, R12 ;  /* 0x0000001b100c7223 */ /* 0x001fc6000000000c */
[----:B------:R-:W0:Y:S01]  /*0950*/  LDS R27, [R8+0x4] ;  /* 0x00000400081b7984 */ /* 0x000e220000000800 */
[----:B-1----:R-:W-:-:S03]  /*0960*/  FFMA R24, R29, R17, R24 ;  /* 0x000000111d187223 */ /* 0x002fc60000000018 */
[----:B------:R-:W1:Y:S01]  /*0970*/  LDS R16, [R8+0x74] ;  /* 0x0000740008107984 */ /* 0x000e620000000800 */
[----:B--2---:R-:W-:-:S03]  /*0980*/  FFMA R21, R21, R17, R22 ;  /* 0x0000001115157223 */ /* 0x004fc60000000016 */
[----:B------:R-:W-:Y:S04]  /*0990*/  LDS R29, [R8+0x40] ;  /* 0x00004000081d7984 */ /* 0x000fe80000000800 */
[----:B------:R-:W-:Y:S01]  /*09a0*/  LDS R22, [R8+0x78] ;  /* 0x0000780008167984 */ /* 0x000fe20000000800 */
[----:B0-----:R-:W-:-:S03]  /*09b0*/  FFMA R20, R27, R17, R20 ;  /* 0x000000111b147223 */ /* 0x001fc60000000014 */
[----:B------:R-:W0:Y:S01]  /*09c0*/  LDS R27, [UR4+0xf0] ;  /* 0x0000f004ff1b7984 */ /* 0x000e220008000800 */
[----:B-1----:R-:W-:-:S03]  /*09d0*/  FFMA R12, R16, R17, R12 ;  /* 0x00000011100c7223 */ /* 0x002fc6000000000c */
[----:B------:R-:W1:Y:S04]  /*09e0*/  LDS R17, [R8+0x8] ;  /* 0x0000080008117984 */ /* 0x000e680000000800 */
[----:B------:R2:W3:Y:S01]  /*09f0*/  LDS R16, [R8+0xb0] ;  /* 0x0000b00008107984 */ /* 0x0004e20000000800 */
[C---:B0-----:R-:W-:Y:S01]  /*0a00*/  FFMA R29, R27.reuse, R29, R24 ;  /* 0x0000001d1b1d7223 */ /* 0x041fe20000000018 */
[----:B------:R-:W-:Y:S01]  /*0a10*/  FFMA R12, R27, R22, R12 ;  /* 0x000000161b0c7223 */ /* 0x000fe2000000000c */
[----:B-1----:R-:W-:Y:S01]  /*0a20*/  FFMA R17, R17, R27, R20 ;  /* 0x0000001b11117223 */ /* 0x002fe20000000014 */
[----:B------:R-:W-:Y:S06]  /*0a30*/  BAR.SYNC.DEFER_BLOCKING 0x0 ;  /* 0x0000000000007b1d */ /* 0x000fec0000010000 */
[----:B--2---:R-:W-:Y:S05]  /*0a40*/  @P1 BRA `(.L_x_53) ;  /* 0x0000000000301947 */ /* 0x004fea0003800000 */
[----:B------:R-:W-:Y:S01]  /*0a50*/  ISETP.GT.U32.AND P5, PT, R2, 0x36, PT ;  /* 0x000000360200780c */ /* 0x000fe20003fa4070 */
[----:B------:R-:W-:Y:S01]  /*0a60*/  HFMA2 R22, -RZ, RZ, 0, 0 ;  /* 0x00000000ff167431 */ /* 0x000fe200000001ff */
[----:B------:R-:W-:Y:S01]  /*0a70*/  ISETP.NE.AND P6, PT, R10, RZ, PT ;  /* 0x000000ff0a00720c */ /* 0x000fe20003fc5270 */
[----:B------:R-:W-:Y:S01]  /*0a80*/  HFMA2 R24, -RZ, RZ, 0, 0 ;  /* 0x00000000ff187431 */ /* 0x000fe200000001ff */
[----:B------:R-:W-:-:S09]  /*0a90*/  MOV R20, RZ ;  /* 0x000000ff00147202 */ /* 0x000fd20000000f00 */
[----:B------:R-:W2:Y:S01]  /*0aa0*/  @!P5 LDG.E.CONSTANT R22, desc[UR6][R18.64+0xe0] ;  /* 0x0000e0061216d981 */ /* 0x000ea2000c1e9900 */
[----:B------:R-:W-:-:S03]  /*0ab0*/  ISETP.GT.U32.OR P5, PT, R2, 0x36, !P0 ;  /* 0x000000360200780c */ /* 0x000fc600047a4470 */
[----:B------:R-:W4:Y:S10]  /*0ac0*/  @P6 LDG.E.CONSTANT R20, desc[UR6][R18.64+0xdc] ;  /* 0x0000dc0612146981 */ /* 0x000f34000c1e9900 */
[----:B------:R-:W5:Y:S04]  /*0ad0*/  @!P5 LDG.E.CONSTANT R24, desc[UR6][R18.64+0xe4] ;  /* 0x0000e4061218d981 */ /* 0x000f68000c1e9900 */
[----:B--2---:R0:W-:Y:S04]  /*0ae0*/  STS [R4+0x4], R22 ;  /* 0x0000041604007388 */ /* 0x0041e80000000800 */
[----:B----4-:R0:W-:Y:S04]  /*0af0*/  STS [R4], R20 ;  /* 0x0000001404007388 */ /* 0x0101e80000000800 */
[----:B-----5:R0:W-:Y:S02]  /*0b00*/  STS [R4+0x8], R24 ;  /* 0x0000081804007388 */ /* 0x0201e40000000800 */
.L_x_53:
[----:B------:R-:W-:Y:S05]  /*0b10*/  BSYNC.RECONVERGENT B0 ;  /* 0x0000000000007941 */ /* 0x000fea0003800200 */
.L_x_52:
[----:B------:R-:W-:Y:S04]  /*0b20*/  BSSY.RECONVERGENT B0, `(.L_x_54) ;  /* 0x0000009000007945 */ /* 0x000fe80003800200 */
[----:B------:R-:W-:Y:S05]  /*0b30*/  @!P0 BRA `(.L_x_55) ;  /* 0x00000000001c8947 */ /* 0x000fea0003800000 */
[----:B------:R-:W-:Y:S01]  /*0b40*/  ISETP.GT.U32.AND P0, PT, R2, 0x36, PT ;  /* 0x000000360200780c */ /* 0x000fe20003f04070 */
[----:B0-----:R-:W-:Y:S01]  /*0b50*/  HFMA2 R22, -RZ, RZ, 0, 0 ;  /* 0x00000000ff167431 */ /* 0x001fe200000001ff */
[----:B------:R-:W-:-:S11]  /*0b60*/  MOV R20, RZ ;  /* 0x000000ff00147202 */ /* 0x000fd60000000f00 */
[----:B------:R-:W2:Y:S04]  /*0b70*/  @!P0 LDG.E.CONSTANT R20, desc[UR6][R18.64+0xe8] ;  /* 0x0000e80612148981 */ /* 0x000ea8000c1e9900 */
[----:B------:R-:W4:Y:S04]  /*0b80*/  @!P0 LDG.E.CONSTANT R22, desc[UR6][R18.64+0xec] ;  /* 0x0000ec0612168981 */ /* 0x000f28000c1e9900 */
[----:B--2---:R1:W-:Y:S04]  /*0b90*/  STS [R4+0xc], R20 ;  /* 0x00000c1404007388 */ /* 0x0043e80000000800 */
[----:B----4-:R1:W-:Y:S02]  /*0ba0*/  STS [R4+0x10], R22 ;  /* 0x0000101604007388 */ /* 0x0103e40000000800 */
.L_x_55:
[----:B------:R-:W-:Y:S05]  /*0bb0*/  BSYNC.RECONVERGENT B0 ;  /* 0x0000000000007941 */ /* 0x000fea0003800200 */
.L_x_54:
[----:B------:R-:W-:Y:S01]  /*0bc0*/  BSSY.RECONVERGENT B0, `(.L_x_56) ;  /* 0x0000005000007945 */ /* 0x000fe20003800200 */
[----:B---3--:R-:W-:-:S03]  /*0bd0*/  FFMA R21, R27, R16, R21 ;  /* 0x000000101b157223 */ /* 0x008fc60000000015 */
[----:B------:R-:W-:Y:S05]  /*0be0*/  @!P4 BRA `(.L_x_57) ;  /* 0x000000000008c947 */ /* 0x000fea0003800000 */
[----:B------:R-:W2:Y:S04]  /*0bf0*/  LDG.E.CONSTANT R15, desc[UR6][R14.64+0x18] ;  /* 0x000018060e0f7981 */ /* 0x000ea8000c1e9900 */
[----:B--2---:R2:W-:Y:S02]  /*0c00*/  STS [R6], R15 ;  /* 0x0000000f06007388 */ /* 0x0045e40000000800 */
.L_x_57:
[----:B------:R-:W-:Y:S05]  /*0c10*/  BSYNC.RECONVERGENT B0 ;  /* 0x0000000000007941 */ /* 0x000fea0003800200 */
.L_x_56:
[----:B------:R-:W-:Y:S01]  /*0c20*/  BAR.SYNC.DEFER_BLOCKING 0x0 ;  /* 0x0000000000007b1d */ /* 0x000fe20000010000 */
[----:B------:R-:W-:-:S04]  /*0c30*/  IADD3 R0, PT, PT, R0, 0x1, RZ ;  /* 0x0000000100007810 */ /* 0x000fc80007ffe0ff */
[----:B------:R-:W-:Y:S01]  /*0c40*/  ISETP.NE.AND P0, PT, R0, 0x20, PT ;  /* 0x000000200000780c */ /* 0x000fe20003f05270 */
[----:B------:R-:W-:Y:S04]  /*0c50*/  LDS R16, [R8] ;  /* 0x0000000008107984 */ /* 0x000fe80000000800 */
[----:B--2---:R-:W2:Y:S04]  /*0c60*/  LDS.64 R14, [UR4+0xe8] ;  /* 0x0000e804ff0e7984 */ /* 0x004ea80008000a00 */
[----:B------:R-:W3:Y:S04]  /*0c70*/  LDS R19, [R8+0x38] ;  /* 0x0000380008137984 */ /* 0x000ee80000000800 */
[----:B------:R-:W4:Y:S04]  /*0c80*/  LDS R27, [R8+0x70] ;  /* 0x00007000081b7984 */ /* 0x000f280000000800 */
[----:B01----:R-:W0:Y:S04]  /*0c90*/  LDS R20, [R8+0xa8] ;  /* 0x0000a80008147984 */ /* 0x003e280000000800 */
[----:B------:R-:W1:Y:S04]  /*0ca0*/  LDS R22, [R8+0x4] ;  /* 0x0000040008167984 */ /* 0x000e680000000800 */
[----:B------:R-:W5:Y:S01]  /*0cb0*/  LDS R24, [R8+0xac] ;  /* 0x0000ac0008187984 */ /* 0x000f620000000800 */
[----:B--2---:R-:W-:-:S03]  /*0cc0*/  FFMA R18, R16, R14, R17 ;  /* 0x0000000e10127223 */ /* 0x004fc60000000011 */
[----:B------:R-:W-:Y:S01]  /*0cd0*/  LDS R17, [R8+0xb0] ;  /* 0x0000b00008117984 */ /* 0x000fe20000000800 */
[----:B---3--:R-:W-:-:S03]  /*0ce0*/  FFMA R16, R14, R19, R29 ;  /* 0x000000130e107223 */ /* 0x008fc6000000001d */
[----:B------:R-:W-:Y:S01]  /*0cf0*/  LDS R29, [R8+0x40] ;  /* 0x00004000081d7984 */ /* 0x000fe20000000800 */
[----:B----4-:R-:W-:-:S03]  /*0d00*/  FFMA R12, R14, R27, R12 ;  /* 0x0000001b0e0c7223 */ /* 0x010fc6000000000c */
[----:B------:R-:W-:Y:S01]  /*0d10*/  LDS R27, [R8+0x8] ;  /* 0x00000800081b7984 */ /* 0x000fe20000000800 */
[----:B0-----:R-:W-:-:S03]  /*0d20*/  FFMA R14, R14, R20, R21 ;  /* 0x000000140e0e7223 */ /* 0x001fc60000000015 */
[----:B------:R-:W0:Y:S01]  /*0d30*/  LDS R21, [R8+0x3c] ;  /* 0x00003c0008157984 */ /* 0x000e220000000800 */
[----:B-1----:R-:W-:-:S03]  /*0d40*/  FFMA R18, R22, R15, R18 ;  /* 0x0000000f16127223 */ /* 0x002fc60000000012 */
[----:B------:R-:W1:Y:S01]  /*0d50*/  LDS R20, [R8+0x74] ;  /* 0x0000740008147984 */ /* 0x000e620000000800 */
[----:B-----5:R-:W-:-:S03]  /*0d60*/  FFMA R14, R24, R15, R14 ;  /* 0x0000000f180e7223 */ /* 0x020fc6000000000e */
[----:B------:R-:W2:Y:S04]  /*0d70*/  LDS R22, [UR4+0xf0] ;  /* 0x0000f004ff167984 */ /* 0x000ea80008000800 */
[----:B------:R-:W3:Y:S01]  /*0d80*/  LDS R19, [R8+0x78] ;  /* 0x0000780008137984 */ /* 0x000ee20000000800 */
[-C--:B0-----:R-:W-:Y:S01]  /*0d90*/  FFMA R21, R21, R15.reuse, R16 ;  /* 0x0000000f15157223 */ /* 0x081fe20000000010 */
[----:B-1----:R-:W-:Y:S01]  /*0da0*/  FFMA R12, R20, R15, R12 ;  /* 0x0000000f140c7223 */ /* 0x002fe2000000000c */
[----:B--2---:R-:W-:Y:S02]  /*0db0*/  FFMA R27, R27, R22, R18 ;  /* 0x000000161b1b7223 */ /* 0x004fe40000000012 */
[C---:B------:R-:W-:Y:S01]  /*0dc0*/  FFMA R29, R22.reuse, R29, R21 ;  /* 0x0000001d161d7223 */ /* 0x040fe20000000015 */
[C---:B---3--:R-:W-:Y:S01]  /*0dd0*/  FFMA R12, R22.reuse, R19, R12 ;  /* 0x00000013160c7223 */ /* 0x048fe2000000000c */
[----:B------:R-:W-:Y:S01]  /*0de0*/  FFMA R22, R22, R17, R14 ;  /* 0x0000001116167223 */ /* 0x000fe2000000000e */
[----:B------:R-:W-:Y:S06]  /*0df0*/  @P0 BRA `(.L_x_58) ;  /* 0xfffffff400000947 */ /* 0x000fec000383ffff */
[----:B------:R-:W0:Y:S08]  /*0e00*/  LDC.64 R6, c[0x0][0x398] ;  /* 0x0000e600ff067b82 */ /* 0x000e300000000a00 */
[----:B------:R-:W1:Y:S01]  /*0e10*/  LDC.64 R8, c[0x0][0x390] ;  /* 0x0000e400ff087b82 */ /* 0x000e620000000a00 */
[----:B0-----:R-:W2:Y:S01]  /*0e20*/  LDG.E.CONSTANT R6, desc[UR6][R6.64] ;  /* 0x0000000606067981 */ /* 0x001ea2000c1e9900 */
[----:B------:R-:W-:-:S04]  /*0e30*/  IMAD R3, R3, -0x4, R5 ;  /* 0xfffffffc03037824 */ /* 0x000fc800078e0205 */
[----:B-1----:R-:W-:-:S04]  /*0e40*/  IMAD.WIDE.U32 R2, R3, 0x4, R8 ;  /* 0x0000000403027825 */ /* 0x002fc800078e0008 */
[--C-:B--2---:R-:W-:Y:S01]  /*0e50*/  FADD R27, R27, R6.reuse ;  /* 0x000000061b1b7221 */ /* 0x104fe20000000000 */
[--C-:B------:R-:W-:Y:S01]  /*0e60*/  FADD R29, R29, R6.reuse ;  /* 0x000000061d1d7221 */ /* 0x100fe20000000000 */
[--C-:B------:R-:W-:Y:S01]  /*0e70*/  FADD R12, R12, R6.reuse ;  /* 0x000000060c0c7221 */ /* 0x100fe20000000000 */
[----:B------:R-:W-:Y:S02]  /*0e80*/  FADD R22, R22, R6 ;  /* 0x0000000616167221 */ /* 0x000fe40000000000 */
[----:B------:R-:W-:Y:S02]  /*0e90*/  FMNMX R27, RZ, R27, !PT ;  /* 0x0000001bff1b7209 */ /* 0x000fe40007800000 */
[----:B------:R-:W-:Y:S02]  /*0ea0*/  FMNMX R29, RZ, R29, !PT ;  /* 0x0000001dff1d7209 */ /* 0x000fe40007800000 */
[----:B------:R-:W-:Y:S01]  /*0eb0*/  FMNMX R5, RZ, R12, !PT ;  /* 0x0000000cff057209 */ /* 0x000fe20007800000 */
[----:B------:R-:W-:Y:S01]  /*0ec0*/  STG.E desc[UR6][R2.64], R27 ;  /* 0x0000001b02007986 */ /* 0x000fe2000c101906 */
[----:B------:R-:W-:-:S03]  /*0ed0*/  FMNMX R7, RZ, R22, !PT ;  /* 0x00000016ff077209 */ /* 0x000fc60007800000 */
[----:B------:R-:W-:Y:S04]  /*0ee0*/  STG.E desc[UR6][R2.64+0x38], R29 ;  /* 0x0000381d02007986 */ /* 0x000fe8000c101906 */
[----:B------:R-:W-:Y:S04]  /*0ef0*/  STG.E desc[UR6][R2.64+0x70], R5 ;  /* 0x0000700502007986 */ /* 0x000fe8000c101906 */
[----:B------:R-:W-:Y:S01]  /*0f00*/  STG.E desc[UR6][R2.64+0xa8], R7 ;  /* 0x0000a80702007986 */ /* 0x000fe2000c101906 */
[----:B------:R-:W-:Y:S05]  /*0f10*/  EXIT ;  /* 0x000000000000794d */ /* 0x000fea0003800000 */
.L_x_59:
        /* <DEDUP_REMOVED lines=14> */
.L_x_2156:


//--------------------- .text.fused_nn_conv2d_add_nn_relu_5_kernel0 --------------------------
	.section	.text.fused_nn_conv2d_add_nn_relu_5_kernel0,"ax",@progbits
	.align	128
        .global         fused_nn_conv2d_add_nn_relu_5_kernel0
        .type           fused_nn_conv2d_add_nn_relu_5_kernel0,@function
        .size           fused_nn_conv2d_add_nn_relu_5_kernel0,(.L_x_2157 - fused_nn_conv2d_add_nn_relu_5_kernel0)
        .other          fused_nn_conv2d_add_nn_relu_5_kernel0,@"STO_CUDA_ENTRY STV_DEFAULT"
fused_nn_conv2d_add_nn_relu_5_kernel0:
.text.fused_nn_conv2d_add_nn_relu_5_kernel0:
[----:B------:R-:W-:Y:S01]  /*0000*/  LDC R1, c[0x0][0x37c] ;  /* 0x0000df00ff017b82 */ /* 0x000fe20000000800 */
[----:B------:R-:W0:Y:S07]  /*0010*/  S2R R3, SR_TID.X ;  /* 0x0000000000037919 */ /* 0x000e2e0000002100 */
[----:B------:R-:W1:Y:S01]  /*0020*/  LDC.64 R8, c[0x0][0x388] ;  /* 0x0000e200ff087b82 */ /* 0x000e620000000a00 */
[----:B------:R-:W-:Y:S01]  /*0030*/  UMOV UR4, 0x400 ;  /* 0x0000040000047882 */ /* 0x000fe20000000000 */
[----:B------:R-:W-:Y:S01]  /*0040*/  HFMA2 R26, -RZ, RZ, 0, 0 ;  /* 0x00000000ff1a7431 */ /* 0x000fe200000001ff */
[----:B------:R-:W0:Y:S01]  /*0050*/  S2R R16, SR_TID.Z ;  /* 0x0000000000107919 */ /* 0x000e220000002300 */
[----:B------:R-:W-:Y:S01]  /*0060*/  UIADD3 UR5, UPT, UPT, UR4, 0x70, URZ ;  /* 0x0000007004057890 */ /* 0x000fe2000fffe0ff */
[----:B------:R-:W-:Y:S01]  /*0070*/  HFMA2 R15, -RZ, RZ, 0, 0 ;  /* 0x00000000ff0f7431 */ /* 0x000fe200000001ff */
[----:B------:R-:W-:Y:S01]  /*0080*/  CS2R R18, SRZ ;  /* 0x0000000000127805 */ /* 0x000fe2000001ff00 */
[----:B------:R-:W2:Y:S01]  /*0090*/  S2R R13, SR_CTAID.Y ;  /* 0x00000000000d7919 */ /* 0x000ea20000002600 */
[----:B------:R-:W3:Y:S01]  /*00a0*/  LDC.64 R4, c[0x0][0x380] ;  /* 0x0000e000ff047b82 */ /* 0x000ee20000000a00 */
[----:B------:R-:W-:-:S02]  /*00b0*/  CS2R R20, SRZ ;  /* 0x0000000000147805 */ /* 0x000fc4000001ff00 */
[----:B------:R-:W-:Y:S01]  /*00c0*/  MOV R17, RZ ;  /* 0x000000ff00117202 */ /* 0x000fe20000000f00 */
[----:B------:R-:W-:Y:S01]  /*00d0*/  IMAD.MOV.U32 R22, RZ, RZ, RZ ;  /* 0x000000ffff167224 */ /* 0x000fe200078e00ff */
[----:B------:R-:W4:Y:S03]  /*00e0*/  LDCU.64 UR8, c[0x0][0x358] ;  /* 0x00006b00ff0877ac */ /* 0x000f260008000a00 */
[----:B------:R-:W5:Y:S01]  /*00f0*/  S2UR UR6, SR_CgaCtaId ;  /* 0x00000000000679c3 */ /* 0x000f620000008800 */
[CC--:B0-----:R-:W-:Y:S02]  /*0100*/  LEA R11, R16.reuse, R3.reuse, 0x2 ;  /* 0x00000003100b7211 */ /* 0x0c1fe400078e10ff */
[----:B------:R-:W-:Y:S01]  /*0110*/  SHF.L.U32 R14, R16, 0x2, RZ ;  /* 0x00000002100e7819 */ /* 0x000fe200000006ff */
[----:B--2---:R-:W-:Y:S01]  /*0120*/  IMAD R7, R13, 0x1c, R3 ;  /* 0x0000001c0d077824 */ /* 0x004fe200078e0203 */
[----:B-----5:R-:W-:Y:S01]  /*0130*/  ULEA UR4, UR6, UR4, 0x18 ;  /* 0x0000000406047291 */ /* 0x020fe2000f8ec0ff */
[----:B------:R-:W-:Y:S01]  /*0140*/  IMAD R11, R11, 0x101, RZ ;  /* 0x000001010b0b7824 */ /* 0x000fe200078e02ff */
[----:B------:R-:W-:Y:S01]  /*0150*/  IADD3 R2, PT, PT, R14, R3, RZ ;  /* 0x000000030e027210 */ /* 0x000fe20007ffe0ff */
[----:B------:R-:W-:Y:S01]  /*0160*/  ULEA UR5, UR6, UR5, 0x18 ;  /* 0x0000000506057291 */ /* 0x000fe2000f8ec0ff */
[----:B------:R-:W-:Y:S01]  /*0170*/  IADD3 R7, PT, PT, R7, 0xc4, R14 ;  /* 0x000000c407077810 */ /* 0x000fe20007ffe00e */
[----:B-1----:R-:W-:-:S04]  /*0180*/  IMAD.WIDE.U32 R8, R11, 0x4, R8 ;  /* 0x000000040b087825 */ /* 0x002fc800078e0008 */
[----:B------:R-:W-:Y:S01]  /*0190*/  IMAD R13, R13, 0x1c, R2 ;  /* 0x0000001c0d0d7824 */ /* 0x000fe200078e0202 */
[----:B------:R-:W-:Y:S01]  /*01a0*/  IADD3 R28, P0, PT, R8, 0x4, RZ ;  /* 0x00000004081c7810 */ /* 0x000fe20007f1e0ff */
[--C-:B---3--:R-:W-:Y:S01]  /*01b0*/  IMAD.WIDE.U32 R6, R7, 0x4, R4.reuse ;  /* 0x0000000407067825 */ /* 0x108fe200078e0004 */
[----:B------:R-:W-:Y:S02]  /*01c0*/  LEA R0, R16, UR5, 0x4 ;  /* 0x0000000510007c11 */ /* 0x000fe4000f8e20ff */
[----:B------:R-:W-:Y:S01]  /*01d0*/  IADD3.X R29, PT, PT, RZ, R9, RZ, P0, !PT ;  /* 0x00000009ff1d7210 */ /* 0x000fe200007fe4ff */
[----:B------:R-:W-:Y:S01]  /*01e0*/  IMAD.WIDE.U32 R4, R13, 0x4, R4 ;  /* 0x000000040d047825 */ /* 0x000fe200078e0004 */
[----:B------:R-:W-:-:S03]  /*01f0*/  ISETP.GE.U32.AND P0, PT, R3, 0x4, PT ;  /* 0x000000040300780c */ /* 0x000fc60003f06070 */
[----:B------:R-:W-:Y:S01]  /*0200*/  IMAD.MOV.U32 R12, RZ, RZ, R6 ;  /* 0x000000ffff0c7224 */ /* 0x000fe200078e0006 */
[----:B------:R-:W-:Y:S02]  /*0210*/  MOV R6, R4 ;  /* 0x0000000400067202 */ /* 0x000fe40000000f00 */
[C---:B------:R-:W-:Y:S02]  /*0220*/  ISETP.LT.U32.AND P1, PT, R2.reuse, 0x1c, !P0 ;  /* 0x0000001c0200780c */ /* 0x040fe40004721070 */
[----:B------:R-:W-:Y:S02]  /*0230*/  LEA R4, R3, UR4, 0x2 ;  /* 0x0000000403047c11 */ /* 0x000fe4000f8e10ff */
[C---:B------:R-:W-:Y:S02]  /*0240*/  ISETP.LT.U32.AND P0, PT, R2.reuse, 0x20, !P0 ;  /* 0x000000200200780c */ /* 0x040fe40004701070 */
[C---:B------:R-:W-:Y:S01]  /*0250*/  LEA R3, R2.reuse, UR4, 0x2 ;  /* 0x0000000402037c11 */ /* 0x040fe2000f8e10ff */
[----:B------:R-:W-:Y:S01]  /*0260*/  UMOV UR4, URZ ;  /* 0x000000ff00047c82 */ /* 0x000fe20008000000 */
[----:B----4-:R-:W-:-:S09]  /*0270*/  LEA R2, R2, UR5, 0x2 ;  /* 0x0000000502027c11 */ /* 0x010fd2000f8e10ff */
.L_x_61:
[----:B------:R-:W-:Y:S01]  /*0280*/  @P1 MOV R25, R5 ;  /* 0x0000000500191202 */ /* 0x000fe20000000f00 */
[----:B------:R-:W2:Y:S01]  /*0290*/  @P0 LDG.E.CONSTANT R27, desc[UR8][R28.64+-0x4] ;  /* 0xfffffc081c1b0981 */ /* 0x000ea2000c1e9900 */
[----:B------:R-:W-:-:S05]  /*02a0*/  @P1 MOV R24, R6 ;  /* 0x0000000600181202 */ /* 0x000fca0000000f00 */
[----:B------:R-:W3:Y:S01]  /*02b0*/  @P1 LDG.E.CONSTANT R25, desc[UR8][R24.64] ;  /* 0x0000000818191981 */ /* 0x000ee2000c1e9900 */
[----:B------:R-:W-:Y:S01]  /*02c0*/  BAR.SYNC.DEFER_BLOCKING 0x0 ;  /* 0x0000000000007b1d */ /* 0x000fe20000010000 */
[----:B------:R-:W-:-:S05]  /*02d0*/  UISETP.NE.AND UP0, UPT, UR4, 0x100, UPT ;  /* 0x000001000400788c */ /* 0x000fca000bf05270 */
[----:B---3--:R-:W-:Y:S04]  /*02e0*/  @P1 STS [R3], R25 ;  /* 0x0000001903001388 */ /* 0x008fe80000000800 */
[----:B--2---:R-:W-:Y:S01]  /*02f0*/  @P0 STS [R2], R27 ;  /* 0x0000001b02000388 */ /* 0x004fe20000000800 */
[----:B------:R-:W-:Y:S06]  /*0300*/  BAR.SYNC.DEFER_BLOCKING 0x0 ;  /* 0x0000000000007b1d */ /* 0x000fec0000010000 */
[----:B------:R-:W-:Y:S04]  /*0310*/  LDS R24, [R4+0x38] ;  /* 0x0000380004187984 */ /* 0x000fe80000000800 */
[----:B------:R-:W0:Y:S04]  /*0320*/  LDS.128 R8, [R0] ;  /* 0x0000000000087984 */ /* 0x000e280000000c00 */
[----:B------:R-:W1:Y:S01]  /*0330*/  LDS R23, [R4] ;  /* 0x0000000004177984 */ /* 0x000e620000000800 */
[----:B0-----:R-:W-:Y:S01]  /*0340*/  FFMA R19, R8, R24, R19 ;  /* 0x0000001808137223 */ /* 0x001fe20000000013 */
[C---:B------:R-:W-:Y:S01]  /*0350*/  FFMA R22, R24.reuse, R9, R22 ;  /* 0x0000000918167223 */ /* 0x040fe20000000016 */
[CC--:B------:R-:W-:Y:S01]  /*0360*/  FFMA R21, R24.reuse, R10.reuse, R21 ;  /* 0x0000000a18157223 */ /* 0x0c0fe20000000015 */
[----:B------:R-:W-:Y:S01]  /*0370*/  FFMA R24, R24, R11, R26 ;  /* 0x0000000b18187223 */ /* 0x000fe2000000001a */
[----:B-1----:R-:W-:Y:S01]  /*0380*/  FFMA R15, R8, R23, R15 ;  /* 0x00000017080f7223 */ /* 0x002fe2000000000f */
[C---:B------:R-:W-:Y:S01]  /*0390*/  FFMA R20, R23.reuse, R9, R20 ;  /* 0x0000000917147223 */ /* 0x040fe20000000014 */
[C---:B------:R-:W-:Y:S01]  /*03a0*/  FFMA R17, R23.reuse, R10, R17 ;  /* 0x0000000a17117223 */ /* 0x040fe20000000011 */
[----:B------:R-:W-:Y:S01]  /*03b0*/  FFMA R18, R23, R11, R18 ;  /* 0x0000000b17127223 */ /* 0x000fe20000000012 */
[----:B------:R-:W-:Y:S06]  /*03c0*/  BRA.U !UP0, `(.L_x_60) ;  /* 0x00000001086c7547 */ /* 0x000fec000b800000 */
[----:B------:R-:W-:Y:S01]  /*03d0*/  @P1 IMAD.MOV.U32 R26, RZ, RZ, R12 ;  /* 0x000000ffff1a1224 */ /* 0x000fe200078e000c */
[----:B------:R-:W-:Y:S01]  /*03e0*/  @P1 MOV R27, R7 ;  /* 0x00000007001b1202 */ /* 0x000fe20000000f00 */
[----:B------:R-:W-:Y:S06]  /*03f0*/  BAR.SYNC.DEFER_BLOCKING 0x0 ;  /* 0x0000000000007b1d */ /* 0x000fec0000010000 */
[----:B------:R-:W2:Y:S04]  /*0400*/  @P1 LDG.E.CONSTANT R25, desc[UR8][R26.64] ;  /* 0x000000081a191981 */ /* 0x000ea8000c1e9900 */
[----:B------:R0:W3:Y:S01]  /*0410*/  @P0 LDG.E.CONSTANT R27, desc[UR8][R28.64] ;  /* 0x000000081c1b0981 */ /* 0x0000e2000c1e9900 */
[----:B------:R-:W-:Y:S01]  /*0420*/  IADD3 R6, P4, PT, R6, 0x620, RZ ;  /* 0x0000062006067810 */ /* 0x000fe20007f9e0ff */
[----:B------:R-:W-:Y:S01]  /*0430*/  UIADD3 UR4, UPT, UPT, UR4, 0x2, URZ ;  /* 0x0000000204047890 */ /* 0x000fe2000fffe0ff */
[----:B------:R-:W-:-:S02]  /*0440*/  IADD3 R12, P2, PT, R12, 0x620, RZ ;  /* 0x000006200c0c7810 */ /* 0x000fc40007f5e0ff */
[----:B------:R-:W-:Y:S02]  /*0450*/  IADD3.X R5, PT, PT, RZ, R5, RZ, P4, !PT ;  /* 0x00000005ff057210 */ /* 0x000fe400027fe4ff */
[----:B------:R-:W-:Y:S02]  /*0460*/  IADD3.X R7, PT, PT, RZ, R7, RZ, P2, !PT ;  /* 0x00000007ff077210 */ /* 0x000fe400017fe4ff */
[----:B0-----:R-:W-:-:S04]  /*0470*/  IADD3 R28, P3, PT, R28, 0x8, RZ ;  /* 0x000000081c1c7810 */ /* 0x001fc80007f7e0ff */
[----:B------:R-:W-:Y:S01]  /*0480*/  IADD3.X R29, PT, PT, RZ, R29, RZ, P3, !PT ;  /* 0x0000001dff1d7210 */ /* 0x000fe20001ffe4ff */
[----:B--2---:R-:W-:Y:S04]  /*0490*/  @P1 STS [R3], R25 ;  /* 0x0000001903001388 */ /* 0x004fe80000000800 */
[----:B---3--:R-:W-:Y:S01]  /*04a0*/  @P0 STS [R2], R27 ;  /* 0x0000001b02000388 */ /* 0x008fe20000000800 */
        /* <DEDUP_REMOVED lines=12> */
[----:B------:R-:W-:Y:S06]  /*0570*/  BRA `(.L_x_61) ;  /* 0xfffffffc00407947 */ /* 0x000fec000383ffff */
.L_x_60:
[----:B------:R-:W0:Y:S08]  /*0580*/  LDC.64 R4, c[0x0][0x398] ;  /* 0x0000e600ff047b82 */ /* 0x000e300000000a00 */
[----:B------:R-:W1:Y:S01]  /*0590*/  LDC.64 R2, c[0x0][0x390] ;  /* 0x0000e400ff027b82 */ /* 0x000e620000000a00 */
[----:B0-----:R-:W-:-:S05]  /*05a0*/  IMAD.WIDE.U32 R4, R14, 0x4, R4 ;  /* 0x000000040e047825 */ /* 0x001fca00078e0004 */
[----:B------:R-:W2:Y:S04]  /*05b0*/  LDG.E.CONSTANT R0, desc[UR8][R4.64] ;  /* 0x0000000804007981 */ /* 0x000ea8000c1e9900 */
[----:B------:R-:W3:Y:S04]  /*05c0*/  LDG.E.CONSTANT R9, desc[UR8][R4.64+0x4] ;  /* 0x0000040804097981 */ /* 0x000ee8000c1e9900 */
[----:B------:R-:W4:Y:S04]  /*05d0*/  LDG.E.CONSTANT R6, desc[UR8][R4.64+0x8] ;  /* 0x0000080804067981 */ /* 0x000f28000c1e9900 */
[----:B------:R-:W5:Y:S01]  /*05e0*/  LDG.E.CONSTANT R23, desc[UR8][R4.64+0xc] ;  /* 0x00000c0804177981 */ /* 0x000f62000c1e9900 */
[----:B------:R-:W-:-:S04]  /*05f0*/  IMAD R13, R16, 0x30c, R13 ;  /* 0x0000030c100d7824 */ /* 0x000fc800078e020d */
[----:B-1----:R-:W-:-:S04]  /*0600*/  IMAD.WIDE.U32 R2, R13, 0x4, R2 ;  /* 0x000000040d027825 */ /* 0x002fc800078e0002 */
[--C-:B--2---:R-:W-:Y:S01]  /*0610*/  FADD R15, R15, R0.reuse ;  /* 0x000000000f0f7221 */ /* 0x104fe20000000000 */
[----:B------:R-:W-:Y:S01]  /*0620*/  FADD R0, R19, R0 ;  /* 0x0000000013007221 */ /* 0x000fe20000000000 */
[--C-:B---3--:R-:W-:Y:S01]  /*0630*/  FADD R20, R20, R9.reuse ;  /* 0x0000000914147221 */ /* 0x108fe20000000000 */
[----:B------:R-:W-:Y:S02]  /*0640*/  FADD R9, R22, R9 ;  /* 0x0000000916097221 */ /* 0x000fe40000000000 */
[----:B------:R-:W-:Y:S01]  /*0650*/  FMNMX R15, RZ, R15, !PT ;  /* 0x0000000fff0f7209 */ /* 0x000fe20007800000 */
[--C-:B----4-:R-:W-:Y:S01]  /*0660*/  FADD R17, R17, R6.reuse ;  /* 0x0000000611117221 */ /* 0x110fe20000000000 */
[----:B------:R-:W-:Y:S01]  /*0670*/  FADD R6, R21, R6 ;  /* 0x0000000615067221 */ /* 0x000fe20000000000 */
[----:B------:R-:W-:Y:S02]  /*0680*/  FMNMX R7, RZ, R0, !PT ;  /* 0x00000000ff077209 */ /* 0x000fe40007800000 */
[----:B------:R-:W-:Y:S01]  /*0690*/  STG.E desc[UR8][R2.64], R15 ;  /* 0x0000000f02007986 */ /* 0x000fe2000c101908 */
[--C-:B-----5:R-:W-:Y:S01]  /*06a0*/  FADD R18, R18, R23.reuse ;  /* 0x0000001712127221 */ /* 0x120fe20000000000 */
[----:B------:R-:W-:Y:S01]  /*06b0*/  FADD R23, R24, R23 ;  /* 0x0000001718177221 */ /* 0x000fe20000000000 */
[----:B------:R-:W-:Y:S01]  /*06c0*/  FMNMX R11, RZ, R20, !PT ;  /* 0x00000014ff0b7209 */ /* 0x000fe20007800000 */
[----:B------:R-:W-:Y:S01]  /*06d0*/  STG.E desc[UR8][R2.64+0x38], R7 ;  /* 0x0000380702007986 */ /* 0x000fe2000c101908 */
[----:B------:R-:W-:-:S02]  /*06e0*/  FMNMX R9, RZ, R9, !PT ;  /* 0x00000009ff097209 */ /* 0x000fc40007800000 */
[----:B------:R-:W-:Y:S01]  /*06f0*/  FMNMX R17, RZ, R17, !PT ;  /* 0x00000011ff117209 */ /* 0x000fe20007800000 */
[----:B------:R-:W-:Y:S01]  /*0700*/  STG.E desc[UR8][R2.64+0x310], R11 ;  /* 0x0003100b02007986 */ /* 0x000fe2000c101908 */
[----:B------:R-:W-:Y:S02]  /*0710*/  FMNMX R5, RZ, R6, !PT ;  /* 0x00000006ff057209 */ /* 0x000fe40007800000 */
[----:B------:R-:W-:Y:S01]  /*0720*/  FMNMX R13, RZ, R18, !PT ;  /* 0x00000012ff0d7209 */ /* 0x000fe20007800000 */
[----:B------:R-:W-:Y:S01]  /*0730*/  STG.E desc[UR8][R2.64+0x348], R9 ;  /* 0x0003480902007986 */ /* 0x000fe2000c101908 */
[----:B------:R-:W-:-:S03]  /*0740*/  FMNMX R23, RZ, R23, !PT ;  /* 0x00000017ff177209 */ /* 0x000fc60007800000 */
[----:B------:R-:W-:Y:S04]  /*0750*/  STG.E desc[UR8][R2.64+0x620], R17 ;  /* 0x0006201102007986 */ /* 0x000fe8000c101908 */
[----:B------:R-:W-:Y:S04]  /*0760*/  STG.E desc[UR8][R2.64+0x658], R5 ;  /* 0x0006580502007986 */ /* 0x000fe8000c101908 */
[----:B------:R-:W-:Y:S04]  /*0770*/  STG.E desc[UR8][R2.64+0x930], R13 ;  /* 0x0009300d02007986 */ /* 0x000fe8000c101908 */
[----:B------:R-:W-:Y:S01]  /*0780*/  STG.E desc[UR8][R2.64+0x968], R23 ;  /* 0x0009681702007986 */ /* 0x000fe2000c101908 */
[----:B------:R-:W-:Y:S05]  /*0790*/  EXIT ;  /* 0x000000000000794d */ /* 0x000fea0003800000 */
.L_x_62:
        /* <DEDUP_REMOVED lines=14> */
.L_x_2157:


//--------------------- .text.fused_nn_dense_add_kernel0 --------------------------
	.section	.text.fused_nn_dense_add_kernel0,"ax",@progbits
	.align	128
        .global         fused_nn_dense_add_kernel0
        .type           fused_nn_dense_add_kernel0,@function
        .size           fused_nn_dense_add_kernel0,(.L_x_2158 - fused_nn_dense_add_kernel0)
        .other          fused_nn_dense_add_kernel0,@"STO_CUDA_ENTRY STV_DEFAULT"
fused_nn_dense_add_kernel0:
.text.fused_nn_dense_add_kernel0:
[----:B------:R-:W-:Y:S01]  /*0000*/  LDC R1, c[0x0][0x37c] ;  /* 0x0000df00ff017b82 */ /* 0x000fe20000000800 */
[----:B------:R-:W0:Y:S01]  /*0010*/  S2R R8, SR_TID.X ;  /* 0x0000000000087919 */ /* 0x000e220000002100 */
[----:B------:R-:W1:Y:S06]  /*0020*/  LDCU.64 UR6, c[0x0][0x358] ;  /* 0x00006b00ff0677ac */ /* 0x000e6c0008000a00 */
[----:B------:R-:W2:Y:S08]  /*0030*/  S2UR UR5, SR_CgaCtaId ;  /* 0x00000000000579c3 */ /* 0x000eb00000008800 */
[----:B------:R-:W-:Y:S01]  /*0040*/  BAR.SYNC.DEFER_BLOCKING 0x0 ;  /* 0x0000000000007b1d */ /* 0x000fe20000010000 */
[----:B0-----:R-:W-:-:S13]  /*0050*/  ISETP.NE.AND P0, PT, R8, RZ, PT ;  /* 0x000000ff0800720c */ /* 0x001fda0003f05270 */
[----:B------:R-:W0:Y:S01]  /*0060*/  @!P0 S2R R7, SR_CTAID.X ;  /* 0x0000000000078919 */ /* 0x000e220000002500 */
[----:B------:R-:W0:Y:S08]  /*0070*/  @!P0 LDC.64 R4, c[0x0][0x388] ;  /* 0x0000e200ff048b82 */ /* 0x000e300000000a00 */
[----:B------:R-:W1:Y:S01]  /*0080*/  @!P0 LDC.64 R2, c[0x0][0x380] ;  /* 0x0000e000ff028b82 */ /* 0x000e620000000a00 */
[----:B0-----:R-:W-:Y:S01]  /*0090*/  @!P0 IMAD.WIDE.U32 R4, R7, 0x4, R4 ;  /* 0x0000000407048825 */ /* 0x001fe200078e0004 */
[----:B-1----:R-:W3:Y:S05]  /*00a0*/  @!P0 LDG.E.CONSTANT R0, desc[UR6][R2.64] ;  /* 0x0000000602008981 */ /* 0x002eea000c1e9900 */
[----:B------:R-:W3:Y:S01]  /*00b0*/  @!P0 LDG.E.CONSTANT R5, desc[UR6][R4.64] ;  /* 0x0000000604058981 */ /* 0x000ee2000c1e9900 */
[----:B------:R-:W-:Y:S01]  /*00c0*/  UMOV UR4, 0x400 ;  /* 0x0000040000047882 */ /* 0x000fe20000000000 */
[----:B------:R-:W-:Y:S01]  /*00d0*/  HFMA2 R6, -RZ, RZ, 0, 0 ;  /* 0x00000000ff067431 */ /* 0x000fe200000001ff */
[----:B--2---:R-:W-:Y:S01]  /*00e0*/  ULEA UR4, UR5, UR4, 0x18 ;  /* 0x0000000405047291 */ /* 0x004fe2000f8ec0ff */
[C---:B------:R-:W-:Y:S01]  /*00f0*/  ISETP.GT.U32.AND P1, PT, R8.reuse, 0x1f, PT ;  /* 0x0000001f0800780c */ /* 0x040fe20003f24070 */
[----:B------:R-:W-:Y:S01]  /*0100*/  BSSY.RECONVERGENT B0, `(.L_x_63) ;  /* 0x0000020000007945 */ /* 0x000fe20003800200 */
[----:B------:R-:W-:-:S03]  /*0110*/  ISETP.GT.U32.AND P2, PT, R8, 0xf, PT ;  /* 0x0000000f0800780c */ /* 0x000fc60003f44070 */
[----:B------:R-:W-:Y:S01]  /*0120*/  LEA R7, R8, UR4, 0x2 ;  /* 0x0000000408077c11 */ /* 0x000fe2000f8e10ff */
[----:B---3--:R-:W-:-:S05]  /*0130*/  @!P0 FFMA R6, R0, R5, RZ ;  /* 0x0000000500068223 */ /* 0x008fca00000000ff */
[----:B------:R-:W-:Y:S01]  /*0140*/  STS [R7], R6 ;  /* 0x0000000607007388 */ /* 0x000fe20000000800 */
[----:B------:R-:W-:Y:S06]  /*0150*/  BAR.SYNC.DEFER_BLOCKING 0x0 ;  /* 0x0000000000007b1d */ /* 0x000fec0000010000 */
[----:B------:R-:W-:Y:S04]  /*0160*/  @!P1 LDS R0, [R7] ;  /* 0x0000000007009984 */ /* 0x000fe80000000800 */
[----:B------:R-:W0:Y:S02]  /*0170*/  @!P1 LDS R3, [R7+0x80] ;  /* 0x0000800007039984 */ /* 0x000e240000000800 */
[----:B0-----:R-:W-:-:S05]  /*0180*/  @!P1 FADD R0, R0, R3 ;  /* 0x0000000300009221 */ /* 0x001fca0000000000 */
[----:B------:R0:W-:Y:S01]  /*0190*/  @!P1 STS [R7], R0 ;  /* 0x0000000007009388 */ /* 0x0001e20000000800 */
[----:B------:R-:W-:Y:S06]  /*01a0*/  BAR.SYNC.DEFER_BLOCKING 0x0 ;  /* 0x0000000000007b1d */ /* 0x000fec0000010000 */
[----:B------:R-:W-:Y:S05]  /*01b0*/  @P2 BRA `(.L_x_64) ;  /* 0x0000000000502947 */ /* 0x000fea0003800000 */
[----:B0-----:R-:W-:Y:S04]  /*01c0*/  LDS R0, [R7] ;  /* 0x0000000007007984 */ /* 0x001fe80000000800 */
[----:B------:R-:W0:Y:S02]  /*01d0*/  LDS R3, [R7+0x40] ;  /* 0x0000400007037984 */ /* 0x000e240000000800 */
[----:B0-----:R-:W-:-:S05]  /*01e0*/  FADD R0, R0, R3 ;  /* 0x0000000300007221 */ /* 0x001fca0000000000 */
[----:B------:R-:W-:Y:S04]  /*01f0*/  STS [R7], R0 ;  /* 0x0000000007007388 */ /* 0x000fe80000000800 */
[----:B------:R-:W-:Y:S04]  /*0200*/  LDS R2, [R7] ;  /* 0x0000000007027984 */ /* 0x000fe80000000800 */
        /* <DEDUP_REMOVED lines=14> */
[----:B------:R1:W-:Y:S02]  /*02f0*/  STS [R7], R0 ;  /* 0x0000000007007388 */ /* 0x0003e40000000800 */
.L_x_64:
[----:B------:R-:W-:Y:S05]  /*0300*/  BSYNC.RECONVERGENT B0 ;  /* 0x0000000000007941 */ /* 0x000fea0003800200 */
.L_x_63:
[----:B------:R-:W-:Y:S06]  /*0310*/  BAR.SYNC.DEFER_BLOCKING 0x0 ;  /* 0x0000000000007b1d */ /* 0x000fec0000010000 */
[----:B------:R-:W-:Y:S05]  /*0320*/  @P0 EXIT ;  /* 0x000000000000094d */ /* 0x000fea0003800000 */
[----:B01----:R-:W0:Y:S01]  /*0330*/  S2R R7, SR_CTAID.X ;  /* 0x0000000000077919 */ /* 0x003e220000002500 */
[----:B------:R-:W0:Y:S01]  /*0340*/  LDC.64 R2, c[0x0][0x398] ;  /* 0x0000e600ff027b82 */ /* 0x000e220000000a00 */
[----:B------:R-:W1:Y:S07]  /*0350*/  LDS R0, [UR4] ;  /* 0x00000004ff007984 */ /* 0x000e6e0008000800 */
[----:B------:R-:W2:Y:S01]  /*0360*/  LDC.64 R4, c[0x0][0x390] ;  /* 0x0000e400ff047b82 */ /* 0x000ea20000000a00 */
[----:B0-----:R-:W-:-:S06]  /*0370*/  IMAD.WIDE.U32 R2, R7, 0x4, R2 ;  /* 0x0000000407027825 */ /* 0x001fcc00078e0002 */
[----:B------:R-:W3:Y:S01]  /*0380*/  LDG.E.CONSTANT R3, desc[UR6][R2.64] ;  /* 0x0000000602037981 */ /* 0x000ee2000c1e9900 */
[----:B--2---:R-:W-:-:S03]  /*0390*/  IMAD.WIDE.U32 R4, R7, 0x4, R4 ;  /* 0x0000000407047825 */ /* 0x004fc600078e0004 */
[----:B-1----:R-:W-:Y:S01]  /*03a0*/  STS [UR4+0x100], R0 ;  /* 0x00010000ff007988 */ /* 0x002fe20008000804 */
[----:B---3--:R-:W-:-:S05]  /*03b0*/  FADD R7, R0, R3 ;  /* 0x0000000300077221 */ /* 0x008fca0000000000 */
[----:B------:R-:W-:Y:S01]  /*03c0*/  STG.E desc[UR6][R4.64], R7 ;  /* 0x0000000704007986 */ /* 0x000fe2000c101906 */
[----:B------:R-:W-:Y:S05]  /*03d0*/  EXIT ;  /* 0x000000000000794d */ /* 0x000fea0003800000 */
.L_x_65:
        /* <DEDUP_REMOVED lines=10> */
.L_x_2158:


//--------------------- .text.fused_nn_conv2d_2_kernel0 --------------------------
	.section	.text.fused_nn_conv2d_2_kernel0,"ax",@progbits
	.align	128
        .global         fused_nn_conv2d_2_kernel0
        .type           fused_nn_conv2d_2_kernel0,@function
        .size           fused_nn_conv2d_2_kernel0,(.L_x_2159 - fused_nn_conv2d_2_kernel0)
        .other          fused_nn_conv2d_2_kernel0,@"STO_CUDA_ENTRY STV_DEFAULT"
fused_nn_conv2d_2_kernel0:
.text.fused_nn_conv2d_2_kernel0:
[----:B------:R-:W-:Y:S01]  /*0000*/  LDC R1, c[0x0][0x37c] ;  /* 0x0000df00ff017b82 */ /* 0x000fe20000000800 */
[----:B------:R-:W0:Y:S07]  /*0010*/  S2R R12, SR_TID.X ;  /* 0x00000000000c7919 */ /* 0x000e2e0000002100 */
[----:B------:R-:W1:Y:S01]  /*0020*/  LDC.64 R2, c[0x0][0x380] ;  /* 0x0000e000ff027b82 */ /* 0x000e620000000a00 */
[----:B------:R-:W2:Y:S01]  /*0030*/  LDCU.64 UR4, c[0x0][0x358] ;  /* 0x00006b00ff0477ac */ /* 0x000ea20008000a00 */
[----:B------:R-:W3:Y:S01]  /*0040*/  S2R R7, SR_CTAID.Y ;  /* 0x0000000000077919 */ /* 0x000ee20000002600 */
[----:B------:R-:W4:Y:S01]  /*0050*/  S2R R13, SR_CTAID.Z ;  /* 0x00000000000d7919 */ /* 0x000f220000002700 */
[----:B0-----:R-:W-:-:S02]  /*0060*/  ISETP.GT.U32.AND P0, PT, R12, 0x1, PT ;  /* 0x000000010c00780c */ /* 0x001fc40003f04070 */
[----:B------:R-:W-:-:S05]  /*0070*/  SHF.L.U32 R0, R12, 0x2, RZ ;  /* 0x000000020c007819 */ /* 0x000fca00000006ff */
[----:B---3--:R-:W-:-:S04]  /*0080*/  IMAD R7, R7, 0x38, R0 ;  /* 0x0000003807077824 */ /* 0x008fc800078e0200 */
[----:B-1----:R-:W-:Y:S02]  /*0090*/  IMAD.WIDE.U32 R2, R7, 0x4, R2 ;  /* 0x0000000407027825 */ /* 0x002fe400078e0002 */
[----:B------:R-:W0:Y:S01]  /*00a0*/  @!P0 LDC.64 R4, c[0x0][0x388] ;  /* 0x0000e200ff048b82 */ /* 0x000e220000000a00 */
[----:B----4-:R-:W-:Y:S02]  /*00b0*/  @!P0 LEA R9, R13, R12, 0x1 ;  /* 0x0000000c0d098211 */ /* 0x010fe400078e08ff */
[----:B--2---:R-:W2:Y:S04]  /*00c0*/  LDG.E.CONSTANT R8, desc[UR4][R2.64] ;  /* 0x0000000402087981 */ /* 0x004ea8000c1e9900 */
[----:B------:R-:W2:Y:S04]  /*00d0*/  LDG.E.CONSTANT R10, desc[UR4][R2.64+0x8] ;  /* 0x00000804020a7981 */ /* 0x000ea8000c1e9900 */
[----:B------:R-:W2:Y:S01]  /*00e0*/  LDG.E.CONSTANT R11, desc[UR4][R2.64+0xc] ;  /* 0x00000c04020b7981 */ /* 0x000ea2000c1e9900 */
[----:B0-----:R-:W-:-:S03]  /*00f0*/  @!P0 IMAD.WIDE.U32 R4, R9, 0x4, R4 ;  /* 0x0000000409048825 */ /* 0x001fc600078e0004 */
[----:B------:R-:W2:Y:S04]  /*0100*/  LDG.E.CONSTANT R9, desc[UR4][R2.64+0x4] ;  /* 0x0000040402097981 */ /* 0x000ea8000c1e9900 */
[----:B------:R-:W3:Y:S01]  /*0110*/  @!P0 LDG.E.CONSTANT R16, desc[UR4][R4.64] ;  /* 0x0000000404108981 */ /* 0x000ee2000c1e9900 */
[----:B------:R-:W0:Y:S01]  /*0120*/  S2R R15, SR_CgaCtaId ;  /* 0x00000000000f7919 */ /* 0x000e220000008800 */
[----:B------:R-:W-:-:S04]  /*0130*/  MOV R6, 0x400 ;  /* 0x0000040000067802 */ /* 0x000fc80000000f00 */
[----:B------:R-:W-:Y:S02]  /*0140*/  @!P0 IADD3 R14, PT, PT, R6, 0xe0, RZ ;  /* 0x000000e0060e8810 */ /* 0x000fe40007ffe0ff */
[C---:B0-----:R-:W-:Y:S02]  /*0150*/  LEA R17, R15.reuse, R6, 0x18 ;  /* 0x000000060f117211 */ /* 0x041fe400078ec0ff */
[----:B------:R-:W-:Y:S02]  /*0160*/  @!P0 LEA R15, R15, R14, 0x18 ;  /* 0x0000000e0f0f8211 */ /* 0x000fe400078ec0ff */
[----:B------:R-:W-:Y:S02]  /*0170*/  LEA R19, R12, R17, 0x4 ;  /* 0x000000110c137211 */ /* 0x000fe400078e20ff */
[----:B------:R-:W-:Y:S02]  /*0180*/  @!P0 IADD3 R21, PT, PT, R0, R15, RZ ;  /* 0x0000000f00158210 */ /* 0x000fe40007ffe0ff */
[----:B------:R-:W0:Y:S01]  /*0190*/  LDC.64 R14, c[0x0][0x390] ;  /* 0x0000e400ff0e7b82 */ /* 0x000e220000000a00 */
[----:B------:R-:W-:-:S02]  /*01a0*/  IMAD R18, R12, -0xc, R19 ;  /* 0xfffffff40c127824 */ /* 0x000fc400078e0213 */
[----:B------:R-:W-:-:S04]  /*01b0*/  IMAD R12, R12, -0x3, R7 ;  /* 0xfffffffd0c0c7824 */ /* 0x000fc800078e0207 */
[----:B------:R-:W-:Y:S01]  /*01c0*/  IMAD R13, R13, 0x1880, R12 ;  /* 0x000018800d0d7824 */ /* 0x000fe200078e020c */
[----:B--2---:R0:W-:Y:S04]  /*01d0*/  STS.128 [R19], R8 ;  /* 0x0000000813007388 */ /* 0x0041e80000000c00 */
[----:B---3--:R-:W-:Y:S01]  /*01e0*/  @!P0 STS [R21], R16 ;  /* 0x0000001015008388 */ /* 0x008fe20000000800 */
[----:B------:R-:W-:Y:S06]  /*01f0*/  BAR.SYNC.DEFER_BLOCKING 0x0 ;  /* 0x0000000000007b1d */ /* 0x000fec0000010000 */
[----:B------:R-:W-:Y:S04]  /*0200*/  LDS R0, [R18] ;  /* 0x0000000012007984 */ /* 0x000fe80000000800 */
[----:B------:R-:W1:Y:S04]  /*0210*/  LDS.64 R2, [R17+0xe0] ;  /* 0x0000e00011027984 */ /* 0x000e680000000a00 */
[----:B------:R-:W2:Y:S04]  /*0220*/  LDS R4, [R18+0x38] ;  /* 0x0000380012047984 */ /* 0x000ea80000000800 */
[----:B------:R-:W3:Y:S04]  /*0230*/  LDS R5, [R18+0x70] ;  /* 0x0000700012057984 */ /* 0x000ee80000000800 */
[----:B------:R-:W4:Y:S01]  /*0240*/  LDS R6, [R18+0xa8] ;  /* 0x0000a80012067984 */ /* 0x000f220000000800 */
[----:B0-----:R-:W-:-:S04]  /*0250*/  IMAD.WIDE.U32 R8, R13, 0x4, R14 ;  /* 0x000000040d087825 */ /* 0x001fc800078e000e */
[CC--:B-1----:R-:W-:Y:S01]  /*0260*/  FFMA R15, R0.reuse, R3.reuse, RZ ;  /* 0x00000003000f7223 */ /* 0x0c2fe200000000ff */
[----:B------:R-:W-:Y:S01]  /*0270*/  FFMA R7, R0, R2, RZ ;  /* 0x0000000200077223 */ /* 0x000fe200000000ff */
[----:B--2---:R-:W-:Y:S01]  /*0280*/  FFMA R17, R4, R3, RZ ;  /* 0x0000000304117223 */ /* 0x004fe200000000ff */
[C---:B------:R-:W-:Y:S01]  /*0290*/  FFMA R11, R2.reuse, R4, RZ ;  /* 0x00000004020b7223 */ /* 0x040fe200000000ff */
[C---:B---3--:R-:W-:Y:S01]  /*02a0*/  FFMA R13, R2.reuse, R5, RZ ;  /* 0x00000005020d7223 */ /* 0x048fe200000000ff */
[-C--:B------:R-:W-:Y:S01]  /*02b0*/  FFMA R19, R5, R3.reuse, RZ ;  /* 0x0000000305137223 */ /* 0x080fe200000000ff */
[----:B----4-:R-:W-:Y:S01]  /*02c0*/  FFMA R5, R2, R6, RZ ;  /* 0x0000000602057223 */ /* 0x010fe200000000ff */
[----:B------:R-:W-:Y:S01]  /*02d0*/  FFMA R3, R6, R3, RZ ;  /* 0x0000000306037223 */ /* 0x000fe200000000ff */
        /* <DEDUP_REMOVED lines=9> */
.L_x_66:
        /* <DEDUP_REMOVED lines=9> */
.L_x_2159:


//--------------------- .text.fused_nn_conv2d_add_nn_relu_6_kernel0 --------------------------
	.section	.text.fused_nn_conv2d_add_nn_relu_6_kernel0,"ax",@progbits
	.align	128
        .global         fused_nn_conv2d_add_nn_relu_6_kernel0
        .type           fused_nn_conv2d_add_nn_relu_6_kernel0,@function
        .size           fused_nn_conv2d_add_nn_relu_6_kernel0,(.L_x_2160 - fused_nn_conv2d_add_nn_relu_6_kernel0)
        .other          fused_nn_conv2d_add_nn_relu_6_kernel0,@"STO_CUDA_ENTRY STV_DEFAULT"
fused_nn_conv2d_add_nn_relu_6_kernel0:
.text.fused_nn_conv2d_add_nn_relu_6_kernel0:
[----:B------:R-:W-:Y:S01]  /*0000*/  LDC R1, c[0x0][0x37c] ;  /* 0x0000df00ff017b82 */ /* 0x000fe20000000800 */
[----:B------:R-:W0:Y:S07]  /*0010*/  S2R R3, SR_TID.X ;  /* 0x0000000000037919 */ /* 0x000e2e0000002100 */
[----:B------:R-:W1:Y:S01]  /*0020*/  LDC.64 R12, c[0x0][0x388] ;  /* 0x0000e200ff0c7b82 */ /* 0x000e620000000a00 */
[----:B------:R-:W-:Y:S01]  /*0030*/  MOV R0, 0x400 ;  /* 0x0000040000007802 */ /* 0x000fe20000000f00 */
[----:B------:R-:W-:Y:S01]  /*0040*/  HFMA2 R27, -RZ, RZ, 0, 0 ;  /* 0x00000000ff1b7431 */ /* 0x000fe200000001ff */
[----:B------:R-:W2:Y:S01]  /*0050*/  S2R R6, SR_CgaCtaId ;  /* 0x0000000000067919 */ /* 0x000ea20000008800 */
[----:B------:R-:W-:Y:S01]  /*0060*/  HFMA2 R29, -RZ, RZ, 0, 0 ;  /* 0x00000000ff1d7431 */ /* 0x000fe200000001ff */
[----:B------:R-:W-:Y:S01]  /*0070*/  IADD3 R5, PT, PT, R0, 0x78, RZ ;  /* 0x0000007800057810 */ /* 0x000fe20007ffe0ff */
[----:B------:R-:W3:Y:S01]  /*0080*/  LDCU.64 UR6, c[0x0][0x358] ;  /* 0x00006b00ff0677ac */ /* 0x000ee20008000a00 */
[----:B------:R-:W4:Y:S01]  /*0090*/  S2R R2, SR_CTAID.Y ;  /* 0x0000000000027919 */ /* 0x000f220000002600 */
[----:B------:R-:W1:Y:S01]  /*00a0*/  LDC.64 R10, c[0x0][0x380] ;  /* 0x0000e000ff0a7b82 */ /* 0x000e620000000a00 */
[----:B0-----:R-:W-:-:S02]  /*00b0*/  LEA R7, R3, R3, 0x1 ;  /* 0x0000000303077211 */ /* 0x001fc400078e08ff */
[C---:B------:R-:W-:Y:S02]  /*00c0*/  ISETP.NE.AND P0, PT, R3.reuse, RZ, PT ;  /* 0x000000ff0300720c */ /* 0x040fe40003f05270 */
[----:B--2---:R-:W-:Y:S02]  /*00d0*/  LEA R4, R6, R0, 0x18 ;  /* 0x0000000006047211 */ /* 0x004fe400078ec0ff */
[C---:B------:R-:W-:Y:S01]  /*00e0*/  ISETP.NE.AND P1, PT, R3.reuse, 0x9, PT ;  /* 0x000000090300780c */ /* 0x040fe20003f25270 */
[----:B----4-:R-:W-:Y:S01]  /*00f0*/  IMAD R7, R2, 0x1c, R7 ;  /* 0x0000001c02077824 */ /* 0x010fe200078e0207 */
[----:B------:R-:W-:Y:S01]  /*0100*/  LEA R6, R6, R5, 0x18 ;  /* 0x0000000506067211 */ /* 0x000fe200078ec0ff */
[C---:B------:R-:W-:Y:S01]  /*0110*/  IMAD R4, R3.reuse, 0xc, R4 ;  /* 0x0000000c03047824 */ /* 0x040fe200078e0204 */
[C---:B------:R-:W-:Y:S02]  /*0120*/  ISETP.NE.AND P3, PT, R2.reuse, RZ, P0 ;  /* 0x000000ff0200720c */ /* 0x040fe40000765270 */
[----:B------:R-:W-:Y:S01]  /*0130*/  ISETP.NE.AND P2, PT, R2, RZ, P1 ;  /* 0x000000ff0200720c */ /* 0x000fe20000f45270 */
[----:B------:R-:W-:Y:S01]  /*0140*/  IMAD R8, R3, -0x8, R4 ;  /* 0xfffffff803087824 */ /* 0x000fe200078e0204 */
[----:B------:R-:W-:-:S02]  /*0150*/  MOV R0, RZ ;  /* 0x000000ff00007202 */ /* 0x000fc40000000f00 */
[C---:B------:R-:W-:Y:S02]  /*0160*/  ISETP.GT.U32.AND P4, PT, R3.reuse, 0x9, PT ;  /* 0x000000090300780c */ /* 0x040fe40003f84070 */
[C---:B------:R-:W-:Y:S02]  /*0170*/  ISETP.LT.U32.AND P0, PT, R2.reuse, 0x1b, P0 ;  /* 0x0000001b0200780c */ /* 0x040fe40000701070 */
[----:B------:R-:W-:Y:S02]  /*0180*/  ISETP.LT.U32.AND P1, PT, R2, 0x1b, P1 ;  /* 0x0000001b0200780c */ /* 0x000fe40000f21070 */
[----:B------:R-:W-:Y:S02]  /*0190*/  LEA R6, R3, R6, 0x2 ;  /* 0x0000000603067211 */ /* 0x000fe400078e10ff */
[C---:B------:R-:W-:Y:S02]  /*01a0*/  IADD3 R9, PT, PT, R7.reuse, -0x1d, RZ ;  /* 0xffffffe307097810 */ /* 0x040fe40007ffe0ff */
[----:B------:R-:W-:-:S02]  /*01b0*/  IADD3 R23, PT, PT, R7, -0x1c, RZ ;  /* 0xffffffe407177810 */ /* 0x000fc40007ffe0ff */
[C---:B------:R-:W-:Y:S02]  /*01c0*/  IADD3 R25, PT, PT, R7.reuse, -0x1b, RZ ;  /* 0xffffffe507197810 */ /* 0x040fe40007ffe0ff */
[----:B-1-3--:R-:W-:-:S07]  /*01d0*/  IADD3 R5, PT, PT, R7, -0x1, RZ ;  /* 0xffffffff07057810 */ /* 0x00afce0007ffe0ff */
.L_x_77:
[----:B------:R-:W-:Y:S01]  /*01e0*/  IMAD R15, R0, 0x9, R3 ;  /* 0x00000009000f7824 */ /* 0x000fe200078e0203 */
[----:B------:R-:W-:Y:S01]  /*01f0*/  BAR.SYNC.DEFER_BLOCKING 0x0 ;  /* 0x0000000000007b1d */ /* 0x000fe20000010000 */
[----:B------:R-:W-:Y:S02]  /*0200*/  PLOP3.LUT P5, PT, PT, PT, PT, 0x8, 0x80 ;  /* 0x000000000080781c */ /* 0x000fe40003fae170 */
[----:B------:R-:W-:-:S03]  /*0210*/  IMAD.WIDE.U32 R14, R15, 0x4, R12 ;  /* 0x000000040f0e7825 */ /* 0x000fc600078e000c */
[----:B------:R-:W-:Y:S04]  /*0220*/  BSSY.RECONVERGENT B0, `(.L_x_67) ;  /* 0x0000019000007945 */ /* 0x000fe80003800200 */
[----:B------:R-:W-:Y:S05]  /*0230*/  @P4 BRA `(.L_x_68) ;  /* 0x00000000005c4947 */ /* 0x000fea0003800000 */
[----:B------:R-:W-:Y:S01]  /*0240*/  ISETP.NE.AND P4, PT, R2, RZ, PT ;  /* 0x000000ff0200720c */ /* 0x000fe20003f85270 */
[----:B------:R-:W0:Y:S01]  /*0250*/  @P3 LDC.64 R20, c[0x0][0x380] ;  /* 0x0000e000ff143b82 */ /* 0x000e220000000a00 */
[----:B------:R-:W-:-:S07]  /*0260*/  @P3 IMAD R22, R0, 0x310, R9 ;  /* 0x0000031000163824 */ /* 0x000fce00078e0209 */
[----:B------:R-:W1:Y:S08]  /*0270*/  @P2 LDC.64 R16, c[0x0][0x380] ;  /* 0x0000e000ff102b82 */ /* 0x000e700000000a00 */
[----:B------:R-:W2:Y:S01]  /*0280*/  @P4 LDC.64 R18, c[0x0][0x380] ;  /* 0x0000e000ff124b82 */ /* 0x000ea20000000a00 */
[C---:B------:R-:W-:Y:S01]  /*0290*/  @P4 IMAD R24, R0.reuse, 0x310, R23 ;  /* 0x0000031000184824 */ /* 0x040fe200078e0217 */
[----:B------:R-:W-:Y:S01]  /*02a0*/  ISETP.GT.U32.AND P6, PT, R3, 0x2, PT ;  /* 0x000000020300780c */ /* 0x000fe20003fc4070 */
[----:B------:R-:W-:-:S02]  /*02b0*/  @P2 IMAD R26, R0, 0x310, R25 ;  /* 0x00000310001a2824 */ /* 0x000fc400078e0219 */
[----:B0-----:R-:W-:Y:S01]  /*02c0*/  @P3 IMAD.WIDE.U32 R20, R22, 0x4, R20 ;  /* 0x0000000416143825 */ /* 0x001fe200078e0014 */
[----:B------:R-:W-:-:S06]  /*02d0*/  MOV R22, RZ ;  /* 0x000000ff00167202 */ /* 0x000fcc0000000f00 */
[----:B------:R-:W3:Y:S01]  /*02e0*/  @P3 LDG.E.CONSTANT R22, desc[UR6][R20.64] ;  /* 0x0000000614163981 */ /* 0x000ee2000c1e9900 */
[----:B-1----:R-:W-:Y:S01]  /*02f0*/  @P2 IMAD.WIDE.U32 R16, R26, 0x4, R16 ;  /* 0x000000041a102825 */ /* 0x002fe200078e0010 */
[----:B------:R-:W-:Y:S02]  /*0300*/  MOV R26, RZ ;  /* 0x000000ff001a7202 */ /* 0x000fe40000000f00 */
[----:B------:R-:W4:Y:S04]  /*0310*/  @!P6 LDG.E.CONSTANT R28, desc[UR6][R14.64] ;  /* 0x000000060e1ce981 */ /* 0x000f28000c1e9900 */
[----:B------:R-:W5:Y:S01]  /*0320*/  @P2 LDG.E.CONSTANT R26, desc[UR6][R16.64] ;  /* 0x00000006101a2981 */ /* 0x000f62000c1e9900 */
[----:B--2---:R-:W-:-:S04]  /*0330*/  @P4 IMAD.WIDE.U32 R18, R24, 0x4, R18 ;  /* 0x0000000418124825 */ /* 0x004fc800078e0012 */
[----:B------:R-:W-:-:S06]  /*0340*/  HFMA2 R24, -RZ, RZ, 0, 0 ;  /* 0x00000000ff187431 */ /* 0x000fcc00000001ff */
[----:B------:R-:W2:Y:S01]  /*0350*/  @P4 LDG.E.CONSTANT R24, desc[UR6][R18.64] ;  /* 0x0000000612184981 */ /* 0x000ea2000c1e9900 */
[----:B------:R-:W-:-:S03]  /*0360*/  @!P6 PLOP3.LUT P5, PT, PT, PT, PT, 0x80, 0x8 ;  /* 0x000000000008e81c */ /* 0x000fc60003faf070 */
[----:B---3--:R0:W-:Y:S04]  /*0370*/  STS [R4], R22 ;  /* 0x0000001604007388 */ /* 0x0081e80000000800 */
[----:B-----5:R0:W-:Y:S04]  /*0380*/  STS [R4+0x8], R26 ;  /* 0x0000081a04007388 */ /* 0x0201e80000000800 */
[----:B--2---:R0:W-:Y:S04]  /*0390*/  STS [R4+0x4], R24 ;  /* 0x0000041804007388 */ /* 0x0041e80000000800 */
[----:B----4-:R0:W-:Y:S02]  /*03a0*/  @!P6 STS [R6], R28 ;  /* 0x0000001c0600e388 */ /* 0x0101e40000000800 */
.L_x_68:
[----:B------:R-:W-:Y:S05]  /*03b0*/  BSYNC.RECONVERGENT B0 ;  /* 0x0000000000007941 */ /* 0x000fea0003800200 */
.L_x_67:
[----:B------:R-:W1:Y:S08]  /*03c0*/  S2UR UR5, SR_CgaCtaId ;  /* 0x00000000000579c3 */ /* 0x000e700000008800 */
[----:B------:R-:W-:Y:S01]  /*03d0*/  BAR.SYNC.DEFER_BLOCKING 0x0 ;  /* 0x0000000000007b1d */ /* 0x000fe20000010000 */
[----:B------:R-:W-:-:S05]  /*03e0*/  ISETP.GT.U32.AND P4, PT, R3, 0x9, PT ;  /* 0x000000090300780c */ /* 0x000fca0003f84070 */
[----:B------:R-:W-:Y:S01]  /*03f0*/  UMOV UR4, 0x400 ;  /* 0x0000040000047882 */ /* 0x000fe20000000000 */
[----:B------:R-:W-:Y:S01]  /*0400*/  BSSY.RECONVERGENT B0, `(.L_x_69) ;  /* 0x000001e000007945 */ /* 0x000fe20003800200 */
[----:B-1----:R-:W-:Y:S01]  /*0410*/  ULEA UR4, UR5, UR4, 0x18 ;  /* 0x0000000405047291 */ /* 0x002fe2000f8ec0ff */
[----:B------:R-:W-:Y:S04]  /*0420*/  LDS R18, [R8] ;  /* 0x0000000008127984 */ /* 0x000fe80000000800 */
[----:B------:R-:W-:Y:S04]  /*0430*/  LDS R19, [R8+0x38] ;  /* 0x0000380008137984 */ /* 0x000fe80000000800 */
[----:B------:R-:W1:Y:S04]  /*0440*/  LDS.64 R16, [UR4+0x78] ;  /* 0x00007804ff107984 */ /* 0x000e680008000a00 */
[----:B------:R-:W2:Y:S04]  /*0450*/  LDS R21, [R8+0x4] ;  /* 0x0000040008157984 */ /* 0x000ea80000000800 */
[----:B0-----:R-:W0:Y:S04]  /*0460*/  LDS R22, [R8+0x3c] ;  /* 0x00003c0008167984 */ /* 0x001e280000000800 */
[----:B------:R3:W4:Y:S01]  /*0470*/  LDS R24, [R8+0x40] ;  /* 0x0000400008187984 */ /* 0x0007220000000800 */
[----:B-1----:R-:W-:Y:S01]  /*0480*/  FFMA R18, R18, R16, R27 ;  /* 0x0000001012127223 */ /* 0x002fe2000000001b */
[----:B------:R-:W-:-:S02]  /*0490*/  FFMA R16, R16, R19, R29 ;  /* 0x0000001310107223 */ /* 0x000fc4000000001d */
[----:B------:R3:W1:Y:S01]  /*04a0*/  LDS R27, [R8+0x8] ;  /* 0x00000800081b7984 */ /* 0x0006620000000800 */
[-C--:B--2---:R-:W-:Y:S01]  /*04b0*/  FFMA R20, R21, R17.reuse, R18 ;  /* 0x0000001115147223 */ /* 0x084fe20000000012 */
[----:B0-----:R-:W-:Y:S02]  /*04c0*/  FFMA R21, R22, R17, R16 ;  /* 0x0000001116157223 */ /* 0x001fe40000000010 */
[----:B------:R-:W0:Y:S01]  /*04d0*/  LDS R22, [UR4+0x80] ;  /* 0x00008004ff167984 */ /* 0x000e220008000800 */
[----:B------:R-:W-:Y:S06]  /*04e0*/  BAR.SYNC.DEFER_BLOCKING 0x0 ;  /* 0x0000000000007b1d */ /* 0x000fec0000010000 */
[----:B---34-:R-:W-:Y:S05]  /*04f0*/  @P4 BRA `(.L_x_70) ;  /* 0x0000000000384947 */ /* 0x018fea0003800000 */
[----:B------:R-:W-:Y:S01]  /*0500*/  ISETP.NE.AND P6, PT, R3, 0x9, PT ;  /* 0x000000090300780c */ /* 0x000fe20003fc5270 */
[----:B------:R-:W-:Y:S02]  /*0510*/  HFMA2 R29, -RZ, RZ, 0, 0 ;  /* 0x00000000ff1d7431 */ /* 0x000fe400000001ff */
[----:B------:R-:W-:-:S04]  /*0520*/  IMAD R17, R0, 0x310, R7 ;  /* 0x0000031000117824 */ /* 0x000fc800078e0207 */
[----:B------:R-:W-:Y:S01]  /*0530*/  IMAD.WIDE.U32 R16, R17, 0x4, R10 ;  /* 0x0000000411107825 */ /* 0x000fe200078e000a */
[----:B------:R-:W-:-:S04]  /*0540*/  MOV R26, RZ ;  /* 0x000000ff001a7202 */ /* 0x000fc80000000f00 */
[----:B------:R-:W2:Y:S04]  /*0550*/  LDG.E.CONSTANT R28, desc[UR6][R16.64] ;  /* 0x00000006101c7981 */ /* 0x000ea8000c1e9900 */
[----:B------:R-:W3:Y:S01]  /*0560*/  @P6 LDG.E.CONSTANT R29, desc[UR6][R16.64+0x4] ;  /* 0x00000406101d6981 */ /* 0x000ee2000c1e9900 */
[----:B------:R-:W-:-:S13]  /*0570*/  ISETP.NE.AND P6, PT, R3, RZ, PT ;  /* 0x000000ff0300720c */ /* 0x000fda0003fc5270 */
[----:B------:R-:W-:-:S04]  /*0580*/  @P6 IMAD R19, R0, 0x310, R5 ;  /* 0x0000031000136824 */ /* 0x000fc800078e0205 */
[----:B------:R-:W-:-:S05]  /*0590*/  @P6 IMAD.WIDE.U32 R18, R19, 0x4, R10 ;  /* 0x0000000413126825 */ /* 0x000fca00078e000a */
[----:B------:R-:W4:Y:S04]  /*05a0*/  @P6 LDG.E.CONSTANT R26, desc[UR6][R18.64] ;  /* 0x00000006121a6981 */ /* 0x000f28000c1e9900 */
[----:B--2---:R2:W-:Y:S04]  /*05b0*/  STS [R4+0x4], R28 ;  /* 0x0000041c04007388 */ /* 0x0045e80000000800 */
[----:B---3--:R2:W-:Y:S04]  /*05c0*/  STS [R4+0x8], R29 ;  /* 0x0000081d04007388 */ /* 0x0085e80000000800 */
[----:B----4-:R2:W-:Y:S02]  /*05d0*/  STS [R4], R26 ;  /* 0x0000001a04007388 */ /* 0x0105e40000000800 */
.L_x_70:
[----:B------:R-:W-:Y:S05]  /*05e0*/  BSYNC.RECONVERGENT B0 ;  /* 0x0000000000007941 */ /* 0x000fea0003800200 */
.L_x_69:
[----:B------:R-:W-:Y:S04]  /*05f0*/  BSSY.RECONVERGENT B0, `(.L_x_71) ;  /* 0x0000004000007945 */ /* 0x000fe80003800200 */
[----:B------:R-:W-:Y:S05]  /*0600*/  @!P5 BRA `(.L_x_72) ;  /* 0x000000000008d947 */ /* 0x000fea0003800000 */
[----:B------:R-:W3:Y:S04]  /*0610*/  LDG.E.CONSTANT R17, desc[UR6][R14.64+0xc] ;  /* 0x00000c060e117981 */ /* 0x000ee8000c1e9900 */
[----:B---3--:R3:W-:Y:S02]  /*0620*/  STS [R6], R17 ;  /* 0x0000001106007388 */ /* 0x0087e40000000800 */
.L_x_72:
[----:B------:R-:W-:Y:S05]  /*0630*/  BSYNC.RECONVERGENT B0 ;  /* 0x0000000000007941 */ /* 0x000fea0003800200 */
.L_x_71:
[----:B------:R-:W-:Y:S01]  /*0640*/  BAR.SYNC.DEFER_BLOCKING 0x0 ;  /* 0x0000000000007b1d */ /* 0x000fe20000010000 */
[----:B01----:R-:W-:Y:S01]  /*0650*/  FFMA R18, R27, R22, R20 ;  /* 0x000000161b127223 */ /* 0x003fe20000000014 */
[----:B------:R-:W-:-:S04]  /*0660*/  FFMA R24, R22, R24, R21 ;  /* 0x0000001816187223 */ /* 0x000fc80000000015 */
[----:B------:R-:W-:Y:S01]  /*0670*/  BSSY.RECONVERGENT B0, `(.L_x_73) ;  /* 0x0000024000007945 */ /* 0x000fe20003800200 */
[----:B--2---:R-:W-:Y:S04]  /*0680*/  LDS R29, [R8] ;  /* 0x00000000081d7984 */ /* 0x004fe80000000800 */
[----:B---3--:R-:W0:Y:S04]  /*0690*/  LDS.64 R16, [UR4+0x78] ;  /* 0x00007804ff107984 */ /* 0x008e280008000a00 */
[----:B------:R-:W1:Y:S04]  /*06a0*/  LDS R19, [R8+0x38] ;  /* 0x0000380008137984 */ /* 0x000e680000000800 */
[----:B------:R-:W2:Y:S04]  /*06b0*/  LDS R21, [R8+0x4] ;  /* 0x0000040008157984 */ /* 0x000ea80000000800 */
[----:B------:R-:W3:Y:S04]  /*06c0*/  LDS R27, [R8+0x3c] ;  /* 0x00003c00081b7984 */ /* 0x000ee80000000800 */
[----:B------:R-:W-:Y:S01]  /*06d0*/  LDS R20, [R8+0x40] ;  /* 0x0000400008147984 */ /* 0x000fe20000000800 */
[----:B0-----:R-:W-:-:S03]  /*06e0*/  FFMA R18, R29, R16, R18 ;  /* 0x000000101d127223 */ /* 0x001fc60000000012 */
[----:B------:R-:W-:Y:S01]  /*06f0*/  LDS R29, [UR4+0x80] ;  /* 0x00008004ff1d7984 */ /* 0x000fe20008000800 */
[----:B-1----:R-:W-:-:S03]  /*0700*/  FFMA R16, R16, R19, R24 ;  /* 0x0000001310107223 */ /* 0x002fc60000000018 */
[----:B------:R-:W0:Y:S01]  /*0710*/  LDS R19, [R8+0x8] ;  /* 0x0000080008137984 */ /* 0x000e220000000800 */
[-C--:B--2---:R-:W-:Y:S01]  /*0720*/  FFMA R18, R21, R17.reuse, R18 ;  /* 0x0000001115127223 */ /* 0x084fe20000000012 */
[----:B---3--:R-:W-:-:S03]  /*0730*/  FFMA R16, R27, R17, R16 ;  /* 0x000000111b107223 */ /* 0x008fc60000000010 */
[----:B0-----:R-:W-:Y:S01]  /*0740*/  FFMA R27, R19, R29, R18 ;  /* 0x0000001d131b7223 */ /* 0x001fe20000000012 */
[----:B------:R-:W-:Y:S01]  /*0750*/  FFMA R29, R29, R20, R16 ;  /* 0x000000141d1d7223 */ /* 0x000fe20000000010 */
[----:B------:R-:W-:Y:S06]  /*0760*/  BAR.SYNC.DEFER_BLOCKING 0x0 ;  /* 0x0000000000007b1d */ /* 0x000fec0000010000 */
[----:B------:R-:W-:Y:S05]  /*0770*/  @P4 BRA `(.L_x_74) ;  /* 0x00000000004c4947 */ /* 0x000fea0003800000 */
[----:B------:R-:W-:Y:S01]  /*0780*/  ISETP.GT.U32.AND P6, PT, R2, 0x1a, PT ;  /* 0x0000001a0200780c */ /* 0x000fe20003fc4070 */
[----:B------:R-:W0:Y:S01]  /*0790*/  @P0 LDC.64 R20, c[0x0][0x380] ;  /* 0x0000e000ff140b82 */ /* 0x000e220000000a00 */
[----:B------:R-:W-:-:S07]  /*07a0*/  @P0 IMAD R22, R0, 0x310, R7 ;  /* 0x0000031000160824 */ /* 0x000fce00078e0207 */
[----:B------:R-:W1:Y:S08]  /*07b0*/  @P1 LDC.64 R16, c[0x0][0x380] ;  /* 0x0000e000ff101b82 */ /* 0x000e700000000a00 */
[----:B------:R-:W2:Y:S01]  /*07c0*/  @!P6 LDC.64 R18, c[0x0][0x380] ;  /* 0x0000e000ff12eb82 */ /* 0x000ea20000000a00 */
[C-C-:B------:R-:W-:Y:S02]  /*07d0*/  @!P6 IMAD R24, R0.reuse, 0x310, R7.reuse ;  /* 0x000003100018e824 */ /* 0x140fe400078e0207 */
[----:B------:R-:W-:-:S02]  /*07e0*/  @P1 IMAD R26, R0, 0x310, R7 ;  /* 0x00000310001a1824 */ /* 0x000fc400078e0207 */
[----:B0-----:R-:W-:-:S04]  /*07f0*/  @P0 IMAD.WIDE.U32 R20, R22, 0x4, R20 ;  /* 0x0000000416140825 */ /* 0x001fc800078e0014 */
[----:B------:R-:W-:Y:S02]  /*0800*/  HFMA2 R22, -RZ, RZ, 0, 0 ;  /* 0x00000000ff167431 */ /* 0x000fe400000001ff */
[----:B-1----:R-:W-:Y:S01]  /*0810*/  @P1 IMAD.WIDE.U32 R16, R26, 0x4, R16 ;  /* 0x000000041a101825 */ /* 0x002fe200078e0010 */
[----:B------:R-:W-:-:S03]  /*0820*/  MOV R26, RZ ;  /* 0x000000ff001a7202 */ /* 0x000fc60000000f00 */
[----:B------:R-:W3:Y:S04]  /*0830*/  @P0 LDG.E.CONSTANT R22, desc[UR6][R20.64+0x6c] ;  /* 0x00006c0614160981 */ /* 0x000ee8000c1e9900 */
[----:B------:R-:W4:Y:S01]  /*0840*/  @P1 LDG.E.CONSTANT R26, desc[UR6][R16.64+0x74] ;  /* 0x00007406101a1981 */ /* 0x000f22000c1e9900 */
[----:B--2---:R-:W-:-:S04]  /*0850*/  @!P6 IMAD.WIDE.U32 R18, R24, 0x4, R18 ;  /* 0x000000041812e825 */ /* 0x004fc800078e0012 */
[----:B------:R-:W-:-:S06]  /*0860*/  HFMA2 R24, -RZ, RZ, 0, 0 ;  /* 0x00000000ff187431 */ /* 0x000fcc00000001ff */
[----:B------:R-:W2:Y:S04]  /*0870*/  @!P6 LDG.E.CONSTANT R24, desc[UR6][R18.64+0x70] ;  /* 0x000070061218e981 */ /* 0x000ea8000c1e9900 */
[----:B---3--:R0:W-:Y:S04]  /*0880*/  STS [R4], R22 ;  /* 0x0000001604007388 */ /* 0x0081e80000000800 */
[----:B----4-:R0:W-:Y:S04]  /*0890*/  STS [R4+0x8], R26 ;  /* 0x0000081a04007388 */ /* 0x0101e80000000800 */
[----:B--2---:R0:W-:Y:S02]  /*08a0*/  STS [R4+0x4], R24 ;  /* 0x0000041804007388 */ /* 0x0041e40000000800 */
.L_x_74:
[----:B------:R-:W-:Y:S05]  /*08b0*/  BSYNC.RECONVERGENT B0 ;  /* 0x0000000000007941 */ /* 0x000fea0003800200 */
.L_x_73:
[----:B------:R-:W-:Y:S04]  /*08c0*/  BSSY.RECONVERGENT B0, `(.L_x_75) ;  /* 0x0000004000007945 */ /* 0x000fe80003800200 */
[----:B------:R-:W-:Y:S05]  /*08d0*/  @!P5 BRA `(.L_x_76) ;  /* 0x000000000008d947 */ /* 0x000fea0003800000 */
[----:B------:R-:W2:Y:S04]  /*08e0*/  LDG.E.CONSTANT R15, desc[UR6][R14.64+0x18] ;  /* 0x000018060e0f7981 */ /* 0x000ea8000c1e9900 */
[----:B--2---:R1:W-:Y:S02]  /*08f0*/  STS [R6], R15 ;  /* 0x0000000f06007388 */ /* 0x0043e40000000800 */
.L_x_76:
[----:B------:R-:W-:Y:S05]  /*0900*/  BSYNC.RECONVERGENT B0 ;  /* 0x0000000000007941 */ /* 0x000fea0003800200 */
.L_x_75:
[----:B------:R-:W-:Y:S01]  /*0910*/  BAR.SYNC.DEFER_BLOCKING 0x0 ;  /* 0x0000000000007b1d */ /* 0x000fe20000010000 */
[----:B------:R-:W-:-:S04]  /*0920*/  IADD3 R0, PT, PT, R0, 0x1, RZ ;  /* 0x0000000100007810 */ /* 0x000fc80007ffe0ff */
[----:B------:R-:W-:Y:S01]  /*0930*/  ISETP.NE.AND P5, PT, R0, 0x20, PT ;  /* 0x000000200000780c */ /* 0x000fe20003fa5270 */
[----:B------:R-:W-:Y:S04]  /*0940*/  LDS R18, [R8] ;  /* 0x0000000008127984 */ /* 0x000fe80000000800 */
[----:B-1----:R-:W1:Y:S04]  /*0950*/  LDS.64 R14, [UR4+0x78] ;  /* 0x00007804ff0e7984 */ /* 0x002e680008000a00 */
[----:B------:R-:W2:Y:S04]  /*0960*/  LDS R20, [R8+0x38] ;  /* 0x0000380008147984 */ /* 0x000ea80000000800 */
[----:B------:R-:W3:Y:S04]  /*0970*/  LDS R21, [R8+0x4] ;  /* 0x0000040008157984 */ /* 0x000ee80000000800 */
[----:B0-----:R-:W0:Y:S04]  /*0980*/  LDS R22, [R8+0x3c] ;  /* 0x00003c0008167984 */ /* 0x001e280000000800 */
[----:B------:R-:W-:Y:S04]  /*0990*/  LDS R19, [R8+0x8] ;  /* 0x0000080008137984 */ /* 0x000fe80000000800 */
[----:B------:R-:W4:Y:S04]  /*09a0*/  LDS R16, [UR4+0x80] ;  /* 0x00008004ff107984 */ /* 0x000f280008000800 */
[----:B------:R-:W5:Y:S01]  /*09b0*/  LDS R17, [R8+0x40] ;  /* 0x0000400008117984 */ /* 0x000f620000000800 */
[----:B-1----:R-:W-:Y:S01]  /*09c0*/  FFMA R18, R18, R14, R27 ;  /* 0x0000000e12127223 */ /* 0x002fe2000000001b */
[----:B--2---:R-:W-:-:S03]  /*09d0*/  FFMA R20, R14, R20, R29 ;  /* 0x000000140e147223 */ /* 0x004fc6000000001d */
[-C--:B---3--:R-:W-:Y:S01]  /*09e0*/  FFMA R18, R21, R15.reuse, R18 ;  /* 0x0000000f15127223 */ /* 0x088fe20000000012 */
[----:B0-----:R-:W-:-:S03]  /*09f0*/  FFMA R15, R22, R15, R20 ;  /* 0x0000000f160f7223 */ /* 0x001fc60000000014 */
[----:B----4-:R-:W-:Y:S01]  /*0a00*/  FFMA R27, R19, R16, R18 ;  /* 0x00000010131b7223 */ /* 0x010fe20000000012 */
[----:B-----5:R-:W-:Y:S01]  /*0a10*/  FFMA R29, R16, R17, R15 ;  /* 0x00000011101d7223 */ /* 0x020fe2000000000f */
[----:B------:R-:W-:Y:S06]  /*0a20*/  @P5 BRA `(.L_x_77) ;  /* 0xfffffff400ec5947 */ /* 0x000fec000383ffff */
[----:B------:R-:W0:Y:S08]  /*0a30*/  LDC.64 R4, c[0x0][0x398] ;  /* 0x0000e600ff047b82 */ /* 0x000e300000000a00 */
[----:B------:R-:W1:Y:S01]  /*0a40*/  LDC.64 R8, c[0x0][0x390] ;  /* 0x0000e400ff087b82 */ /* 0x000e620000000a00 */
[----:B0-----:R-:W2:Y:S01]  /*0a50*/  LDG.E.CONSTANT R4, desc[UR6][R4.64] ;  /* 0x0000000604047981 */ /* 0x001ea2000c1e9900 */
[----:B------:R-:W-:-:S04]  /*0a60*/  IMAD R3, R3, -0x2, R7 ;  /* 0xfffffffe03037824 */ /* 0x000fc800078e0207 */
[----:B-1----:R-:W-:-:S04]  /*0a70*/  IMAD.WIDE.U32 R2, R3, 0x4, R8 ;  /* 0x0000000403027825 */ /* 0x002fc800078e0008 */
[--C-:B--2---:R-:W-:Y:S01]  /*0a80*/  FADD R27, R27, R4.reuse ;  /* 0x000000041b1b7221 */ /* 0x104fe20000000000 */
[----:B------:R-:W-:-:S04]  /*0a90*/  FADD R29, R29, R4 ;  /* 0x000000041d1d7221 */ /* 0x000fc80000000000 */
[----:B------:R-:W-:Y:S02]  /*0aa0*/  FMNMX R27, RZ, R27, !PT ;  /* 0x0000001bff1b7209 */ /* 0x000fe40007800000 */
[----:B------:R-:W-:-:S03]  /*0ab0*/  FMNMX R29, RZ, R29, !PT ;  /* 0x0000001dff1d7209 */ /* 0x000fc60007800000 */
[----:B------:R-:W-:Y:S04]  /*0ac0*/  STG.E desc[UR6][R2.64], R27 ;  /* 0x0000001b02007986 */ /* 0x000fe8000c101906 */
[----:B------:R-:W-:Y:S01]  /*0ad0*/  STG.E desc[UR6][R2.64+0x38], R29 ;  /* 0x0000381d02007986 */ /* 0x000fe2000c101906 */
[----:B------:R-:W-:Y:S05]  /*0ae0*/  EXIT ;  /* 0x000000000000794d */ /* 0x000fea0003800000 */
.L_x_78:
        /* <DEDUP_REMOVED lines=9> */
.L_x_2160:


//--------------------- .text.fused_nn_conv2d_kernel0 --------------------------
	.section	.text.fused_nn_conv2d_kernel0,"ax",@progbits
	.align	128
        .global         fused_nn_conv2d_kernel0
        .type           fused_nn_conv2d_kernel0,@function
        .size           fused_nn_conv2d_kernel0,(.L_x_2161 - fused_nn_conv2d_kernel0)
        .other          fused_nn_conv2d_kernel0,@"STO_CUDA_ENTRY STV_DEFAULT"
fused_nn_conv2d_kernel0:
.text.fused_nn_conv2d_kernel0:
[----:B------:R-:W-:Y:S01]  /*0000*/  LDC R1, c[0x0][0x37c] ;  /* 0x0000df00ff017b82 */ /* 0x000fe20000000800 */
[----:B------:R-:W0:Y:S01]  /*0010*/  S2R R4, SR_TID.Z ;  /* 0x0000000000047919 */ /* 0x000e220000002300 */
[----:B------:R-:W1:Y:S01]  /*0020*/  LDCU.64 UR8, c[0x0][0x358] ;  /* 0x00006b00ff0877ac */ /* 0x000e620008000a00 */
[----:B------:R-:W0:Y:S01]  /*0030*/  S2R R19, SR_TID.X ;  /* 0x0000000000137919 */ /* 0x000e220000002100 */
[----:B------:R-:W2:Y:S01]  /*0040*/  S2R R15, SR_CTAID.Y ;  /* 0x00000000000f7919 */ /* 0x000ea20000002600 */
[----:B------:R-:W3:Y:S01]  /*0050*/  S2R R14, SR_CTAID.Z ;  /* 0x00000000000e7919 */ /* 0x000ee20000002700 */
[----:B0-----:R-:W-:-:S04]  /*0060*/  IMAD R0, R4, 0xd, R19 ;  /* 0x0000000d04007824 */ /* 0x001fc800078e0213 */
[----:B------:R-:W-:Y:S01]  /*0070*/  IMAD R5, R4, -0x5, R0 ;  /* 0xfffffffb04057824 */ /* 0x000fe200078e0200 */
[----:B------:R-:W-:-:S04]  /*0080*/  ISETP.GT.U32.AND P1, PT, R0, 0x61, PT ;  /* 0x000000610000780c */ /* 0x000fc80003f24070 */
[----:B------:R-:W-:Y:S02]  /*0090*/  ISETP.GT.U32.AND P0, PT, R5, 0x3f, PT ;  /* 0x0000003f0500780c */ /* 0x000fe40003f04070 */
[C---:B------:R-:W-:Y:S02]  /*00a0*/  ISETP.GT.U32.OR P1, PT, R19.reuse, 0xc, P1 ;  /* 0x0000000c1300780c */ /* 0x040fe40000f24470 */
[----:B------:R-:W-:-:S11]  /*00b0*/  ISETP.GT.U32.OR P0, PT, R19, 0x7, P0 ;  /* 0x000000071300780c */ /* 0x000fd60000704470 */
[----:B------:R-:W0:Y:S01]  /*00c0*/  @!P1 LDC.64 R2, c[0x0][0x380] ;  /* 0x0000e000ff029b82 */ /* 0x000e220000000a00 */
[----:B--2---:R-:W-:Y:S01]  /*00d0*/  @!P1 IMAD R9, R15, 0x62, R0 ;  /* 0x000000620f099824 */ /* 0x004fe200078e0200 */
[----:B---3--:R-:W-:-:S06]  /*00e0*/  @!P0 LEA R11, R14, R5, 0x6 ;  /* 0x000000050e0b8211 */ /* 0x008fcc00078e30ff */
[----:B------:R-:W2:Y:S01]  /*00f0*/  @!P0 LDC.64 R6, c[0x0][0x388] ;  /* 0x0000e200ff068b82 */ /* 0x000ea20000000a00 */
[----:B0-----:R-:W-:-:S05]  /*0100*/  @!P1 IMAD.WIDE.U32 R2, R9, 0x4, R2 ;  /* 0x0000000409029825 */ /* 0x001fca00078e0002 */
[----:B-1----:R-:W3:Y:S01]  /*0110*/  @!P1 LDG.E.CONSTANT R13, desc[UR8][R2.64] ;  /* 0x00000008020d9981 */ /* 0x002ee2000c1e9900 */
[----:B--2---:R-:W-:-:S05]  /*0120*/  @!P0 IMAD.WIDE.U32 R6, R11, 0x4, R6 ;  /* 0x000000040b068825 */ /* 0x004fca00078e0006 */
[----:B------:R0:W2:Y:S01]  /*0130*/  @!P0 LDG.E.CONSTANT R17, desc[UR8][R6.64] ;  /* 0x0000000806118981 */ /* 0x0000a2000c1e9900 */
[----:B------:R-:W1:Y:S01]  /*0140*/  @!P0 S2R R9, SR_CgaCtaId ;  /* 0x0000000000098919 */ /* 0x000e620000008800 */
[----:B------:R-:W4:Y:S01]  /*0150*/  S2UR UR5, SR_CgaCtaId ;  /* 0x00000000000579c3 */ /* 0x000f220000008800 */
[----:B------:R-:W-:Y:S01]  /*0160*/  @!P0 MOV R8, 0x400 ;  /* 0x0000040000088802 */ /* 0x000fe20000000f00 */
[----:B------:R-:W-:-:S03]  /*0170*/  UMOV UR4, 0x400 ;  /* 0x0000040000047882 */ /* 0x000fc60000000000 */
[----:B------:R-:W-:Y:S01]  /*0180*/  @!P0 IADD3 R8, PT, PT, R8, 0x188, RZ ;  /* 0x0000018808088810 */ /* 0x000fe20007ffe0ff */
[----:B------:R-:W-:Y:S02]  /*0190*/  IMAD R21, R4, 0x180, R5 ;  /* 0x0000018004157824 */ /* 0x000fe400078e0205 */
[----:B0-----:R-:W0:Y:S01]  /*01a0*/  LDC.64 R6, c[0x0][0x390] ;  /* 0x0000e400ff067b82 */ /* 0x001e220000000a00 */
[----:B----4-:R-:W-:Y:S01]  /*01b0*/  ULEA UR6, UR5, UR4, 0x18 ;  /* 0x0000000405067291 */ /* 0x010fe2000f8ec0ff */
[----:B-1----:R-:W-:-:S05]  /*01c0*/  @!P0 LEA R8, R9, R8, 0x18 ;  /* 0x0000000809088211 */ /* 0x002fca00078ec0ff */
[----:B------:R-:W-:Y:S02]  /*01d0*/  @!P1 LEA R18, R0, UR6, 0x2 ;  /* 0x0000000600129c11 */ /* 0x000fe4000f8e10ff */
[----:B------:R-:W-:Y:S01]  /*01e0*/  @!P0 LEA R20, R5, R8, 0x2 ;  /* 0x0000000805148211 */ /* 0x000fe200078e10ff */
[----:B------:R-:W-:-:S04]  /*01f0*/  UIADD3 UR4, UPT, UPT, UR4, 0x188, URZ ;  /* 0x0000018804047890 */ /* 0x000fc8000fffe0ff */
[----:B------:R-:W-:Y:S01]  /*0200*/  ULEA UR4, UR5, UR4, 0x18 ;  /* 0x0000000405047291 */ /* 0x000fe2000f8ec0ff */
[----:B------:R-:W-:-:S05]  /*0210*/  LEA R19, R19, UR6, 0x2 ;  /* 0x0000000613137c11 */ /* 0x000fca000f8e10ff */
[----:B------:R-:W-:Y:S01]  /*0220*/  LEA R16, R4, UR4, 0x3 ;  /* 0x0000000404107c11 */ /* 0x000fe2000f8e18ff */
[----:B------:R-:W-:-:S04]  /*0230*/  IMAD R14, R14, 0x3100, R21 ;  /* 0x000031000e0e7824 */ /* 0x000fc800078e0215 */
[----:B------:R-:W-:-:S04]  /*0240*/  IMAD R15, R15, 0x62, R14 ;  /* 0x000000620f0f7824 */ /* 0x000fc800078e020e */
[----:B0-----:R-:W-:Y:S01]  /*0250*/  IMAD.WIDE.U32 R14, R15, 0x4, R6 ;  /* 0x000000040f0e7825 */ /* 0x001fe200078e0006 */
[----:B---3--:R-:W-:Y:S04]  /*0260*/  @!P1 STS [R18], R13 ;  /* 0x0000000d12009388 */ /* 0x008fe80000000800 */
[----:B--2---:R-:W-:Y:S01]  /*0270*/  @!P0 STS [R20], R17 ;  /* 0x0000001114008388 */ /* 0x004fe20000000800 */
[----:B------:R-:W-:Y:S06]  /*0280*/  BAR.SYNC.DEFER_BLOCKING 0x0 ;  /* 0x0000000000007b1d */ /* 0x000fec0000010000 */
[----:B------:R-:W-:Y:S04]  /*0290*/  LDS R0, [R19] ;  /* 0x0000000013007984 */ /* 0x000fe80000000800 */
[----:B------:R-:W0:Y:S04]  /*02a0*/  LDS.64 R2, [R16] ;  /* 0x0000000010027984 */ /* 0x000e280000000a00 */
[----:B------:R-:W1:Y:S04]  /*02b0*/  LDS R12, [R19+0x38] ;  /* 0x00003800130c7984 */ /* 0x000e680000000800 */
[----:B------:R-:W2:Y:S04]  /*02c0*/  LDS R10, [R19+0x70] ;  /* 0x00007000130a7984 */ /* 0x000ea80000000800 */
[----:B------:R-:W3:Y:S04]  /*02d0*/  LDS R11, [R19+0xa8] ;  /* 0x0000a800130b7984 */ /* 0x000ee80000000800 */
[----:B------:R-:W4:Y:S04]  /*02e0*/  LDS R9, [R19+0xe0] ;  /* 0x0000e00013097984 */ /* 0x000f280000000800 */
[----:B------:R-:W5:Y:S04]  /*02f0*/  LDS R8, [R19+0x118] ;  /* 0x0001180013087984 */ /* 0x000f680000000800 */
[----:B------:R2:W5:Y:S04]  /*0300*/  LDS R13, [R19+0x150] ;  /* 0x00015000130d7984 */ /* 0x0005680000000800 */
[----:B------:R-:W5:Y:S01]  /*0310*/  LDS.64 R4, [R16+0x40] ;  /* 0x0000400010047984 */ /* 0x000f620000000a00 */
[C---:B0-----:R-:W-:Y:S01]  /*0320*/  FFMA R7, R0.reuse, R2, RZ ;  /* 0x0000000200077223 */ /* 0x041fe200000000ff */
[-C--:B------:R-:W-:Y:S01]  /*0330*/  FFMA R23, R0, R3.reuse, RZ ;  /* 0x0000000300177223 */ /* 0x080fe200000000ff */
[----:B-1----:R-:W-:-:S03]  /*0340*/  FFMA R27, R12, R3, RZ ;  /* 0x000000030c1b7223 */ /* 0x002fc600000000ff */
[----:B------:R-:W-:Y:S04]  /*0350*/  STG.E desc[UR8][R14.64], R7 ;  /* 0x000000070e007986 */ /* 0x000fe8000c101908 */
[----:B------:R-:W0:Y:S01]  /*0360*/  LDS.64 R6, [R16+0x80] ;  /* 0x0000800010067984 */ /* 0x000e220000000a00 */
[C---:B------:R-:W-:Y:S01]  /*0370*/  FFMA R17, R2.reuse, R12, RZ ;  /* 0x0000000c02117223 */ /* 0x040fe200000000ff */
[C---:B--2---:R-:W-:Y:S01]  /*0380*/  FFMA R19, R2.reuse, R10, RZ ;  /* 0x0000000a02137223 */ /* 0x044fe200000000ff */
[----:B---3--:R-:W-:Y:S01]  /*0390*/  FFMA R21, R2, R11, RZ ;  /* 0x0000000b02157223 */ /* 0x008fe200000000ff */
[----:B------:R1:W-:Y:S01]  /*03a0*/  STG.E desc[UR8][R14.64+0x310], R23 ;  /* 0x000310170e007986 */ /* 0x0003e2000c101908 */
[-C--:B------:R-:W-:Y:S01]  /*03b0*/  FFMA R29, R10, R3.reuse, RZ ;  /* 0x000000030a1d7223 */ /* 0x080fe200000000ff */
[----:B------:R-:W-:-:S02]  /*03c0*/  FFMA R18, R11, R3, RZ ;  /* 0x000000030b127223 */ /* 0x000fc400000000ff */
[----:B------:R2:W-:Y:S01]  /*03d0*/  STG.E desc[UR8][R14.64+0x348], R27 ;  /* 0x0003481b0e007986 */ /* 0x0005e2000c101908 */
[-C--:B----4-:R-:W-:Y:S01]  /*03e0*/  FFMA R20, R9, R3.reuse, RZ ;  /* 0x0000000309147223 */ /* 0x090fe200000000ff */
[----:B-----5:R-:W-:Y:S01]  /*03f0*/  FFMA R25, R2, R8, RZ ;  /* 0x0000000802197223 */ /* 0x020fe200000000ff */
[----:B------:R-:W-:Y:S01]  /*0400*/  FFMA R22, R8, R3, RZ ;  /* 0x0000000308167223 */ /* 0x000fe200000000ff */
[C---:B-1----:R-:W-:Y:S01]  /*0410*/  FFMA R23, R2.reuse, R9, RZ ;  /* 0x0000000902177223 */ /* 0x042fe200000000ff */
[----:B--2---:R-:W-:Y:S01]  /*0420*/  FFMA R27, R2, R13, RZ ;  /* 0x0000000d021b7223 */ /* 0x004fe200000000ff */
[----:B------:R-:W-:Y:S01]  /*0430*/  FFMA R2, R13, R3, RZ ;  /* 0x000000030d027223 */ /* 0x000fe200000000ff */
[----:B------:R-:W-:-:S04]  /*0440*/  FFMA R3, R0, R4, RZ ;  /* 0x0000000400037223 */ /* 0x000fc800000000ff */
[----:B------:R-:W-:Y:S04]  /*0450*/  STG.E desc[UR8][R14.64+0x460], R2 ;  /* 0x000460020e007986 */ /* 0x000fe8000c101908 */
[----:B------:R-:W-:Y:S04]  /*0460*/  STG.E desc[UR8][R14.64+0x3100], R3 ;  /* 0x003100030e007986 */ /* 0x000fe8000c101908 */
[----:B------:R-:W1:Y:S04]  /*0470*/  LDS.64 R2, [R16+0xc0] ;  /* 0x0000c00010027984 */ /* 0x000e680000000a00 */
[----:B------:R2:W-:Y:S04]  /*0480*/  STG.E desc[UR8][R14.64+0x70], R19 ;  /* 0x000070130e007986 */ /* 0x0005e8000c101908 */
[----:B------:R3:W-:Y:S01]  /*0490*/  STG.E desc[UR8][R14.64+0xa8], R21 ;  /* 0x0000a8150e007986 */ /* 0x0007e2000c101908 */
[----:B--2---:R-:W-:-:S03]  /*04a0*/  FFMA R19, R4, R10, RZ ;  /* 0x0000000a04137223 */ /* 0x004fc600000000ff */
[----:B------:R2:W-:Y:S01]  /*04b0*/  STG.E desc[UR8][R14.64+0x380], R29 ;  /* 0x0003801d0e007986 */ /* 0x0005e2000c101908 */
[----:B---3--:R-:W-:-:S03]  /*04c0*/  FFMA R21, R4, R11, RZ ;  /* 0x0000000b04157223 */ /* 0x008fc600000000ff */
[----:B------:R3:W-:Y:S04]  /*04d0*/  STG.E desc[UR8][R14.64+0xe0], R23 ;  /* 0x0000e0170e007986 */ /* 0x0007e8000c101908 */
[----:B------:R0:W-:Y:S01]  /*04e0*/  STG.E desc[UR8][R14.64+0x3170], R19 ;  /* 0x003170130e007986 */ /* 0x0001e2000c101908 */
[----:B--2---:R-:W-:-:S03]  /*04f0*/  FFMA R29, R4, R13, RZ ;  /* 0x0000000d041d7223 */ /* 0x004fc600000000ff */
[----:B------:R2:W-:Y:S01]  /*0500*/  STG.E desc[UR8][R14.64+0x118], R25 ;  /* 0x000118190e007986 */ /* 0x0005e2000c101908 */
[----:B---3--:R-:W-:-:S03]  /*0510*/  FFMA R23, R4, R9, RZ ;  /* 0x0000000904177223 */ /* 0x008fc600000000ff */
[----:B------:R3:W-:Y:S01]  /*0520*/  STG.E desc[UR8][R14.64+0x150], R27 ;  /* 0x0001501b0e007986 */ /* 0x0007e2000c101908 */
[----:B0-----:R-:W-:-:S03]  /*0530*/  FFMA R19, R6, R10, RZ ;  /* 0x0000000a06137223 */ /* 0x001fc600000000ff */
[----:B------:R0:W-:Y:S01]  /*0540*/  STG.E desc[UR8][R14.64+0x38], R17 ;  /* 0x000038110e007986 */ /* 0x0001e2000c101908 */
[-C--:B------:R-:W-:Y:S01]  /*0550*/  FFMA R24, R8, R5.reuse, RZ ;  /* 0x0000000508187223 */ /* 0x080fe200000000ff */
[-C--:B------:R-:W-:Y:S01]  /*0560*/  FFMA R16, R13, R5.reuse, RZ ;  /* 0x000000050d107223 */ /* 0x080fe200000000ff */
[----:B--2---:R-:W-:Y:S01]  /*0570*/  FFMA R25, R4, R8, RZ ;  /* 0x0000000804197223 */ /* 0x004fe200000000ff */
[----:B------:R2:W-:Y:S01]  /*0580*/  STG.E desc[UR8][R14.64+0x31a8], R21 ;  /* 0x0031a8150e007986 */ /* 0x0005e2000c101908 */
[----:B---3--:R-:W-:-:S03]  /*0590*/  FFMA R27, R12, R5, RZ ;  /* 0x000000050c1b7223 */ /* 0x008fc600000000ff */
[----:B------:R3:W-:Y:S01]  /*05a0*/  STG.E desc[UR8][R14.64+0x3b8], R18 ;  /* 0x0003b8120e007986 */ /* 0x0007e2000c101908 */
[----:B0-----:R-:W-:-:S03]  /*05b0*/  FFMA R17, R4, R12, RZ ;  /* 0x0000000c04117223 */ /* 0x001fc600000000ff */
[----:B------:R0:W-:Y:S01]  /*05c0*/  STG.E desc[UR8][R14.64+0x3f0], R20 ;  /* 0x0003f0140e007986 */ /* 0x0001e2000c101908 */
[----:B------:R-:W-:-:S03]  /*05d0*/  FFMA R4, R0, R5, RZ ;  /* 0x0000000500047223 */ /* 0x000fc600000000ff */
[----:B------:R4:W-:Y:S01]  /*05e0*/  STG.E desc[UR8][R14.64+0x428], R22 ;  /* 0x000428160e007986 */ /* 0x0009e2000c101908 */
[----:B--2---:R-:W-:-:S03]  /*05f0*/  FFMA R21, R6, R11, RZ ;  /* 0x0000000b06157223 */ /* 0x004fc600000000ff */
[----:B------:R2:W-:Y:S01]  /*0600*/  STG.E desc[UR8][R14.64+0x31e0], R23 ;  /* 0x0031e0170e007986 */ /* 0x0005e2000c101908 */
[----:B---3--:R-:W-:-:S03]  /*0610*/  FFMA R18, R10, R5, RZ ;  /* 0x000000050a127223 */ /* 0x008fc600000000ff */
[----:B------:R3:W-:Y:S01]  /*0620*/  STG.E desc[UR8][R14.64+0x3250], R29 ;  /* 0x0032501d0e007986 */ /* 0x0007e2000c101908 */
[-C--:B0-----:R-:W-:Y:S01]  /*0630*/  FFMA R20, R11, R5.reuse, RZ ;  /* 0x000000050b147223 */ /* 0x081fe200000000ff */
[----:B----4-:R-:W-:Y:S02]  /*0640*/  FFMA R22, R9, R5, RZ ;  /* 0x0000000509167223 */ /* 0x010fe400000000ff */
[----:B------:R0:W-:Y:S01]  /*0650*/  STG.E desc[UR8][R14.64+0x6270], R19 ;  /* 0x006270130e007986 */ /* 0x0001e2000c101908 */
[----:B------:R-:W-:Y:S01]  /*0660*/  FFMA R5, R0, R6, RZ ;  /* 0x0000000600057223 */ /* 0x000fe200000000ff */
[----:B--2---:R-:W-:Y:S02]  /*0670*/  FFMA R23, R6, R9, RZ ;  /* 0x0000000906177223 */ /* 0x004fe400000000ff */
[----:B------:R2:W-:Y:S01]  /*0680*/  STG.E desc[UR8][R14.64+0x3218], R25 ;  /* 0x003218190e007986 */ /* 0x0005e2000c101908 */
[----:B---3--:R-:W-:-:S03]  /*0690*/  FFMA R29, R0, R7, RZ ;  /* 0x00000007001d7223 */ /* 0x008fc600000000ff */
[----:B------:R3:W-:Y:S01]  /*06a0*/  STG.E desc[UR8][R14.64+0x3448], R27 ;  /* 0x0034481b0e007986 */ /* 0x0007e2000c101908 */
[----:B0-----:R-:W-:-:S03]  /*06b0*/  FFMA R19, R10, R7, RZ ;  /* 0x000000070a137223 */ /* 0x001fc600000000ff */
[----:B------:R0:W-:Y:S01]  /*06c0*/  STG.E desc[UR8][R14.64+0x3138], R17 ;  /* 0x003138110e007986 */ /* 0x0001e2000c101908 */
[----:B--2---:R-:W-:-:S03]  /*06d0*/  FFMA R25, R6, R8, RZ ;  /* 0x0000000806197223 */ /* 0x004fc600000000ff */
[----:B------:R2:W-:Y:S01]  /*06e0*/  STG.E desc[UR8][R14.64+0x62a8], R21 ;  /* 0x0062a8150e007986 */ /* 0x0005e2000c101908 */
[----:B---3--:R-:W-:-:S03]  /*06f0*/  FFMA R27, R6, R13, RZ ;  /* 0x0000000d061b7223 */ /* 0x008fc600000000ff */
[----:B------:R1:W-:Y:S01]  /*0700*/  STG.E desc[UR8][R14.64+0x6200], R5 ;  /* 0x006200050e007986 */ /* 0x0003e2000c101908 */
[----:B0-----:R-:W-:-:S03]  /*0710*/  FFMA R17, R6, R12, RZ ;  /* 0x0000000c06117223 */ /* 0x001fc600000000ff */
[----:B------:R0:W-:Y:S01]  /*0720*/  STG.E desc[UR8][R14.64+0x62e0], R23 ;  /* 0x0062e0170e007986 */ /* 0x0001e2000c101908 */
[----:B--2---:R-:W-:-:S03]  /*0730*/  FFMA R21, R11, R7, RZ ;  /* 0x000000070b157223 */ /* 0x004fc600000000ff */
[----:B------:R2:W-:Y:S01]  /*0740*/  STG.E desc[UR8][R14.64+0x6510], R29 ;  /* 0x0065101d0e007986 */ /* 0x0005e2000c101908 */
[----:B------:R-:W-:Y:S01]  /*0750*/  FFMA R6, R9, R7, RZ ;  /* 0x0000000709067223 */ /* 0x000fe200000000ff */
[C---:B-1----:R-:W-:Y:S02]  /*0760*/  FFMA R5, R0.reuse, R2, RZ ;  /* 0x0000000200057223 */ /* 0x042fe400000000ff */
[----:B------:R1:W-:Y:S01]  /*0770*/  STG.E desc[UR8][R14.64+0x6580], R19 ;  /* 0x006580130e007986 */ /* 0x0003e2000c101908 */
[----:B0-----:R-:W-:-:S03]  /*0780*/  FFMA R23, R0, R3, RZ ;  /* 0x0000000300177223 */ /* 0x001fc600000000ff */
[----:B------:R0:W-:Y:S01]  /*0790*/  STG.E desc[UR8][R14.64+0x3560], R16 ;  /* 0x003560100e007986 */ /* 0x0001e2000c101908 */
[-C--:B------:R-:W-:Y:S01]  /*07a0*/  FFMA R0, R9, R3.reuse, RZ ;  /* 0x0000000309007223 */ /* 0x080fe200000000ff */
[----:B--2---:R-:W-:Y:S02]  /*07b0*/  FFMA R29, R11, R3, RZ ;  /* 0x000000030b1d7223 */ /* 0x004fe400000000ff */
[----:B------:R2:W-:Y:S01]  /*07c0*/  STG.E desc[UR8][R14.64+0x3410], R4 ;  /* 0x003410040e007986 */ /* 0x0005e2000c101908 */
[C---:B-1----:R-:W-:Y:S01]  /*07d0*/  FFMA R19, R2.reuse, R11, RZ ;  /* 0x0000000b02137223 */ /* 0x042fe200000000ff */
[C---:B------:R-:W-:Y:S02]  /*07e0*/  FFMA R11, R2.reuse, R9, RZ ;  /* 0x00000009020b7223 */ /* 0x040fe400000000ff */
[----:B------:R1:W-:Y:S01]  /*07f0*/  STG.E desc[UR8][R14.64+0x3480], R18 ;  /* 0x003480120e007986 */ /* 0x0003e2000c101908 */
[----:B------:R-:W-:Y:S01]  /*0800*/  FFMA R9, R2, R8, RZ ;  /* 0x0000000802097223 */ /* 0x000fe200000000ff */
[----:B0-----:R-:W-:-:S02]  /*0810*/  FFMA R16, R8, R7, RZ ;  /* 0x0000000708107223 */ /* 0x001fc400000000ff */
[----:B------:R0:W-:Y:S01]  /*0820*/  STG.E desc[UR8][R14.64+0x6318], R25 ;  /* 0x006318190e007986 */ /* 0x0001e2000c101908 */
[----:B------:R-:W-:Y:S01]  /*0830*/  FFMA R8, R8, R3, RZ ;  /* 0x0000000308087223 */ /* 0x000fe200000000ff */
[-C--:B--2---:R-:W-:Y:S02]  /*0840*/  FFMA R4, R12, R7.reuse, RZ ;  /* 0x000000070c047223 */ /* 0x084fe400000000ff */
[----:B------:R2:W-:Y:S04]  /*0850*/  STG.E desc[UR8][R14.64+0x6350], R27 ;  /* 0x0063501b0e007986 */ /* 0x0005e8000c101908 */
[----:B------:R3:W-:Y:S01]  /*0860*/  STG.E desc[UR8][R14.64+0x6238], R17 ;  /* 0x006238110e007986 */ /* 0x0007e2000c101908 */
[----:B-1----:R-:W-:Y:S01]  /*0870*/  FFMA R18, R13, R7, RZ ;  /* 0x000000070d127223 */ /* 0x002fe200000000ff */
[----:B------:R-:W-:-:S02]  /*0880*/  FFMA R7, R2, R12, RZ ;  /* 0x0000000c02077223 */ /* 0x000fc400000000ff */
[----:B------:R1:W-:Y:S01]  /*0890*/  STG.E desc[UR8][R14.64+0x65b8], R21 ;  /* 0x0065b8150e007986 */ /* 0x0003e2000c101908 */
[-C--:B0-----:R-:W-:Y:S01]  /*08a0*/  FFMA R25, R12, R3.reuse, RZ ;  /* 0x000000030c197223 */ /* 0x081fe200000000ff */
[-C--:B--2---:R-:W-:Y:S01]  /*08b0*/  FFMA R27, R10, R3.reuse, RZ ;  /* 0x000000030a1b7223 */ /* 0x084fe200000000ff */
[----:B------:R-:W-:Y:S01]  /*08c0*/  FFMA R3, R13, R3, RZ ;  /* 0x000000030d037223 */ /* 0x000fe200000000ff */
[C---:B---3--:R-:W-:Y:S01]  /*08d0*/  FFMA R17, R2.reuse, R10, RZ ;  /* 0x0000000a02117223 */ /* 0x048fe200000000ff */
[----:B-1----:R-:W-:Y:S01]  /*08e0*/  FFMA R21, R2, R13, RZ ;  /* 0x0000000d02157223 */ /* 0x002fe200000000ff */
[----:B------:R-:W-:Y:S04]  /*08f0*/  STG.E desc[UR8][R14.64+0x34b8], R20 ;  /* 0x0034b8140e007986 */ /* 0x000fe8000c101908 */
        /* <DEDUP_REMOVED lines=21> */
.L_x_79:
        /* <DEDUP_REMOVED lines=11> */
.L_x_2161:


//--------------------- .text.fused_nn_batch_flatten_kernel0 --------------------------
	.section	.text.fused_nn_batch_flatten_kernel0,"ax",@progbits
	.align	128
        .global         fused_nn_batch_flatten_kernel0
        .type           fused_nn_batch_flatten_kernel0,@function
        .size           fused_nn_batch_flatten_kernel0,(.L_x_2162 - fused_nn_batch_flatten_kernel0)
        .other          fused_nn_batch_flatten_kernel0,@"STO_CUDA_ENTRY STV_DEFAULT"
fused_nn_batch_flatten_kernel0:
.text.fused_nn_batch_flatten_kernel0:
[----:B------:R-:W-:Y:S08]  /*0000*/  LDC R1, c[0x0][0x37c] ;  /* 0x0000df00ff017b82 */ /* 0x000ff00000000800 */
[----:B------:R-:W0:Y:S01]  /*0010*/  LDC.64 R2, c[0x0][0x388] ;  /* 0x0000e200ff027b82 */ /* 0x000e220000000a00 */
[----:B------:R-:W0:Y:S02]  /*0020*/  LDCU.64 UR4, c[0x0][0x358] ;  /* 0x00006b00ff0477ac */ /* 0x000e240008000a00 */
[----:B0-----:R-:W2:Y:S05]  /*0030*/  LDG.E.CONSTANT R3, desc[UR4][R2.64] ;  /* 0x0000000402037981 */ /* 0x001eaa000c1e9900 */
[----:B------:R-:W2:Y:S02]  /*0040*/  LDC.64 R4, c[0x0][0x380] ;  /* 0x0000e000ff047b82 */ /* 0x000ea40000000a00 */
[----:B--2---:R-:W-:Y:S01]  /*0050*/  STG.E desc[UR4][R4.64], R3 ;  /* 0x0000000304007986 */ /* 0x004fe2000c101904 */
[----:B------:R-:W-:Y:S05]  /*0060*/  EXIT ;  /* 0x000000000000794d */ /* 0x000fea0003800000 */
.L_x_80:
        /* <DEDUP_REMOVED lines=9> */
.L_x_2162:


//--------------------- .text.fused_nn_avg_pool2d_add_nn_relu_1_kernel0 --------------------------
	.section	.text.fused_nn_avg_pool2d_add_nn_relu_1_kernel0,"ax",@progbits
	.align	128
        .global         fused_nn_avg_pool2d_add_nn_relu_1_kernel0
        .type           fused_nn_avg_pool2d_add_nn_relu_1_kernel0,@function
        .size           fused_nn_avg_pool2d_add_nn_relu_1_kernel0,(.L_x_2163 - fused_nn_avg_pool2d_add_nn_relu_1_kernel0)
        .other          fused_nn_avg_pool2d_add_nn_relu_1_kernel0,@"STO_CUDA_ENTRY STV_DEFAULT"
fused_nn_avg_pool2d_add_nn_relu_1_kernel0:
.text.fused_nn_avg_pool2d_add_nn_relu_1_kernel0:
[----:B------:R-:W-:Y:S01]  /*0000*/  LDC R1, c[0x0][0x37c] ;  /* 0x0000df00ff017b82 */ /* 0x000fe20000000800 */
[----:B------:R-:W0:Y:S07]  /*0010*/  S2R R0, SR_TID.X ;  /* 0x0000000000007919 */ /* 0x000e2e0000002100 */
[----:B------:R-:W1:Y:S01]  /*0020*/  S2UR UR4, SR_CTAID.X ;  /* 0x00000000000479c3 */ /* 0x000e620000002500 */
[----:B------:R-:W-:Y:S01]  /*0030*/  BSSY.RECONVERGENT B0, `(.L_x_81) ;  /* 0x000001c000007945 */ /* 0x000fe20003800200 */
[----:B------:R-:W-:Y:S01]  /*0040*/  HFMA2 R6, -RZ, RZ, 0, 0 ;  /* 0x00000000ff067431 */ /* 0x000fe200000001ff */
[----:B-1----:R-:W-:-:S06]  /*0050*/  USHF.L.U32 UR4, UR4, 0xa, URZ ;  /* 0x0000000a04047899 */ /* 0x002fcc00080006ff */
[----:B0-----:R-:W-:-:S04]  /*0060*/  LOP3.LUT R0, R0, UR4, RZ, 0xfc, !PT ;  /* 0x0000000400007c12 */ /* 0x001fc8000f8efcff */
[C---:B------:R-:W-:Y:S01]  /*0070*/  LOP3.LUT R7, R0.reuse, 0xffff, RZ, 0xc0, !PT ;  /* 0x0000ffff00077812 */ /* 0x040fe200078ec0ff */
[----:B------:R-:W0:Y:S01]  /*0080*/  LDCU.64 UR4, c[0x0][0x380] ;  /* 0x00007000ff0477ac */ /* 0x000e220008000a00 */
[----:B------:R-:W-:Y:S02]  /*0090*/  ISETP.GT.U32.AND P0, PT, R0, 0xc4c3, PT ;  /* 0x0000c4c30000780c */ /* 0x000fe40003f04070 */
[----:B------:R-:W-:-:S04]  /*00a0*/  SHF.R.U32.HI R2, RZ, 0x1, R7 ;  /* 0x00000001ff027819 */ /* 0x000fc80000011607 */
[----:B------:R-:W-:-:S05]  /*00b0*/  LOP3.LUT R2, R2, 0xffff, RZ, 0xc0, !PT ;  /* 0x0000ffff02027812 */ /* 0x000fca00078ec0ff */
[----:B------:R-:W-:-:S05]  /*00c0*/  IMAD R2, R2, 0x4925, RZ ;  /* 0x0000492502027824 */ /* 0x000fca00078e02ff */
[----:B------:R-:W-:-:S04]  /*00d0*/  SHF.R.U32.HI R5, RZ, 0x11, R2 ;  /* 0x00000011ff057819 */ /* 0x000fc80000011602 */
[----:B------:R-:W-:-:S05]  /*00e0*/  PRMT R2, R5, 0x9910, RZ ;  /* 0x0000991005027816 */ /* 0x000fca00000000ff */
[----:B------:R-:W-:-:S04]  /*00f0*/  IMAD R2, R2, 0xe, RZ ;  /* 0x0000000e02027824 */ /* 0x000fc800078e02ff */
[----:B------:R-:W-:-:S05]  /*0100*/  IMAD.MOV R2, RZ, RZ, -R2 ;  /* 0x000000ffff027224 */ /* 0x000fca00078e0a02 */
[----:B------:R-:W-:-:S05]  /*0110*/  PRMT R3, R2, 0x7710, RZ ;  /* 0x0000771002037816 */ /* 0x000fca00000000ff */
[----:B------:R-:W-:Y:S02]  /*0120*/  IMAD.IADD R2, R0, 0x1, R3 ;  /* 0x0000000100027824 */ /* 0x000fe400078e0203 */
[----:B------:R-:W-:-:S03]  /*0130*/  IMAD.MOV.U32 R3, RZ, RZ, RZ ;  /* 0x000000ffff037224 */ /* 0x000fc600078e00ff */
[----:B------:R-:W-:-:S04]  /*0140*/  SHF.L.U32 R2, R2, 0x1, RZ ;  /* 0x0000000102027819 */ /* 0x000fc800000006ff */
        /* <DEDUP_REMOVED lines=10> */
.L_x_82:
[----:B0-----:R-:W-:Y:S05]  /*01f0*/  BSYNC.RECONVERGENT B0 ;  /* 0x0000000000007941 */ /* 0x001fea0003800200 */
.L_x_81:
[----:B------:R-:W-:Y:S04]  /*0200*/  BSSY.RECONVERGENT B0, `(.L_x_83) ;  /* 0x0000007000007945 */ /* 0x000fe80003800200 */
[----:B------:R-:W-:Y:S05]  /*0210*/  @P0 BRA `(.L_x_84) ;  /* 0x0000000000140947 */ /* 0x000fea0003800000 */
[----:B------:R-:W2:Y:S02]  /*0220*/  LDG.E.CONSTANT R3, desc[UR4][R4.64+0x70] ;  /* 0x0000700404037981 */ /* 0x000ea4000c1e9900 */
[----:B--2---:R-:W-:Y:S01]  /*0230*/  FADD R6, R6, R3 ;  /* 0x0000000306067221 */ /* 0x004fe20000000000 */
[----:B------:R-:W-:Y:S06]  /*0240*/  @P0 BRA `(.L_x_84) ;  /* 0x0000000000080947 */ /* 0x000fec0003800000 */
[----:B------:R-:W2:Y:S02]  /*0250*/  LDG.E.CONSTANT R5, desc[UR4][R4.64+0x74] ;  /* 0x0000740404057981 */ /* 0x000ea4000c1e9900 */
[----:B--2---:R-:W-:-:S07]  /*0260*/  FADD R6, R6, R5 ;  /* 0x0000000506067221 */ /* 0x004fce0000000000 */
.L_x_84:
[----:B------:R-:W-:Y:S05]  /*0270*/  BSYNC.RECONVERGENT B0 ;  /* 0x0000000000007941 */ /* 0x000fea0003800200 */
.L_x_83:
[----:B------:R-:W-:Y:S05]  /*0280*/  @P0 EXIT ;  /* 0x000000000000094d */ /* 0x000fea0003800000 */
[----:B------:R-:W0:Y:S01]  /*0290*/  LDC.64 R2, c[0x0][0x390] ;  /* 0x0000e400ff027b82 */ /* 0x000e220000000a00 */
[----:B------:R-:W-:-:S04]  /*02a0*/  SHF.R.U32.HI R4, RZ, 0x2, R7 ;  /* 0x00000002ff047819 */ /* 0x000fc80000011607 */
[----:B------:R-:W-:-:S05]  /*02b0*/  LOP3.LUT R4, R4, 0xffff, RZ, 0xc0, !PT ;  /* 0x0000ffff04047812 */ /* 0x000fca00078ec0ff */
[----:B------:R-:W-:-:S05]  /*02c0*/  IMAD R4, R4, 0xa73, RZ ;  /* 0x00000a7304047824 */ /* 0x000fca00078e02ff */
        /* <DEDUP_REMOVED lines=9> */
.L_x_85:
        /* <DEDUP_REMOVED lines=10> */
.L_x_2163:


//--------------------- .text.fused_nn_conv2d_add_nn_relu_10_kernel0 --------------------------
	.section	.text.fused_nn_conv2d_add_nn_relu_10_kernel0,"ax",@progbits
	.align	128
        .global         fused_nn_conv2d_add_nn_relu_10_kernel0
        .type           fused_nn_conv2d_add_nn_relu_10_kernel0,@function
        .size           fused_nn_conv2d_add_nn_relu_10_kernel0,(.L_x_2164 - fused_nn_conv2d_add_nn_relu_10_kernel0)
        .other          fused_nn_conv2d_add_nn_relu_10_kernel0,@"STO_CUDA_ENTRY STV_DEFAULT"
fused_nn_conv2d_add_nn_relu_10_kernel0:
.text.fused_nn_conv2d_add_nn_relu_10_kernel0:
        /* <DEDUP_REMOVED lines=23> */
[----:B------:R-:W0:Y:S01]  /*0170*/  S2R R4, SR_CTAID.Y ;  /* 0x0000000000047919 */ /* 0x000e220000002600 */
[----:B------:R-:W1:Y:S02]  /*0180*/  LDC.64 R6, c[0x0][0x380] ;  /* 0x0000e000ff067b82 */ /* 0x000e640000000a00 */
[----:B------:R-:W-:Y:S01]  /*0190*/  SHF.R.U32.HI R0, RZ, 0x1, R0 ;  /* 0x00000001ff007819 */ /* 0x000fe20000011600 */
[----:B------:R-:W0:Y:S03]  /*01a0*/  S2R R17, SR_CTAID.X ;  /* 0x0000000000117919 */ /* 0x000e260000002500 */
[----:B------:R-:W-:-:S05]  /*01b0*/  PRMT R0, R0, 0x9910, RZ ;  /* 0x0000991000007816 */ /* 0x000fca00000000ff */
[----:B------:R-:W-:-:S05]  /*01c0*/  IMAD R0, R0, 0x93, RZ ;  /* 0x0000009300007824 */ /* 0x000fca00078e02ff */
[----:B------:R-:W-:-:S04]  /*01d0*/  LOP3.LUT R0, R0, 0xffff, RZ, 0xc0, !PT ;  /* 0x0000ffff00007812 */ /* 0x000fc800078ec0ff */
[----:B------:R-:W-:-:S04]  /*01e0*/  SHF.R.U32.HI R0, RZ, 0xa, R0 ;  /* 0x0000000aff007819 */ /* 0x000fc80000011600 */
[----:B------:R-:W-:-:S05]  /*01f0*/  PRMT R2, R0, 0x9910, RZ ;  /* 0x0000991000027816 */ /* 0x000fca00000000ff */
[----:B------:R-:W-:-:S05]  /*0200*/  IMAD R2, R2, 0xe, RZ ;  /* 0x0000000e02027824 */ /* 0x000fca00078e02ff */
[----:B------:R-:W-:Y:S02]  /*0210*/  IADD3 R2, PT, PT, RZ, -R2, RZ ;  /* 0x80000002ff027210 */ /* 0x000fe40007ffe0ff */
[----:B0-----:R-:W-:Y:S02]  /*0220*/  LEA R19, R4, R17, 0x4 ;  /* 0x0000001104137211 */ /* 0x001fe400078e20ff */
[----:B------:R-:W-:Y:S02]  /*0230*/  PRMT R2, R2, 0x7710, RZ ;  /* 0x0000771002027816 */ /* 0x000fe400000000ff */
[----:B------:R-:W-:Y:S02]  /*0240*/  LOP3.LUT R17, R0, 0xffff, RZ, 0xc0, !PT ;  /* 0x0000ffff00117812 */ /* 0x000fe400078ec0ff */
[----:B------:R-:W-:-:S04]  /*0250*/  IADD3 R2, PT, PT, R5, R2, RZ ;  /* 0x0000000205027210 */ /* 0x000fc80007ffe0ff */
[----:B------:R-:W-:-:S05]  /*0260*/  LOP3.LUT R2, R2, 0xff, RZ, 0xc0, !PT ;  /* 0x000000ff02027812 */ /* 0x000fca00078ec0ff */
[----:B------:R-:W-:-:S04]  /*0270*/  IMAD R2, R19, 0xe, R2 ;  /* 0x0000000e13027824 */ /* 0x000fc800078e0202 */
[----:B------:R-:W-:-:S04]  /*0280*/  IMAD R17, R17, 0x38, R2 ;  /* 0x0000003811117824 */ /* 0x000fc800078e0202 */
[----:B-1----:R-:W-:-:S06]  /*0290*/  IMAD.WIDE.U32 R6, R17, 0x4, R6 ;  /* 0x0000000411067825 */ /* 0x002fcc00078e0006 */
[----:B------:R-:W2:Y:S01]  /*02a0*/  LDG.E.CONSTANT R6, desc[UR8][R6.64] ;  /* 0x0000000806067981 */ /* 0x000ea2000c1e9900 */
[----:B------:R-:W0:Y:S01]  /*02b0*/  S2UR UR5, SR_CgaCtaId ;  /* 0x00000000000579c3 */ /* 0x000e220000008800 */
[----:B------:R-:W-:Y:S02]  /*02c0*/  UMOV UR4, 0x400 ;  /* 0x0000040000047882 */ /* 0x000fe40000000000 */
[----:B0-----:R-:W-:-:S06]  /*02d0*/  ULEA UR4, UR5, UR4, 0x18 ;  /* 0x0000000405047291 */ /* 0x001fcc000f8ec0ff */
[----:B------:R-:W-:-:S05]  /*02e0*/  LEA R5, R5, UR4, 0x2 ;  /* 0x0000000405057c11 */ /* 0x000fca000f8e10ff */
[----:B--2---:R0:W-:Y:S02]  /*02f0*/  STS [R5], R6 ;  /* 0x0000000605007388 */ /* 0x0041e40000000800 */
.L_x_87:
[----:B------:R-:W-:Y:S05]  /*0300*/  BSYNC.RECONVERGENT B0 ;  /* 0x0000000000007941 */ /* 0x000fea0003800200 */
.L_x_86:
        /* <DEDUP_REMOVED lines=87> */
.L_x_88:
        /* <DEDUP_REMOVED lines=16> */
.L_x_2164:


//--------------------- .text.fused_nn_conv2d_add_nn_relu_11_kernel0 --------------------------
	.section	.text.fused_nn_conv2d_add_nn_relu_11_kernel0,"ax",@progbits
	.align	128
        .global         fused_nn_conv2d_add_nn_relu_11_kernel0
        .type           fused_nn_conv2d_add_nn_relu_11_kernel0,@function
        .size           fused_nn_conv2d_add_nn_relu_11_kernel0,(.L_x_2165 - fused_nn_conv2d_add_nn_relu_11_kernel0)
        .other          fused_nn_conv2d_add_nn_relu_11_kernel0,@"STO_CUDA_ENTRY STV_DEFAULT"
fused_nn_conv2d_add_nn_relu_11_kernel0:
.text.fused_nn_conv2d_add_nn_relu_11_kernel0:
[----:B------:R-:W-:Y:S01]  /*0000*/  LDC R1, c[0x0][0x37c] ;  /* 0x0000df00ff017b82 */ /* 0x000fe20000000800 */
[----:B------:R-:W0:Y:S01]  /*0010*/  S2R R0, SR_TID.X ;  /* 0x0000000000007919 */ /* 0x000e220000002100 */
[----:B------:R-:W-:Y:S02]  /*0020*/  CS2R R28, SRZ ;  /* 0x00000000001c7805 */ /* 0x000fe4000001ff00 */
[----:B------:R-:W-:Y:S02]  /*0030*/  MOV R32, RZ ;  /* 0x000000ff00207202 */ /* 0x000fe40000000f00 */
[----:B------:R-:W-:Y:S01]  /*0040*/  CS2R R24, SRZ ;  /* 0x0000000000187805 */ /* 0x000fe2000001ff00 */
[----:B------:R-:W1:Y:S01]  /*0050*/  S2R R3, SR_TID.Z ;  /* 0x0000000000037919 */ /* 0x000e620000002300 */
[----:B------:R-:W-:Y:S02]  /*0060*/  CS2R R26, SRZ ;  /* 0x00000000001a7805 */ /* 0x000fe4000001ff00 */
[----:B------:R-:W-:-:S02]  /*0070*/  CS2R R30, SRZ ;  /* 0x00000000001e7805 */ /* 0x000fc4000001ff00 */
[----:B------:R-:W-:Y:S02]  /*0080*/  CS2R R22, SRZ ;  /* 0x0000000000167805 */ /* 0x000fe4000001ff00 */
[----:B------:R-:W-:Y:S01]  /*0090*/  MOV R21, RZ ;  /* 0x000000ff00157202 */ /* 0x000fe20000000f00 */
[----:B------:R-:W2:Y:S01]  /*00a0*/  LDCU.64 UR6, c[0x0][0x358] ;  /* 0x00006b00ff0677ac */ /* 0x000ea20008000a00 */
[----:B------:R-:W-:Y:S01]  /*00b0*/  UMOV UR4, URZ ;  /* 0x000000ff00047c82 */ /* 0x000fe20008000000 */
[C---:B0-----:R-:W-:Y:S02]  /*00c0*/  LOP3.LUT R2, R0.reuse, 0xff, RZ, 0xc0, !PT ;  /* 0x000000ff00027812 */ /* 0x041fe400078ec0ff */
[----:B------:R-:W-:Y:S01]  /*00d0*/  ISETP.GE.U32.AND P1, PT, R0, 0x15, PT ;  /* 0x000000150000780c */ /* 0x000fe20003f26070 */
[C---:B-1----:R-:W-:Y:S01]  /*00e0*/  IMAD R9, R3.reuse, 0x15, R0 ;  /* 0x0000001503097824 */ /* 0x042fe200078e0200 */
[----:B------:R-:W-:Y:S01]  /*00f0*/  PRMT R5, R3, 0x9910, RZ ;  /* 0x0000991003057816 */ /* 0x000fe200000000ff */
[----:B------:R-:W-:-:S02]  /*0100*/  IMAD R2, R2, 0xab, RZ ;  /* 0x000000ab02027824 */ /* 0x000fc400078e02ff */
[----:B------:R-:W-:Y:S01]  /*0110*/  IMAD R7, R3, 0x114, RZ ;  /* 0x0000011403077824 */ /* 0x000fe200078e02ff */
[----:B------:R-:W-:Y:S01]  /*0120*/  SHF.L.U32 R9, R9, 0x1, RZ ;  /* 0x0000000109097819 */ /* 0x000fe200000006ff */
[----:B------:R-:W-:Y:S01]  /*0130*/  IMAD R5, R5, 0x2a, RZ ;  /* 0x0000002a05057824 */ /* 0x000fe200078e02ff */
[----:B------:R-:W-:Y:S02]  /*0140*/  SHF.R.U32.HI R2, RZ, 0x9, R2 ;  /* 0x00000009ff027819 */ /* 0x000fe40000011602 */
[----:B------:R-:W-:Y:S02]  /*0150*/  IADD3 R8, PT, PT, R9, 0x1, RZ ;  /* 0x0000000109087810 */ /* 0x000fe40007ffe0ff */
[----:B------:R-:W-:Y:S02]  /*0160*/  PRMT R6, R2, 0x9910, RZ ;  /* 0x0000991002067816 */ /* 0x000fe400000000ff */
[----:B------:R-:W-:Y:S02]  /*0170*/  LOP3.LUT R4, R8, 0xffff, RZ, 0xc0, !PT ;  /* 0x0000ffff08047812 */ /* 0x000fe400078ec0ff */
[----:B------:R-:W-:-:S02]  /*0180*/  PRMT R13, R5, 0x9910, RZ ;  /* 0x00009910050d7816 */ /* 0x000fc400000000ff */
[C---:B------:R-:W-:Y:S01]  /*0190*/  ISETP.LT.U32.AND P2, PT, R9.reuse, 0x150, !P1 ;  /* 0x000001500900780c */ /* 0x040fe20004f41070 */
[----:B------:R-:W-:Y:S01]  /*01a0*/  IMAD R4, R4, 0x2493, RZ ;  /* 0x0000249304047824 */ /* 0x000fe200078e02ff */
[----:B------:R-:W-:-:S04]  /*01b0*/  ISETP.LT.U32.AND P1, PT, R9, 0x14f, !P1 ;  /* 0x0000014f0900780c */ /* 0x000fc80004f21070 */
[--C-:B------:R-:W-:Y:S02]  /*01c0*/  SHF.R.U32.HI R2, RZ, 0x14, R4.reuse ;  /* 0x00000014ff027819 */ /* 0x100fe40000011604 */
[----:B------:R-:W-:Y:S02]  /*01d0*/  SHF.R.U32.HI R4, RZ, 0x12, R4 ;  /* 0x00000012ff047819 */ /* 0x000fe40000011604 */
[----:B------:R-:W-:Y:S01]  /*01e0*/  PRMT R10, R2, 0x9910, RZ ;  /* 0x00009910020a7816 */ /* 0x000fe200000000ff */
[----:B------:R-:W-:Y:S01]  /*01f0*/  IMAD R2, R6, 0x3, RZ ;  /* 0x0000000306027824 */ /* 0x000fe200078e02ff */
[----:B------:R-:W-:Y:S02]  /*0200*/  LOP3.LUT R6, R9, 0xffff, RZ, 0xc0, !PT ;  /* 0x0000ffff09067812 */ /* 0x000fe400078ec0ff */
[----:B------:R-:W-:Y:S01]  /*0210*/  PRMT R15, R4, 0x9910, RZ ;  /* 0x00009910040f7816 */ /* 0x000fe200000000ff */
[----:B------:R-:W-:Y:S01]  /*0220*/  IMAD R13, R10, 0xc40, R13 ;  /* 0x00000c400a0d7824 */ /* 0x000fe200078e020d */
[----:B------:R-:W-:Y:S01]  /*0230*/  IADD3 R11, PT, PT, RZ, -R2, RZ ;  /* 0x80000002ff0b7210 */ /* 0x000fe20007ffe0ff */
[----:B------:R-:W-:-:S02]  /*0240*/  IMAD R6, R6, 0x2493, RZ ;  /* 0x0000249306067824 */ /* 0x000fc400078e02ff */
[----:B------:R-:W-:Y:S01]  /*0250*/  IMAD R2, R10, 0x70, RZ ;  /* 0x000000700a027824 */ /* 0x000fe200078e02ff */
[----:B------:R-:W-:Y:S01]  /*0260*/  PRMT R11, R11, 0x7710, RZ ;  /* 0x000077100b0b7816 */ /* 0x000fe200000000ff */
[----:B------:R-:W-:Y:S01]  /*0270*/  IMAD R15, R15, 0x1c, RZ ;  /* 0x0000001c0f0f7824 */ /* 0x000fe200078e02ff */
[--C-:B------:R-:W-:Y:S02]  /*0280*/  SHF.R.U32.HI R5, RZ, 0x14, R6.reuse ;  /* 0x00000014ff057819 */ /* 0x100fe40000011606 */
[----:B------:R-:W-:Y:S02]  /*0290*/  IADD3 R12, PT, PT, RZ, -R2, RZ ;  /* 0x80000002ff0c7210 */ /* 0x000fe40007ffe0ff */
[----:B------:R-:W-:Y:S02]  /*02a0*/  PRMT R16, R5, 0x9910, RZ ;  /* 0x0000991005107816 */ /* 0x000fe400000000ff */
[----:B------:R-:W-:Y:S02]  /*02b0*/  SHF.R.U32.HI R6, RZ, 0x12, R6 ;  /* 0x00000012ff067819 */ /* 0x000fe40000011606 */
[----:B------:R-:W-:-:S02]  /*02c0*/  PRMT R5, R12, 0x7710, RZ ;  /* 0x000077100c057816 */ /* 0x000fc400000000ff */
[----:B------:R-:W-:Y:S01]  /*02d0*/  PRMT R12, R6, 0x9910, RZ ;  /* 0x00009910060c7816 */ /* 0x000fe200000000ff */
[----:B------:R-:W-:Y:S01]  /*02e0*/  IMAD R6, R16, 0x70, RZ ;  /* 0x0000007010067824 */ /* 0x000fe200078e02ff */
[----:B------:R-:W-:Y:S02]  /*02f0*/  IADD3 R14, PT, PT, R8, R5, RZ ;  /* 0x00000005080e7210 */ /* 0x000fe40007ffe0ff */
[----:B------:R-:W0:Y:S01]  /*0300*/  S2R R5, SR_CTAID.Y ;  /* 0x0000000000057919 */ /* 0x000e220000002600 */
[----:B------:R-:W-:Y:S01]  /*0310*/  IMAD R4, R12, 0x1c, RZ ;  /* 0x0000001c0c047824 */ /* 0x000fe200078e02ff */
[----:B------:R-:W-:Y:S02]  /*0320*/  IADD3 R6, PT, PT, RZ, -R6, RZ ;  /* 0x80000006ff067210 */ /* 0x000fe40007ffe0ff */
[----:B------:R-:W-:Y:S02]  /*0330*/  IADD3 R2, PT, PT, R11, R0, RZ ;  /* 0x000000000b027210 */ /* 0x000fe40007ffe0ff */
[----:B------:R-:W-:Y:S01]  /*0340*/  PRMT R12, R6, 0x7710, RZ ;  /* 0x00007710060c7816 */ /* 0x000fe200000000ff */
[----:B------:R-:W1:Y:S01]  /*0350*/  LDC.64 R10, c[0x0][0x388] ;  /* 0x0000e200ff0a7b82 */ /* 0x000e620000000a00 */
[----:B------:R-:W3:Y:S01]  /*0360*/  S2R R6, SR_CgaCtaId ;  /* 0x0000000000067919 */ /* 0x000ee20000008800 */
[----:B------:R-:W-:-:S02]  /*0370*/  LOP3.LUT R7, R7, 0xff, R2, 0xf8, !PT ;  /* 0x000000ff07077812 */ /* 0x000fc400078ef802 */
[----:B------:R-:W-:Y:S01]  /*0380*/  IADD3 R12, PT, PT, R9, R12, RZ ;  /* 0x0000000c090c7210 */ /* 0x000fe20007ffe0ff */
[----:B------:R-:W4:Y:S01]  /*0390*/  S2R R2, SR_CTAID.X ;  /* 0x0000000000027919 */ /* 0x000f220000002500 */
[----:B------:R-:W-:Y:S01]  /*03a0*/  IADD3 R17, PT, PT, RZ, -R4, RZ ;  /* 0x80000004ff117210 */ /* 0x000fe20007ffe0ff */
[----:B------:R-:W-:Y:S01]  /*03b0*/  IMAD R4, R16, 0xc40, RZ ;  /* 0x00000c4010047824 */ /* 0x000fe200078e02ff */
[----:B------:R-:W-:Y:S02]  /*03c0*/  LOP3.LUT R8, R0, 0xffff, RZ, 0xc0, !PT ;  /* 0x0000ffff00087812 */ /* 0x000fe400078ec0ff */
[----:B------:R-:W-:Y:S02]  /*03d0*/  PRMT R16, R14, 0x9910, RZ ;  /* 0x000099100e107816 */ /* 0x000fe400000000ff */
[----:B------:R-:W-:Y:S01]  /*03e0*/  PRMT R12, R12, 0x9910, RZ ;  /* 0x000099100c0c7816 */ /* 0x000fe200000000ff */
[----:B------:R-:W-:Y:S01]  /*03f0*/  IMAD R8, R8, 0x5556, RZ ;  /* 0x0000555608087824 */ /* 0x000fe200078e02ff */
[----:B------:R-:W-:-:S02]  /*0400*/  PRMT R14, R17, 0x7710, RZ ;  /* 0x00007710110e7816 */ /* 0x000fc400000000ff */
[----:B------:R-:W-:Y:S01]  /*0410*/  IADD3 R18, PT, PT, RZ, -R15, RZ ;  /* 0x8000000fff127210 */ /* 0x000fe20007ffe0ff */
[----:B------:R-:W-:Y:S01]  /*0420*/  IMAD R12, R12, 0x93, RZ ;  /* 0x000000930c0c7824 */ /* 0x000fe200078e02ff */
[----:B------:R-:W-:Y:S02]  /*0430*/  LEA R15, R0, R13, 0x1 ;  /* 0x0000000d000f7211 */ /* 0x000fe400078e08ff */
[----:B------:R-:W-:Y:S01]  /*0440*/  IADD3 R13, PT, PT, R9, R14, RZ ;  /* 0x0000000e090d7210 */ /* 0x000fe20007ffe0ff */
[----:B------:R-:W-:Y:S01]  /*0450*/  IMAD R14, R16, 0x93, RZ ;  /* 0x00000093100e7824 */ /* 0x000fe200078e02ff */
[----:B------:R-:W-:Y:S02]  /*0460*/  SHF.R.U32.HI R8, RZ, 0x10, R8 ;  /* 0x00000010ff087819 */ /* 0x000fe40000011608 */
[----:B------:R-:W-:Y:S01]  /*0470*/  LOP3.LUT R13, R13, 0xffff, R4, 0xc8, !PT ;  /* 0x0000ffff0d0d7812 */ /* 0x000fe200078ec804 */
[----:B0-----:R-:W-:Y:S01]  /*0480*/  IMAD R5, R5, 0xe0, RZ ;  /* 0x000000e005057824 */ /* 0x001fe200078e02ff */
[----:B------:R-:W-:Y:S01]  /*0490*/  LOP3.LUT R4, R12, 0xffff, RZ, 0xc0, !PT ;  /* 0x0000ffff0c047812 */ /* 0x000fe200078ec0ff */
[----:B------:R-:W-:Y:S01]  /*04a0*/  IMAD R7, R8, 0x45, R7 ;  /* 0x0000004508077824 */ /* 0x000fe200078e0207 */
[----:B------:R-:W-:Y:S01]  /*04b0*/  LOP3.LUT R14, R14, 0xffff, RZ, 0xc0, !PT ;  /* 0x0000ffff0e0e7812 */ /* 0x000fe200078ec0ff */
[----:B------:R-:W-:Y:S01]  /*04c0*/  IMAD R12, R3, 0xc, R0 ;  /* 0x0000000c030c7824 */ /* 0x000fe200078e0200 */
[----:B------:R-:W-:Y:S01]  /*04d0*/  SHF.R.U32.HI R4, RZ, 0xc, R4 ;  /* 0x0000000cff047819 */ /* 0x000fe20000011604 */
[----:B-1----:R-:W-:Y:S01]  /*04e0*/  IMAD.WIDE.U32 R10, R7, 0x4, R10 ;  /* 0x00000004070a7825 */ /* 0x002fe200078e000a */
[----:B------:R-:W-:-:S02]  /*04f0*/  SHF.R.U32.HI R14, RZ, 0xc, R14 ;  /* 0x0000000cff0e7819 */ /* 0x000fc4000001160e */
[----:B------:R-:W-:Y:S02]  /*0500*/  MOV R7, 0x400 ;  /* 0x0000040000077802 */ /* 0x000fe40000000f00 */
[----:B------:R-:W-:Y:S02]  /*0510*/  LOP3.LUT R16, R4, 0xffff, RZ, 0xc0, !PT ;  /* 0x0000ffff04107812 */ /* 0x000fe400078ec0ff */
[----:B------:R-:W-:Y:S02]  /*0520*/  LOP3.LUT R14, R14, 0xffff, RZ, 0xc0, !PT ;  /* 0x0000ffff0e0e7812 */ /* 0x000fe400078ec0ff */
[----:B------:R-:W-:Y:S01]  /*0530*/  PRMT R18, R18, 0x7710, RZ ;  /* 0x0000771012127816 */ /* 0x000fe200000000ff */
[--C-:B------:R-:W-:Y:S01]  /*0540*/  IMAD R19, R16, 0x38, R5.reuse ;  /* 0x0000003810137824 */ /* 0x100fe200078e0205 */
[----:B------:R-:W-:Y:S02]  /*0550*/  IADD3 R17, PT, PT, R7, 0x540, RZ ;  /* 0x0000054007117810 */ /* 0x000fe40007ffe0ff */
[----:B---3--:R-:W-:Y:S01]  /*0560*/  LEA R4, R6, R7, 0x18 ;  /* 0x0000000706047211 */ /* 0x008fe200078ec0ff */
[----:B------:R-:W-:Y:S01]  /*0570*/  IMAD R7, R14, 0x38, R5 ;  /* 0x000000380e077824 */ /* 0x000fe200078e0205 */
[----:B------:R-:W-:Y:S01]  /*0580*/  ISETP.GT.U32.AND P0, PT, R12, 0x5f, PT ;  /* 0x0000005f0c00780c */ /* 0x000fe20003f04070 */
[C---:B----4-:R-:W-:Y:S01]  /*0590*/  IMAD R16, R2.reuse, 0x1c, R19 ;  /* 0x0000001c02107824 */ /* 0x050fe200078e0213 */
[----:B------:R-:W-:Y:S01]  /*05a0*/  IADD3 R15, PT, PT, R15, R18, RZ ;  /* 0x000000120f0f7210 */ /* 0x000fe20007ffe0ff */
[----:B------:R-:W-:Y:S01]  /*05b0*/  IMAD R7, R2, 0x1c, R7 ;  /* 0x0000001c02077824 */ /* 0x000fe200078e0207 */
[----:B------:R-:W-:-:S02]  /*05c0*/  ISETP.GT.U32.OR P0, PT, R0, 0xb, P0 ;  /* 0x0000000b0000780c */ /* 0x000fc40000704470 */
[----:B------:R-:W-:Y:S02]  /*05d0*/  LEA R8, R3, R8, 0x2 ;  /* 0x0000000803087211 */ /* 0x000fe400078e10ff */
[----:B------:R-:W-:Y:S02]  /*05e0*/  LOP3.LUT R14, R15, 0xffff, RZ, 0xc0, !PT ;  /* 0x0000ffff0f0e7812 */ /* 0x000fe400078ec0ff */
[----:B------:R-:W-:Y:S02]  /*05f0*/  LEA R17, R6, R17, 0x18 ;  /* 0x0000001106117211 */ /* 0x000fe400078ec0ff */
[----:B------:R-:W-:Y:S02]  /*0600*/  ISETP.GT.U32.OR P0, PT, R8, 0x1f, P0 ;  /* 0x0000001f0800780c */ /* 0x000fe40000704470 */
[----:B------:R-:W-:Y:S01]  /*0610*/  IADD3 R6, PT, PT, R13, R16, RZ ;  /* 0x000000100d067210 */ /* 0x000fe20007ffe0ff */
[----:B------:R-:W-:Y:S01]  /*0620*/  HFMA2 R16, -RZ, RZ, 0, 0 ;  /* 0x00000000ff107431 */ /* 0x000fe200000001ff */
[----:B------:R-:W-:Y:S01]  /*0630*/  IADD3 R8, PT, PT, R7, R14, RZ ;  /* 0x0000000e07087210 */ /* 0x000fe20007ffe0ff */
[----:B------:R-:W-:Y:S01]  /*0640*/  HFMA2 R13, -RZ, RZ, 0, 0 ;  /* 0x00000000ff0d7431 */ /* 0x000fe200000001ff */
[----:B------:R-:W-:-:S02]  /*0650*/  MOV R7, R11 ;  /* 0x0000000b00077202 */ /* 0x000fc40000000f00 */
[----:B------:R-:W-:Y:S02]  /*0660*/  CS2R R14, SRZ ;  /* 0x00000000000e7805 */ /* 0x000fe4000001ff00 */
[-C--:B------:R-:W-:Y:S02]  /*0670*/  LEA R9, R9, R4.reuse, 0x2 ;  /* 0x0000000409097211 */ /* 0x080fe400078e10ff */
[----:B------:R-:W-:Y:S01]  /*0680*/  LEA R11, R0, R4, 0x2 ;  /* 0x00000004000b7211 */ /* 0x000fe200078e10ff */
[----:B------:R-:W-:Y:S01]  /*0690*/  IMAD R4, R3, 0xc, R17 ;  /* 0x0000000c03047824 */ /* 0x000fe200078e0211 */
[----:B--2---:R-:W-:-:S07]  /*06a0*/  LEA R12, R12, R17, 0x2 ;  /* 0x000000110c0c7211 */ /* 0x004fce00078e10ff */
.L_x_89:
[----:B------:R-:W0:Y:S01]  /*06b0*/  @P2 LDC.64 R34, c[0x0][0x380] ;  /* 0x0000e000ff222b82 */ /* 0x000e220000000a00 */
[----:B------:R-:W-:-:S07]  /*06c0*/  @P1 IADD3 R17, PT, PT, R8, 0x1, RZ ;  /* 0x0000000108111810 */ /* 0x000fce0007ffe0ff */
[----:B------:R-:W1:Y:S01]  /*06d0*/  @P1 LDC.64 R18, c[0x0][0x380] ;  /* 0x0000e000ff121b82 */ /* 0x000e620000000a00 */
[----:B0-----:R-:W-:-:S05]  /*06e0*/  @P2 IMAD.WIDE.U32 R34, R6, 0x4, R34 ;  /* 0x0000000406222825 */ /* 0x001fca00078e0022 */
[----:B------:R0:W2:Y:S01]  /*06f0*/  @P2 LDG.E.CONSTANT R36, desc[UR6][R34.64] ;  /* 0x0000000622242981 */ /* 0x0000a2000c1e9900 */
[----:B-1----:R-:W-:Y:S01]  /*0700*/  @P1 IMAD.WIDE.U32 R18, R17, 0x4, R18 ;  /* 0x0000000411121825 */ /* 0x002fe200078e0012 */
[----:B------:R-:W-:Y:S01]  /*0710*/  BAR.SYNC.DEFER_BLOCKING 0x0 ;  /* 0x0000000000007b1d */ /* 0x000fe20000010000 */
[----:B0-----:R-:W-:Y:S02]  /*0720*/  @!P0 MOV R35, R7 ;  /* 0x0000000700238202 */ /* 0x001fe40000000f00 */
[----:B------:R-:W-:-:S03]  /*0730*/  @!P0 MOV R34, R10 ;  /* 0x0000000a00228202 */ /* 0x000fc60000000f00 */
[----:B------:R-:W3:Y:S04]  /*0740*/  @P1 LDG.E.CONSTANT R37, desc[UR6][R18.64] ;  /* 0x0000000612251981 */ /* 0x000ee8000c1e9900 */
[----:B------:R-:W4:Y:S01]  /*0750*/  @!P0 LDG.E.CONSTANT R35, desc[UR6][R34.64] ;  /* 0x0000000622238981 */ /* 0x000f22000c1e9900 */
[----:B------:R-:W-:-:S04]  /*0760*/  UIADD3 UR4, UPT, UPT, UR4, 0x1, URZ ;  /* 0x0000000104047890 */ /* 0x000fc8000fffe0ff */
[----:B------:R-:W-:Y:S01]  /*0770*/  UISETP.NE.AND UP0, UPT, UR4, 0x17, UPT ;  /* 0x000000170400788c */ /* 0x000fe2000bf05270 */
[----:B------:R-:W-:Y:S02]  /*0780*/  IADD3 R10, P3, PT, R10, 0xc, RZ ;  /* 0x0000000c0a0a7810 */ /* 0x000fe40007f7e0ff */
[----:B------:R-:W-:Y:S02]  /*0790*/  IADD3 R8, PT, PT, R8, 0x24c0, RZ ;  /* 0x000024c008087810 */ /* 0x000fe40007ffe0ff */
[----:B------:R-:W-:Y:S02]  /*07a0*/  IADD3.X R7, PT, PT, RZ, R7, RZ, P3, !PT ;  /* 0x00000007ff077210 */ /* 0x000fe40001ffe4ff */
[----:B------:R-:W-:Y:S01]  /*07b0*/  IADD3 R6, PT, PT, R6, 0x24c0, RZ ;  /* 0x000024c006067810 */ /* 0x000fe20007ffe0ff */
[----:B--2---:R-:W-:Y:S04]  /*07c0*/  @P2 STS [R9], R36 ;  /* 0x0000002409002388 */ /* 0x004fe80000000800 */
[----:B---3--:R-:W-:Y:S04]  /*07d0*/  @P1 STS [R9+0x4], R37 ;  /* 0x0000042509001388 */ /* 0x008fe80000000800 */
[----:B----4-:R-:W-:Y:S01]  /*07e0*/  @!P0 STS [R12], R35 ;  /* 0x000000230c008388 */ /* 0x010fe20000000800 */
[----:B------:R-:W-:Y:S06]  /*07f0*/  BAR.SYNC.DEFER_BLOCKING 0x0 ;  /* 0x0000000000007b1d */ /* 0x000fec0000010000 */
[----:B------:R-:W-:Y:S04]  /*0800*/  LDS R20, [R4] ;  /* 0x0000000004147984 */ /* 0x000fe80000000800 */
[----:B------:R-:W-:Y:S04]  /*0810*/  LDS R19, [R4+0x60] ;  /* 0x0000600004137984 */ /* 0x000fe80000000800 */
[----:B------:R-:W-:Y:S04]  /*0820*/  LDS R18, [R4+0xc0] ;  /* 0x0000c00004127984 */ /* 0x000fe80000000800 */
[----:B------:R-:W-:Y:S04]  /*0830*/  LDS R17, [R4+0x120] ;  /* 0x0001200004117984 */ /* 0x000fe80000000800 */
[----:B------:R-:W0:Y:S04]  /*0840*/  LDS R33, [R11+0xe0] ;  /* 0x0000e0000b217984 */ /* 0x000e280000000800 */
[----:B------:R-:W1:Y:S04]  /*0850*/  LDS R36, [R11] ;  /* 0x000000000b247984 */ /* 0x000e680000000800 */
[----:B------:R-:W2:Y:S01]  /*0860*/  LDS R34, [R11+0x70] ;  /* 0x000070000b227984 */ /* 0x000ea20000000800 */
[-C--:B0-----:R-:W-:Y:S01]  /*0870*/  FFMA R25, R20, R33.reuse, R25 ;  /* 0x0000002114197223 */ /* 0x081fe20000000019 */
[-C--:B------:R-:W-:Y:S01]  /*0880*/  FFMA R26, R19, R33.reuse, R26 ;  /* 0x00000021131a7223 */ /* 0x080fe2000000001a */
[-C--:B------:R-:W-:Y:S01]  /*0890*/  FFMA R27, R18, R33.reuse, R27 ;  /* 0x00000021121b7223 */ /* 0x080fe2000000001b */
[----:B------:R-:W-:-:S02]  /*08a0*/  FFMA R28, R17, R33, R28 ;  /* 0x00000021111c7223 */ /* 0x000fc4000000001c */
[----:B------:R-:W0:Y:S01]  /*08b0*/  LDS R33, [R11+0x150] ;  /* 0x000150000b217984 */ /* 0x000e220000000800 */
[-C--:B-1----:R-:W-:Y:S01]  /*08c0*/  FFMA R21, R20, R36.reuse, R21 ;  /* 0x0000002414157223 */ /* 0x082fe20000000015 */
[-C--:B------:R-:W-:Y:S01]  /*08d0*/  FFMA R22, R19, R36.reuse, R22 ;  /* 0x0000002413167223 */ /* 0x080fe20000000016 */
[-C--:B------:R-:W-:Y:S01]  /*08e0*/  FFMA R23, R18, R36.reuse, R23 ;  /* 0x0000002412177223 */ /* 0x080fe20000000017 */
[----:B------:R-:W-:Y:S01]  /*08f0*/  FFMA R24, R17, R36, R24 ;  /* 0x0000002411187223 */ /* 0x000fe20000000018 */
[-C--:B--2---:R-:W-:Y:S01]  /*0900*/  FFMA R29, R20, R34.reuse, R29 ;  /* 0x00000022141d7223 */ /* 0x084fe2000000001d */
[-C--:B------:R-:W-:Y:S01]  /*0910*/  FFMA R30, R19, R34.reuse, R30 ;  /* 0x00000022131e7223 */ /* 0x080fe2000000001e */
[-C--:B------:R-:W-:Y:S01]  /*0920*/  FFMA R31, R18, R34.reuse, R31 ;  /* 0x00000022121f7223 */ /* 0x080fe2000000001f */
[----:B------:R-:W-:Y:S02]  /*0930*/  FFMA R32, R17, R34, R32 ;  /* 0x0000002211207223 */ /* 0x000fe40000000020 */
[----:B------:R-:W-:Y:S01]  /*0940*/  LDS R34, [R11+0x1c0] ;  /* 0x0001c0000b227984 */ /* 0x000fe20000000800 */
[-C--:B0-----:R-:W-:Y:S01]  /*0950*/  FFMA R13, R20, R33.reuse, R13 ;  /* 0x00000021140d7223 */ /* 0x081fe2000000000d */
[-C--:B------:R-:W-:Y:S01]  /*0960*/  FFMA R14, R19, R33.reuse, R14 ;  /* 0x00000021130e7223 */ /* 0x080fe2000000000e */
[-C--:B------:R-:W-:Y:S01]  /*0970*/  FFMA R15, R18, R33.reuse, R15 ;  /* 0x00000021120f7223 */ /* 0x080fe2000000000f */
[----:B------:R-:W-:Y:S01]  /*0980*/  FFMA R16, R17, R33, R16 ;  /* 0x0000002111107223 */ /* 0x000fe20000000010 */
[----:B------:R-:W0:Y:S04]  /*0990*/  LDS R18, [R4+0x4] ;  /* 0x0000040004127984 */ /* 0x000e280000000800 */
[----:B------:R-:W1:Y:S04]  /*09a0*/  LDS R17, [R4+0x64] ;  /* 0x0000640004117984 */ /* 0x000e680000000800 */
[----:B------:R-:W2:Y:S04]  /*09b0*/  LDS R20, [R4+0xc4] ;  /* 0x0000c40004147984 */ /* 0x000ea80000000800 */
[----:B------:R-:W3:Y:S04]  /*09c0*/  LDS R19, [R4+0x124] ;  /* 0x0001240004137984 */ /* 0x000ee80000000800 */
[----:B------:R-:W4:Y:S01]  /*09d0*/  LDS R33, [R11+0x2a0] ;  /* 0x0002a0000b217984 */ /* 0x000f220000000800 */
[-C--:B0-----:R-:W-:Y:S01]  /*09e0*/  FFMA R21, R18, R34.reuse, R21 ;  /* 0x0000002212157223 */ /* 0x081fe20000000015 */
[-C--:B-1----:R-:W-:Y:S01]  /*09f0*/  FFMA R22, R17, R34.reuse, R22 ;  /* 0x0000002211167223 */ /* 0x082fe20000000016 */
[-C--:B--2---:R-:W-:Y:S01]  /*0a00*/  FFMA R23, R20, R34.reuse, R23 ;  /* 0x0000002214177223 */ /* 0x084fe20000000017 */
[----:B---3--:R-:W-:-:S02]  /*0a10*/  FFMA R24, R19, R34, R24 ;  /* 0x0000002213187223 */ /* 0x008fc40000000018 */
[----:B------:R-:W0:Y:S01]  /*0a20*/  LDS R34, [R11+0x230] ;  /* 0x000230000b227984 */ /* 0x000e220000000800 */
[-C--:B----4-:R-:W-:Y:S01]  /*0a30*/  FFMA R25, R18, R33.reuse, R25 ;  /* 0x0000002112197223 */ /* 0x090fe20000000019 */
[-C--:B------:R-:W-:Y:S01]  /*0a40*/  FFMA R26, R17, R33.reuse, R26 ;  /* 0x00000021111a7223 */ /* 0x080fe2000000001a */
[-C--:B------:R-:W-:Y:S01]  /*0a50*/  FFMA R27, R20, R33.reuse, R27 ;  /* 0x00000021141b7223 */ /* 0x080fe2000000001b */
[----:B------:R-:W-:Y:S02]  /*0a60*/  FFMA R28, R19, R33, R28 ;  /* 0x00000021131c7223 */ /* 0x000fe4000000001c */
[----:B------:R-:W1:Y:S01]  /*0a70*/  LDS R33, [R11+0x310] ;  /* 0x000310000b217984 */ /* 0x000e620000000800 */
[-C--:B0-----:R-:W-:Y:S01]  /*0a80*/  FFMA R29, R18, R34.reuse, R29 ;  /* 0x00000022121d7223 */ /* 0x081fe2000000001d */
[-C--:B------:R-:W-:Y:S01]  /*0a90*/  FFMA R30, R17, R34.reuse, R30 ;  /* 0x00000022111e7223 */ /* 0x080fe2000000001e */
[-C--:B------:R-:W-:Y:S01]  /*0aa0*/  FFMA R31, R20, R34.reuse, R31 ;  /* 0x00000022141f7223 */ /* 0x080fe2000000001f */
[----:B------:R-:W-:-:S02]  /*0ab0*/  FFMA R32, R19, R34, R32 ;  /* 0x0000002213207223 */ /* 0x000fc40000000020 */
[----:B------:R-:W-:Y:S01]  /*0ac0*/  LDS R34, [R11+0x380] ;  /* 0x000380000b227984 */ /* 0x000fe20000000800 */
[-C--:B-1----:R-:W-:Y:S01]  /*0ad0*/  FFMA R13, R18, R33.reuse, R13 ;  /* 0x00000021120d7223 */ /* 0x082fe2000000000d */
        /* <DEDUP_REMOVED lines=21> */
[----:B------:R-:W-:Y:S01]  /*0c30*/  FFMA R32, R19, R34, R32 ;  /* 0x0000002213207223 */ /* 0x000fe20000000020 */
[-C--:B-1----:R-:W-:Y:S01]  /*0c40*/  FFMA R13, R18, R33.reuse, R13 ;  /* 0x00000021120d7223 */ /* 0x082fe2000000000d */
[-C--:B------:R-:W-:Y:S01]  /*0c50*/  FFMA R14, R17, R33.reuse, R14 ;  /* 0x00000021110e7223 */ /* 0x080fe2000000000e */
[-C--:B------:R-:W-:Y:S01]  /*0c60*/  FFMA R15, R20, R33.reuse, R15 ;  /* 0x00000021140f7223 */ /* 0x080fe2000000000f */
[----:B------:R-:W-:Y:S01]  /*0c70*/  FFMA R16, R19, R33, R16 ;  /* 0x0000002113107223 */ /* 0x000fe20000000010 */
[----:B------:R-:W-:Y:S06]  /*0c80*/  BRA.U UP0, `(.L_x_89) ;  /* 0xfffffff900887547 */ /* 0x000fec000b83ffff */
[----:B------:R-:W0:Y:S02]  /*0c90*/  LDC.64 R6, c[0x0][0x398] ;  /* 0x0000e600ff067b82 */ /* 0x000e240000000a00 */
[----:B0-----:R-:W-:-:S06]  /*0ca0*/  IMAD.WIDE.U32 R8, R3, 0x4, R6 ;  /* 0x0000000403087825 */ /* 0x001fcc00078e0006 */
[----:B------:R-:W0:Y:S01]  /*0cb0*/  LDC.64 R6, c[0x0][0x390] ;  /* 0x0000e400ff067b82 */ /* 0x000e220000000a00 */
[----:B------:R-:W2:Y:S04]  /*0cc0*/  LDG.E.CONSTANT R17, desc[UR6][R8.64+0x20] ;  /* 0x0000200608117981 */ /* 0x000ea8000c1e9900 */
[----:B------:R-:W3:Y:S04]  /*0cd0*/  LDG.E.CONSTANT R10, desc[UR6][R8.64] ;  /* 0x00000006080a7981 */ /* 0x000ee8000c1e9900 */
[----:B------:R-:W4:Y:S04]  /*0ce0*/  LDG.E.CONSTANT R4, desc[UR6][R8.64+0x40] ;  /* 0x0000400608047981 */ /* 0x000f28000c1e9900 */
[----:B------:R1:W5:Y:S01]  /*0cf0*/  LDG.E.CONSTANT R11, desc[UR6][R8.64+0x60] ;  /* 0x00006006080b7981 */ /* 0x000362000c1e9900 */
[----:B------:R-:W-:-:S05]  /*0d00*/  IADD3 R0, PT, PT, R5, R0, RZ ;  /* 0x0000000005007210 */ /* 0x000fca0007ffe0ff */
[----:B------:R-:W-:-:S04]  /*0d10*/  IMAD R3, R3, 0xc40, R0 ;  /* 0x00000c4003037824 */ /* 0x000fc800078e0200 */
[----:B------:R-:W-:-:S04]  /*0d20*/  IMAD R3, R2, 0x1c, R3 ;  /* 0x0000001c02037824 */ /* 0x000fc800078e0203 */
[----:B0-----:R-:W-:-:S04]  /*0d30*/  IMAD.WIDE.U32 R6, R3, 0x4, R6 ;  /* 0x0000000403067825 */ /* 0x001fc800078e0006 */
[--C-:B--2---:R-:W-:Y:S01]  /*0d40*/  FADD R26, R26, R17.reuse ;  /* 0x000000111a1a7221 */ /* 0x104fe20000000000 */
[--C-:B------:R-:W-:Y:S01]  /*0d50*/  FADD R22, R22, R17.reuse ;  /* 0x0000001116167221 */ /* 0x100fe20000000000 */
[--C-:B------:R-:W-:Y:S01]  /*0d60*/  FADD R30, R30, R17.reuse ;  /* 0x000000111e1e7221 */ /* 0x100fe20000000000 */
[----:B------:R-:W-:Y:S01]  /*0d70*/  FADD R14, R14, R17 ;  /* 0x000000110e0e7221 */ /* 0x000fe20000000000 */
[--C-:B---3--:R-:W-:Y:S01]  /*0d80*/  FADD R21, R21, R10.reuse ;  /* 0x0000000a15157221 */ /* 0x108fe20000000000 */
[----:B------:R-:W-:Y:S01]  /*0d90*/  FMNMX R5, RZ, R26, !PT ;  /* 0x0000001aff057209 */ /* 0x000fe20007800000 */
[--C-:B------:R-:W-:Y:S01]  /*0da0*/  FADD R25, R25, R10.reuse ;  /* 0x0000000a19197221 */ /* 0x100fe20000000000 */
[--C-:B------:R-:W-:Y:S01]  /*0db0*/  FADD R29, R29, R10.reuse ;  /* 0x0000000a1d1d7221 */ /* 0x100fe20000000000 */
[----:B------:R-:W-:Y:S01]  /*0dc0*/  FADD R10, R13, R10 ;  /* 0x0000000a0d0a7221 */ /* 0x000fe20000000000 */
[----:B------:R-:W-:Y:S01]  /*0dd0*/  FMNMX R3, RZ, R22, !PT ;  /* 0x00000016ff037209 */ /* 0x000fe20007800000 */
[----:B------:R0:W-:Y:S01]  /*0de0*/  STG.E desc[UR6][R6.64+0x189c0], R5 ;  /* 0x0189c00506007986 */ /* 0x0001e2000c101906 */
[----:B-1----:R-:W-:Y:S01]  /*0df0*/  FMNMX R9, RZ, R30, !PT ;  /* 0x0000001eff097209 */ /* 0x002fe20007800000 */
[--C-:B----4-:R-:W-:Y:S01]  /*0e00*/  FADD R23, R23, R4.reuse ;  /* 0x0000000417177221 */ /* 0x110fe20000000000 */
[--C-:B------:R-:W-:Y:S01]  /*0e10*/  FADD R27, R27, R4.reuse ;  /* 0x000000041b1b7221 */ /* 0x100fe20000000000 */
[--C-:B------:R-:W-:Y:S01]  /*0e20*/  FADD R31, R31, R4.reuse ;  /* 0x000000041f1f7221 */ /* 0x100fe20000000000 */
[----:B------:R-:W-:Y:S01]  /*0e30*/  FADD R4, R15, R4 ;  /* 0x000000040f047221 */ /* 0x000fe20000000000 */
[--C-:B-----5:R-:W-:Y:S01]  /*0e40*/  FADD R24, R24, R11.reuse ;  /* 0x0000000b18187221 */ /* 0x120fe20000000000 */
[--C-:B------:R-:W-:Y:S01]  /*0e50*/  FADD R28, R28, R11.reuse ;  /* 0x0000000b1c1c7221 */ /* 0x100fe20000000000 */
[--C-:B------:R-:W-:Y:S01]  /*0e60*/  FADD R32, R32, R11.reuse ;  /* 0x0000000b20207221 */ /* 0x100fe20000000000 */
[----:B------:R-:W-:Y:S01]  /*0e70*/  FADD R16, R16, R11 ;  /* 0x0000000b10107221 */ /* 0x000fe20000000000 */
[----:B------:R1:W-:Y:S01]  /*0e80*/  STG.E desc[UR6][R6.64+0x18800], R3 ;  /* 0x0188000306007986 */ /* 0x0003e2000c101906 */
[----:B------:R-:W-:-:S02]  /*0e90*/  FMNMX R17, RZ, R14, !PT ;  /* 0x0000000eff117209 */ /* 0x000fc40007800000 */
[----:B0-----:R-:W-:Y:S01]  /*0ea0*/  FMNMX R5, RZ, R10, !PT ;  /* 0x0000000aff057209 */ /* 0x001fe20007800000 */
[----:B------:R-:W-:Y:S01]  /*0eb0*/  STG.E desc[UR6][R6.64+0x188e0], R9 ;  /* 0x0188e00906007986 */ /* 0x000fe2000c101906 */
[----:B------:R-:W-:Y:S02]  /*0ec0*/  FMNMX R21, RZ, R21, !PT ;  /* 0x00000015ff157209 */ /* 0x000fe40007800000 */
[----:B------:R-:W-:Y:S01]  /*0ed0*/  FMNMX R25, RZ, R25, !PT ;  /* 0x00000019ff197209 */ /* 0x000fe20007800000 */
[----:B------:R0:W-:Y:S01]  /*0ee0*/  STG.E desc[UR6][R6.64+0x2a0], R5 ;  /* 0x0002a00506007986 */ /* 0x0001e2000c101906 */
[----:B------:R-:W-:Y:S02]  /*0ef0*/  FMNMX R29, RZ, R29, !PT ;  /* 0x0000001dff1d7209 */ /* 0x000fe40007800000 */
[----:B------:R-:W-:Y:S01]  /*0f00*/  FMNMX R23, RZ, R23, !PT ;  /* 0x00000017ff177209 */ /* 0x000fe20007800000 */
[----:B------:R-:W-:Y:S01]  /*0f10*/  STG.E desc[UR6][R6.64+0x18aa0], R17 ;  /* 0x018aa01106007986 */ /* 0x000fe2000c101906 */
[----:B------:R-:W-:-:S02]  /*0f20*/  FMNMX R27, RZ, R27, !PT ;  /* 0x0000001bff1b7209 */ /* 0x000fc40007800000 */
[----:B------:R-:W-:Y:S01]  /*0f30*/  FMNMX R31, RZ, R31, !PT ;  /* 0x0000001fff1f7209 */ /* 0x000fe20007800000 */
[----:B------:R-:W-:Y:S01]  /*0f40*/  STG.E desc[UR6][R6.64], R21 ;  /* 0x0000001506007986 */ /* 0x000fe2000c101906 */
[----:B------:R-:W-:Y:S02]  /*0f50*/  FMNMX R11, RZ, R4, !PT ;  /* 0x00000004ff0b7209 */ /* 0x000fe40007800000 */
[----:B-1----:R-:W-:Y:S01]  /*0f60*/  FMNMX R3, RZ, R24, !PT ;  /* 0x00000018ff037209 */ /* 0x002fe20007800000 */
[----:B------:R-:W-:Y:S01]  /*0f70*/  STG.E desc[UR6][R6.64+0x1c0], R25 ;  /* 0x0001c01906007986 */ /* 0x000fe2000c101906 */
[----:B0-----:R-:W-:Y:S02]  /*0f80*/  FMNMX R5, RZ, R28, !PT ;  /* 0x0000001cff057209 */ /* 0x001fe40007800000 */
[----:B------:R-:W-:Y:S01]  /*0f90*/  FMNMX R9, RZ, R32, !PT ;  /* 0x00000020ff097209 */ /* 0x000fe20007800000 */
[----:B------:R-:W-:Y:S01]  /*0fa0*/  STG.E desc[UR6][R6.64+0xe0], R29 ;  /* 0x0000e01d06007986 */ /* 0x000fe2000c101906 */
[----:B------:R-:W-:-:S03]  /*0fb0*/  FMNMX R13, RZ, R16, !PT ;  /* 0x00000010ff0d7209 */ /* 0x000fc60007800000 */
        /* <DEDUP_REMOVED lines=9> */
.L_x_90:
        /* <DEDUP_REMOVED lines=11> */
.L_x_2165:


//--------------------- .text.fused_nn_avg_pool2d_kernel0 --------------------------
	.section	.text.fused_nn_avg_pool2d_kernel0,"ax",@progbits
	.align	128
        .global         fused_nn_avg_pool2d_kernel0
        .type           fused_nn_avg_pool2d_kernel0,@function
        .size           fused_nn_avg_pool2d_kernel0,(.L_x_2166 - fused_nn_avg_pool2d_kernel0)
        .other          fused_nn_avg_pool2d_kernel0,@"STO_CUDA_ENTRY STV_DEFAULT"
fused_nn_avg_pool2d_kernel0:
.text.fused_nn_avg_pool2d_kernel0:
[----:B------:R-:W-:Y:S01]  /*0000*/  LDC R1, c[0x0][0x37c] ;  /* 0x0000df00ff017b82 */ /* 0x000fe20000000800 */
[----:B------:R-:W0:Y:S01]  /*0010*/  S2R R0, SR_TID.X ;  /* 0x0000000000007919 */ /* 0x000e220000002100 */
[----:B------:R-:W1:Y:S01]  /*0020*/  LDCU.64 UR4, c[0x0][0x358] ;  /* 0x00006b00ff0477ac */ /* 0x000e620008000a00 */
[----:B------:R-:W-:Y:S01]  /*0030*/  BSSY.RECONVERGENT B0, `(.L_x_91) ;  /* 0x000000a000007945 */ /* 0x000fe20003800200 */
[----:B0-----:R-:W-:Y:S01]  /*0040*/  ISETP.NE.AND P0, PT, R0, RZ, PT ;  /* 0x000000ff0000720c */ /* 0x001fe20003f05270 */
[----:B------:R-:W-:-:S12]  /*0050*/  HFMA2 R0, -RZ, RZ, 0, 0 ;  /* 0x00000000ff007431 */ /* 0x000fd800000001ff */
[----:B-1----:R-:W-:Y:S05]  /*0060*/  @P0 BRA `(.L_x_92) ;  /* 0x0000000000180947 */ /* 0x002fea0003800000 */
[----:B------:R-:W0:Y:S08]  /*0070*/  LDC.64 R2, c[0x0][0x380] ;  /* 0x0000e000ff027b82 */ /* 0x000e300000000a00 */
[----:B------:R-:W1:Y:S01]  /*0080*/  LDC.64 R4, c[0x0][0x380] ;  /* 0x0000e000ff047b82 */ /* 0x000e620000000a00 */
[----:B0-----:R-:W2:Y:S04]  /*0090*/  LDG.E.CONSTANT R2, desc[UR4][R2.64] ;  /* 0x0000000402027981 */ /* 0x001ea8000c1e9900 */
[----:B-1----:R-:W3:Y:S01]  /*00a0*/  LDG.E.CONSTANT R5, desc[UR4][R4.64+0x4] ;  /* 0x0000040404057981 */ /* 0x002ee2000c1e9900 */
[----:B--2---:R-:W-:-:S04]  /*00b0*/  FADD R0, RZ, R2 ;  /* 0x00000002ff007221 */ /* 0x004fc80000000000 */
[----:B---3--:R-:W-:-:S07]  /*00c0*/  FADD R0, R0, R5 ;  /* 0x0000000500007221 */ /* 0x008fce0000000000 */
.L_x_92:
[----:B------:R-:W-:Y:S05]  /*00d0*/  BSYNC.RECONVERGENT B0 ;  /* 0x0000000000007941 */ /* 0x000fea0003800200 */
.L_x_91:
[----:B------:R-:W-:Y:S04]  /*00e0*/  BSSY.RECONVERGENT B0, `(.L_x_93) ;  /* 0x00000c1000007945 */ /* 0x000fe80003800200 */
[----:B------:R-:W-:Y:S04]  /*00f0*/  BSSY.RELIABLE B1, `(.L_x_94) ;  /* 0x00000bc000017945 */ /* 0x000fe80003800100 */
[----:B------:R-:W-:Y:S05]  /*0100*/  @P0 BRA `(.L_x_95) ;  /* 0x00000000001c0947 */ /* 0x000fea0003800000 */
[----:B------:R-:W0:Y:S02]  /*0110*/  LDC.64 R2, c[0x0][0x380] ;  /* 0x0000e000ff027b82 */ /* 0x000e240000000a00 */
[----:B0-----:R-:W2:Y:S02]  /*0120*/  LDG.E.CONSTANT R3, desc[UR4][R2.64+0x8] ;  /* 0x0000080402037981 */ /* 0x001ea4000c1e9900 */
[----:B--2---:R-:W-:Y:S01]  /*0130*/  FADD R0, R0, R3 ;  /* 0x0000000300007221 */ /* 0x004fe20000000000 */
[----:B------:R-:W-:Y:S06]  /*0140*/  @P0 BRA `(.L_x_96) ;  /* 0x00000000001c0947 */ /* 0x000fec0003800000 */
[----:B------:R-:W0:Y:S02]  /*0150*/  LDC.64 R2, c[0x0][0x380] ;  /* 0x0000e000ff027b82 */ /* 0x000e240000000a00 */
[----:B0-----:R-:W2:Y:S02]  /*0160*/  LDG.E.CONSTANT R3, desc[UR4][R2.64+0xc] ;  /* 0x00000c0402037981 */ /* 0x001ea4000c1e9900 */
[----:B--2---:R-:W-:-:S07]  /*0170*/  FADD R0, R0, R3 ;  /* 0x0000000300007221 */ /* 0x004fce0000000000 */
.L_x_95:
[----:B------:R-:W-:Y:S05]  /*0180*/  @P0 BRA `(.L_x_97) ;  /* 0x00000000001c0947 */ /* 0x000fea0003800000 */
[----:B------:R-:W0:Y:S02]  /*0190*/  LDC.64 R2, c[0x0][0x380] ;  /* 0x0000e000ff027b82 */ /* 0x000e240000000a00 */
[----:B0-----:R-:W2:Y:S02]  /*01a0*/  LDG.E.CONSTANT R3, desc[UR4][R2.64+0x10] ;  /* 0x0000100402037981 */ /* 0x001ea4000c1e9900 */
[----:B--2---:R-:W-:-:S07]  /*01b0*/  FADD R0, R0, R3 ;  /* 0x0000000300007221 */ /* 0x004fce0000000000 */
.L_x_96:
[----:B------:R-:W-:Y:S05]  /*01c0*/  @P0 BRA `(.L_x_98) ;  /* 0x00000000001c0947 */ /* 0x000fea0003800000 */
[----:B------:R-:W0:Y:S02]  /*01d0*/  LDC.64 R2, c[0x0][0x380] ;  /* 0x0000e000ff027b82 */ /* 0x000e240000000a00 */
[----:B0-----:R-:W2:Y:S02]  /*01e0*/  LDG.E.CONSTANT R3, desc[UR4][R2.64+0x14] ;  /* 0x0000140402037981 */ /* 0x001ea4000c1e9900 */
[----:B--2---:R-:W-:-:S07]  /*01f0*/  FADD R0, R0, R3 ;  /* 0x0000000300007221 */ /* 0x004fce0000000000 */
.L_x_97:
[----:B------:R-:W-:Y:S05]  /*0200*/  @P0 BRA `(.L_x_99) ;  /* 0x00000000001c0947 */ /* 0x000fea0003800000 */
[----:B------:R-:W0:Y:S02]  /*0210*/  LDC.64 R2, c[0x0][0x380] ;  /* 0x0000e000ff027b82 */ /* 0x000e240000000a00 */
[----:B0-----:R-:W2:Y:S02]  /*0220*/  LDG.E.CONSTANT R3, desc[UR4][R2.64+0x18] ;  /* 0x0000180402037981 */ /* 0x001ea4000c1e9900 */
[----:B--2---:R-:W-:-:S07]  /*0230*/  FADD R0, R0, R3 ;  /* 0x0000000300007221 */ /* 0x004fce0000000000 */
.L_x_98:
[----:B------:R-:W-:Y:S05]  /*0240*/  @P0 BRA `(.L_x_100) ;  /* 0x00000000001c0947 */ /* 0x000fea0003800000 */
[----:B------:R-:W0:Y:S02]  /*0250*/  LDC.64 R2, c[0x0][0x380] ;  /* 0x0000e000ff027b82 */ /* 0x000e240000000a00 */
[----:B0-----:R-:W2:Y:S02]  /*0260*/  LDG.E.CONSTANT R3, desc[UR4][R2.64+0x1c] ;  /* 0x00001c0402037981 */ /* 0x001ea4000c1e9900 */
[----:B--2---:R-:W-:-:S07]  /*0270*/  FADD R0, R0, R3 ;  /* 0x0000000300007221 */ /* 0x004fce0000000000 */
.L_x_99:
[----:B------:R-:W-:Y:S05]  /*0280*/  @P0 BRA `(.L_x_101) ;  /* 0x00000000001c0947 */ /* 0x000fea0003800000 */
[----:B------:R-:W0:Y:S02]  /*0290*/  LDC.64 R2, c[0x0][0x380] ;  /* 0x0000e000ff027b82 */ /* 0x000e240000000a00 */
[----:B0-----:R-:W2:Y:S02]  /*02a0*/  LDG.E.CONSTANT R3, desc[UR4][R2.64+0x20] ;  /* 0x0000200402037981 */ /* 0x001ea4000c1e9900 */
[----:B--2---:R-:W-:-:S07]  /*02b0*/  FADD R0, R0, R3 ;  /* 0x0000000300007221 */ /* 0x004fce0000000000 */
.L_x_100:
[----:B------:R-:W-:Y:S05]  /*02c0*/  @P0 BRA `(.L_x_102) ;  /* 0x00000000001c0947 */ /* 0x000fea0003800000 */
[----:B------:R-:W0:Y:S02]  /*02d0*/  LDC.64 R2, c[0x0][0x380] ;  /* 0x0000e000ff027b82 */ /* 0x000e240000000a00 */
[----:B0-----:R-:W2:Y:S02]  /*02e0*/  LDG.E.CONSTANT R3, desc[UR4][R2.64+0x24] ;  /* 0x0000240402037981 */ /* 0x001ea4000c1e9900 */
[----:B--2---:R-:W-:-:S07]  /*02f0*/  FADD R0, R0, R3 ;  /* 0x0000000300007221 */ /* 0x004fce0000000000 */
.L_x_101:
[----:B------:R-:W-:Y:S05]  /*0300*/  @P0 BRA `(.L_x_103) ;  /* 0x00000000001c0947 */ /* 0x000fea0003800000 */
[----:B------:R-:W0:Y:S02]  /*0310*/  LDC.64 R2, c[0x0][0x380] ;  /* 0x0000e000ff027b82 */ /* 0x000e240000000a00 */
[----:B0-----:R-:W2:Y:S02]  /*0320*/  LDG.E.CONSTANT R3, desc[UR4][R2.64+0x28] ;  /* 0x0000280402037981 */ /* 0x001ea4000c1e9900 */
[----:B--2---:R-:W-:-:S07]  /*0330*/  FADD R0, R0, R3 ;  /* 0x0000000300007221 */ /* 0x004fce0000000000 */
.L_x_102:
[----:B------:R-:W-:Y:S05]  /*0340*/  @P0 BRA `(.L_x_104) ;  /* 0x00000000001c0947 */ /* 0x000fea0003800000 */
[----:B------:R-:W0:Y:S02]  /*0350*/  LDC.64 R2, c[0x0][0x380] ;  /* 0x0000e000ff027b82 */ /* 0x000e240000000a00 */
[----:B0-----:R-:W2:Y:S02]  /*0360*/  LDG.E.CONSTANT R3, desc[UR4][R2.64+0x2c] ;  /* 0x00002c0402037981 */ /* 0x001ea4000c1e9900 */
[----:B--2---:R-:W-:-:S07]  /*0370*/  FADD R0, R0, R3 ;  /* 0x0000000300007221 */ /* 0x004fce0000000000 */
.L_x_103:
[----:B------:R-:W-:Y:S05]  /*0380*/  @P0 BRA `(.L_x_105) ;  /* 0x00000000001c0947 */ /* 0x000fea0003800000 */
[----:B------:R-:W0:Y:S02]  /*0390*/  LDC.64 R2, c[0x0][0x380] ;  /* 0x0000e000ff027b82 */ /* 0x000e240000000a00 */
[----:B0-----:R-:W2:Y:S02]  /*03a0*/  LDG.E.CONSTANT R3, desc[UR4][R2.64+0x30] ;  /* 0x0000300402037981 */ /* 0x001ea4000c1e9900 */
[----:B--2---:R-:W-:-:S07]  /*03b0*/  FADD R0, R0, R3 ;  /* 0x0000000300007221 */ /* 0x004fce0000000000 */
.L_x_104:
[----:B------:R-:W-:Y:S05]  /*03c0*/  @P0 BRA `(.L_x_106) ;  /* 0x00000000001c0947 */ /* 0x000fea0003800000 */
[----:B------:R-:W0:Y:S02]  /*03d0*/  LDC.64 R2, c[0x0][0x380] ;  /* 0x0000e000ff027b82 */ /* 0x000e240000000a00 */
[----:B0-----:R-:W2:Y:S02]  /*03e0*/  LDG.E.CONSTANT R3, desc[UR4][R2.64+0x34] ;  /* 0x0000340402037981 */ /* 0x001ea4000c1e9900 */
[----:B--2---:R-:W-:-:S07]  /*03f0*/  FADD R0, R0, R3 ;  /* 0x0000000300007221 */ /* 0x004fce0000000000 */
.L_x_105:
[----:B------:R-:W-:Y:S05]  /*0400*/  @P0 BRA `(.L_x_107) ;  /* 0x00000000001c0947 */ /* 0x000fea0003800000 */
[----:B------:R-:W0:Y:S02]  /*0410*/  LDC.64 R2, c[0x0][0x380] ;  /* 0x0000e000ff027b82 */ /* 0x000e240000000a00 */
[----:B0-----:R-:W2:Y:S02]  /*0420*/  LDG.E.CONSTANT R3, desc[UR4][R2.64+0x38] ;  /* 0x0000380402037981 */ /* 0x001ea4000c1e9900 */
[----:B--2---:R-:W-:-:S07]  /*0430*/  FADD R0, R0, R3 ;  /* 0x0000000300007221 */ /* 0x004fce0000000000 */
.L_x_106:
[----:B------:R-:W-:Y:S05]  /*0440*/  @P0 BRA `(.L_x_108) ;  /* 0x00000000001c0947 */ /* 0x000fea0003800000 */
[----:B------:R-:W0:Y:S02]  /*0450*/  LDC.64 R2, c[0x0][0x380] ;  /* 0x0000e000ff027b82 */ /* 0x000e240000000a00 */
[----:B0-----:R-:W2:Y:S02]  /*0460*/  LDG.E.CONSTANT R3, desc[UR4][R2.64+0x3c] ;  /* 0x00003c0402037981 */ /* 0x001ea4000c1e9900 */
[----:B--2---:R-:W-:-:S07]  /*0470*/  FADD R0, R0, R3 ;  /* 0x0000000300007221 */ /* 0x004fce0000000000 */
.L_x_107:
[----:B------:R-:W-:Y:S05]  /*0480*/  @P0 BRA `(.L_x_109) ;  /* 0x00000000001c0947 */ /* 0x000fea0003800000 */
[----:B------:R-:W0:Y:S02]  /*0490*/  LDC.64 R2, c[0x0][0x380] ;  /* 0x0000e000ff027b82 */ /* 0x000e240000000a00 */
[----:B0-----:R-:W2:Y:S02]  /*04a0*/  LDG.E.CONSTANT R3, desc[UR4][R2.64+0x40] ;  /* 0x0000400402037981 */ /* 0x001ea4000c1e9900 */
[----:B--2---:R-:W-:-:S07]  /*04b0*/  FADD R0, R0, R3 ;  /* 0x0000000300007221 */ /* 0x004fce0000000000 */
.L_x_108:
[----:B------:R-:W-:Y:S05]  /*04c0*/  @P0 BRA `(.L_x_110) ;  /* 0x00000000001c0947 */ /* 0x000fea0003800000 */
[----:B------:R-:W0:Y:S02]  /*04d0*/  LDC.64 R2, c[0x0][0x380] ;  /* 0x0000e000ff027b82 */ /* 0x000e240000000a00 */
[----:B0-----:R-:W2:Y:S02]  /*04e0*/  LDG.E.CONSTANT R3, desc[UR4][R2.64+0x44] ;  /* 0x0000440402037981 */ /* 0x001ea4000c1e9900 */
[----:B--2---:R-:W-:-:S07]  /*04f0*/  FADD R0, R0, R3 ;  /* 0x0000000300007221 */ /* 0x004fce0000000000 */
.L_x_109:
[----:B------:R-:W-:Y:S05]  /*0500*/  @P0 BRA `(.L_x_111) ;  /* 0x00000000001c0947 */ /* 0x000fea0003800000 */
[----:B------:R-:W0:Y:S02]  /*0510*/  LDC.64 R2, c[0x0][0x380] ;  /* 0x0000e000ff027b82 */ /* 0x000e240000000a00 */
[----:B0-----:R-:W2:Y:S02]  /*0520*/  LDG.E.CONSTANT R3, desc[UR4][R2.64+0x48] ;  /* 0x0000480402037981 */ /* 0x001ea4000c1e9900 */
[----:B--2---:R-:W-:-:S07]  /*0530*/  FADD R0, R0, R3 ;  /* 0x0000000300007221 */ /* 0x004fce0000000000 */
.L_x_110:
[----:B------:R-:W-:Y:S05]  /*0540*/  @P0 BRA `(.L_x_112) ;  /* 0x00000000001c0947 */ /* 0x000fea0003800000 */
[----:B------:R-:W0:Y:S02]  /*0550*/  LDC.64 R2, c[0x0][0x380] ;  /* 0x0000e000ff027b82 */ /* 0x000e240000000a00 */
[----:B0-----:R-:W2:Y:S02]  /*0560*/  LDG.E.CONSTANT R3, desc[UR4][R2.64+0x4c] ;  /* 0x00004c0402037981 */ /* 0x001ea4000c1e9900 */
[----:B--2---:R-:W-:-:S07]  /*0570*/  FADD R0, R0, R3 ;  /* 0x0000000300007221 */ /* 0x004fce0000000000 */
.L_x_111:
[----:B------:R-:W-:Y:S05]  /*0580*/  @P0 BRA `(.L_x_113) ;  /* 0x00000000001c0947 */ /* 0x000fea0003800000 */
[----:B------:R-:W0:Y:S02]  /*0590*/  LDC.64 R2, c[0x0][0x380] ;  /* 0x0000e000ff027b82 */ /* 0x000e240000000a00 */
[----:B0-----:R-:W2:Y:S02]  /*05a0*/  LDG.E.CONSTANT R3, desc[UR4][R2.64+0x50] ;  /* 0x0000500402037981 */ /* 0x001ea4000c1e9900 */
[----:B--2---:R-:W-:-:S07]  /*05b0*/  FADD R0, R0, R3 ;  /* 0x0000000300007221 */ /* 0x004fce0000000000 */
.L_x_112:
[----:B------:R-:W-:Y:S05]  /*05c0*/  @P0 BRA `(.L_x_114) ;  /* 0x00000000001c0947 */ /* 0x000fea0003800000 */
[----:B------:R-:W0:Y:S02]  /*05d0*/  LDC.64 R2, c[0x0][0x380] ;  /* 0x0000e000ff027b82 */ /* 0x000e240000000a00 */
[----:B0-----:R-:W2:Y:S02]  /*05e0*/  LDG.E.CONSTANT R3, desc[UR4][R2.64+0x54] ;  /* 0x0000540402037981 */ /* 0x001ea4000c1e9900 */
[----:B--2---:R-:W-:-:S07]  /*05f0*/  FADD R0, R0, R3 ;  /* 0x0000000300007221 */ /* 0x004fce0000000000 */
.L_x_113:
[----:B------:R-:W-:Y:S05]  /*0600*/  @P0 BRA `(.L_x_115) ;  /* 0x00000000001c0947 */ /* 0x000fea0003800000 */
[----:B------:R-:W0:Y:S02]  /*0610*/  LDC.64 R2, c[0x0][0x380] ;  /* 0x0000e000ff027b82 */ /* 0x000e240000000a00 */
[----:B0-----:R-:W2:Y:S02]  /*0620*/  LDG.E.CONSTANT R3, desc[UR4][R2.64+0x58] ;  /* 0x0000580402037981 */ /* 0x001ea4000c1e9900 */
[----:B--2---:R-:W-:-:S07]  /*0630*/  FADD R0, R0, R3 ;  /* 0x0000000300007221 */ /* 0x004fce0000000000 */
.L_x_114:
[----:B------:R-:W-:Y:S05]  /*0640*/  @P0 BRA `(.L_x_116) ;  /* 0x00000000001c0947 */ /* 0x000fea0003800000 */
[----:B------:R-:W0:Y:S02]  /*0650*/  LDC.64 R2, c[0x0][0x380] ;  /* 0x0000e000ff027b82 */ /* 0x000e240000000a00 */
[----:B0-----:R-:W2:Y:S02]  /*0660*/  LDG.E.CONSTANT R3, desc[UR4][R2.64+0x5c] ;  /* 0x00005c0402037981 */ /* 0x001ea4000c1e9900 */
[----:B--2---:R-:W-:-:S07]  /*0670*/  FADD R0, R0, R3 ;  /* 0x0000000300007221 */ /* 0x004fce0000000000 */
.L_x_115:
[----:B------:R-:W-:Y:S05]  /*0680*/  @P0 BRA `(.L_x_117) ;  /* 0x00000000001c0947 */ /* 0x000fea0003800000 */
[----:B------:R-:W0:Y:S02]  /*0690*/  LDC.64 R2, c[0x0][0x380] ;  /* 0x0000e000ff027b82 */ /* 0x000e240000000a00 */
[----:B0-----:R-:W2:Y:S02]  /*06a0*/  LDG.E.CONSTANT R3, desc[UR4][R2.64+0x60] ;  /* 0x0000600402037981 */ /* 0x001ea4000c1e9900 */
[----:B--2---:R-:W-:-:S07]  /*06b0*/  FADD R0, R0, R3 ;  /* 0x0000000300007221 */ /* 0x004fce0000000000 */
.L_x_116:
[----:B------:R-:W-:Y:S05]  /*06c0*/  @P0 BRA `(.L_x_118) ;  /* 0x00000000001c0947 */ /* 0x000fea0003800000 */
[----:B------:R-:W0:Y:S02]  /*06d0*/  LDC.64 R2, c[0x0][0x380] ;  /* 0x0000e000ff027b82 */ /* 0x000e240000000a00 */
[----:B0-----:R-:W2:Y:S02]  /*06e0*/  LDG.E.CONSTANT R3, desc[UR4][R2.64+0x64] ;  /* 0x0000640402037981 */ /* 0x001ea4000c1e9900 */
[----:B--2---:R-:W-:-:S07]  /*06f0*/  FADD R0, R0, R3 ;  /* 0x0000000300007221 */ /* 0x004fce0000000000 */
.L_x_117:
[----:B------:R-:W-:Y:S05]  /*0700*/  @P0 BRA `(.L_x_119) ;  /* 0x00000000001c0947 */ /* 0x000fea0003800000 */
[----:B------:R-:W0:Y:S02]  /*0710*/  LDC.64 R2, c[0x0][0x380] ;  /* 0x0000e000ff027b82 */ /* 0x000e240000000a00 */
[----:B0-----:R-:W2:Y:S02]  /*0720*/  LDG.E.CONSTANT R3, desc[UR4][R2.64+0x68] ;  /* 0x0000680402037981 */ /* 0x001ea4000c1e9900 */
[----:B--2---:R-:W-:-:S07]  /*0730*/  FADD R0, R0, R3 ;  /* 0x0000000300007221 */ /* 0x004fce0000000000 */
.L_x_118:
[----:B------:R-:W-:Y:S05]  /*0740*/  @P0 BRA `(.L_x_120) ;  /* 0x00000000001c0947 */ /* 0x000fea0003800000 */
[----:B------:R-:W0:Y:S02]  /*0750*/  LDC.64 R2, c[0x0][0x380] ;  /* 0x0000e000ff027b82 */ /* 0x000e240000000a00 */
[----:B0-----:R-:W2:Y:S02]  /*0760*/  LDG.E.CONSTANT R3, desc[UR4][R2.64+0x6c] ;  /* 0x00006c0402037981 */ /* 0x001ea4000c1e9900 */
[----:B--2---:R-:W-:-:S07]  /*0770*/  FADD R0, R0, R3 ;  /* 0x0000000300007221 */ /* 0x004fce0000000000 */
.L_x_119:
[----:B------:R-:W-:Y:S05]  /*0780*/  @P0 BRA `(.L_x_121) ;  /* 0x00000000001c0947 */ /* 0x000fea0003800000 */
[----:B------:R-:W0:Y:S02]  /*0790*/  LDC.64 R2, c[0x0][0x380] ;  /* 0x0000e000ff027b82 */ /* 0x000e240000000a00 */
[----:B0-----:R-:W2:Y:S02]  /*07a0*/  LDG.E.CONSTANT R3, desc[UR4][R2.64+0x70] ;  /* 0x0000700402037981 */ /* 0x001ea4000c1e9900 */
[----:B--2---:R-:W-:-:S07]  /*07b0*/  FADD R0, R0, R3 ;  /* 0x0000000300007221 */ /* 0x004fce0000000000 */
.L_x_120:
[----:B------:R-:W-:Y:S05]  /*07c0*/  @P0 BRA `(.L_x_122) ;  /* 0x00000000001c0947 */ /* 0x000fea0003800000 */
[----:B------:R-:W0:Y:S02]  /*07d0*/  LDC.64 R2, c[0x0][0x380] ;  /* 0x0000e000ff027b82 */ /* 0x000e240000000a00 */
[----:B0-----:R-:W2:Y:S02]  /*07e0*/  LDG.E.CONSTANT R3, desc[UR4][R2.64+0x74] ;  /* 0x0000740402037981 */ /* 0x001ea4000c1e9900 */
[----:B--2---:R-:W-:-:S07]  /*07f0*/  FADD R0, R0, R3 ;  /* 0x0000000300007221 */ /* 0x004fce0000000000 */
.L_x_121:
[----:B------:R-:W-:Y:S05]  /*0800*/  @P0 BRA `(.L_x_123) ;  /* 0x00000000001c0947 */ /* 0x000fea0003800000 */
[----:B------:R-:W0:Y:S02]  /*0810*/  LDC.64 R2, c[0x0][0x380] ;  /* 0x0000e000ff027b82 */ /* 0x000e240000000a00 */
[----:B0-----:R-:W2:Y:S02]  /*0820*/  LDG.E.CONSTANT R3, desc[UR4][R2.64+0x78] ;  /* 0x0000780402037981 */ /* 0x001ea4000c1e9900 */
[----:B--2---:R-:W-:-:S07]  /*0830*/  FADD R0, R0, R3 ;  /* 0x0000000300007221 */ /* 0x004fce0000000000 */
.L_x_122:
[----:B------:R-:W-:Y:S05]  /*0840*/  @P0 BRA `(.L_x_124) ;  /* 0x00000000001c0947 */ /* 0x000fea0003800000 */
[----:B------:R-:W0:Y:S02]  /*0850*/  LDC.64 R2, c[0x0][0x380] ;  /* 0x0000e000ff027b82 */ /* 0x000e240000000a00 */
[----:B0-----:R-:W2:Y:S02]  /*0860*/  LDG.E.CONSTANT R3, desc[UR4][R2.64+0x7c] ;  /* 0x00007c0402037981 */ /* 0x001ea4000c1e9900 */
[----:B--2---:R-:W-:-:S07]  /*0870*/  FADD R0, R0, R3 ;  /* 0x0000000300007221 */ /* 0x004fce0000000000 */
.L_x_123:
[----:B------:R-:W-:Y:S05]  /*0880*/  @P0 BRA `(.L_x_125) ;  /* 0x00000000001c0947 */ /* 0x000fea0003800000 */
[----:B------:R-:W0:Y:S02]  /*0890*/  LDC.64 R2, c[0x0][0x380] ;  /* 0x0000e000ff027b82 */ /* 0x000e240000000a00 */
[----:B0-----:R-:W2:Y:S02]  /*08a0*/  LDG.E.CONSTANT R3, desc[UR4][R2.64+0x80] ;  /* 0x0000800402037981 */ /* 0x001ea4000c1e9900 */
[----:B--2---:R-:W-:-:S07]  /*08b0*/  FADD R0, R0, R3 ;  /* 0x0000000300007221 */ /* 0x004fce0000000000 */
.L_x_124:
[----:B------:R-:W-:Y:S05]  /*08c0*/  @P0 BRA `(.L_x_126) ;  /* 0x00000000001c0947 */ /* 0x000fea0003800000 */
[----:B------:R-:W0:Y:S02]  /*08d0*/  LDC.64 R2, c[0x0][0x380] ;  /* 0x0000e000ff027b82 */ /* 0x000e240000000a00 */
[----:B0-----:R-:W2:Y:S02]  /*08e0*/  LDG.E.CONSTANT R3, desc[UR4][R2.64+0x84] ;  /* 0x0000840402037981 */ /* 0x001ea4000c1e9900 */
[----:B--2---:R-:W-:-:S07]  /*08f0*/  FADD R0, R0, R3 ;  /* 0x0000000300007221 */ /* 0x004fce0000000000 */
.L_x_125:
[----:B------:R-:W-:Y:S05]  /*0900*/  @P0 BRA `(.L_x_127) ;  /* 0x00000000001c0947 */ /* 0x000fea0003800000 */
[----:B------:R-:W0:Y:S02]  /*0910*/  LDC.64 R2, c[0x0][0x380] ;  /* 0x0000e000ff027b82 */ /* 0x000e240000000a00 */
[----:B0-----:R-:W2:Y:S02]  /*0920*/  LDG.E.CONSTANT R3, desc[UR4][R2.64+0x88] ;  /* 0x0000880402037981 */ /* 0x001ea4000c1e9900 */
[----:B--2---:R-:W-:-:S07]  /*0930*/  FADD R0, R0, R3 ;  /* 0x0000000300007221 */ /* 0x004fce0000000000 */
.L_x_126:
[----:B------:R-:W-:Y:S05]  /*0940*/  @P0 BRA `(.L_x_128) ;  /* 0x00000000001c0947 */ /* 0x000fea0003800000 */
[----:B------:R-:W0:Y:S02]  /*0950*/  LDC.64 R2, c[0x0][0x380] ;  /* 0x0000e000ff027b82 */ /* 0x000e240000000a00 */
[----:B0-----:R-:W2:Y:S02]  /*0960*/  LDG.E.CONSTANT R3, desc[UR4][R2.64+0x8c] ;  /* 0x00008c0402037981 */ /* 0x001ea4000c1e9900 */
[----:B--2---:R-:W-:-:S07]  /*0970*/  FADD R0, R0, R3 ;  /* 0x0000000300007221 */ /* 0x004fce0000000000 */
.L_x_127:
[----:B------:R-:W-:Y:S05]  /*0980*/  @P0 BRA `(.L_x_129) ;  /* 0x00000000001c0947 */ /* 0x000fea0003800000 */
[----:B------:R-:W0:Y:S02]  /*0990*/  LDC.64 R2, c[0x0][0x380] ;  /* 0x0000e000ff027b82 */ /* 0x000e240000000a00 */
[----:B0-----:R-:W2:Y:S02]  /*09a0*/  LDG.E.CONSTANT R3, desc[UR4][R2.64+0x90] ;  /* 0x0000900402037981 */ /* 0x001ea4000c1e9900 */
[----:B--2---:R-:W-:-:S07]  /*09b0*/  FADD R0, R0, R3 ;  /* 0x0000000300007221 */ /* 0x004fce0000000000 */
.L_x_128:
[----:B------:R-:W-:Y:S05]  /*09c0*/  @P0 BRA `(.L_x_130) ;  /* 0x00000000001c0947 */ /* 0x000fea0003800000 */
[----:B------:R-:W0:Y:S02]  /*09d0*/  LDC.64 R2, c[0x0][0x380] ;  /* 0x0000e000ff027b82 */ /* 0x000e240000000a00 */
[----:B0-----:R-:W2:Y:S02]  /*09e0*/  LDG.E.CONSTANT R3, desc[UR4][R2.64+0x94] ;  /* 0x0000940402037981 */ /* 0x001ea4000c1e9900 */
[----:B--2---:R-:W-:-:S07]  /*09f0*/  FADD R0, R0, R3 ;  /* 0x0000000300007221 */ /* 0x004fce0000000000 */
.L_x_129:
[----:B------:R-:W-:Y:S05]  /*0a00*/  @P0 BRA `(.L_x_131) ;  /* 0x00000000001c0947 */ /* 0x000fea0003800000 */
[----:B------:R-:W0:Y:S02]  /*0a10*/  LDC.64 R2, c[0x0][0x380] ;  /* 0x0000e000ff027b82 */ /* 0x000e240000000a00 */
[----:B0-----:R-:W2:Y:S02]  /*0a20*/  LDG.E.CONSTANT R3, desc[UR4][R2.64+0x98] ;  /* 0x0000980402037981 */ /* 0x001ea4000c1e9900 */
[----:B--2---:R-:W-:-:S07]  /*0a30*/  FADD R0, R0, R3 ;  /* 0x0000000300007221 */ /* 0x004fce0000000000 */
.L_x_130:
[----:B------:R-:W-:Y:S05]  /*0a40*/  @P0 BRA `(.L_x_132) ;  /* 0x00000000001c0947 */ /* 0x000fea0003800000 */
[----:B------:R-:W0:Y:S02]  /*0a50*/  LDC.64 R2, c[0x0][0x380] ;  /* 0x0000e000ff027b82 */ /* 0x000e240000000a00 */
[----:B0-----:R-:W2:Y:S02]  /*0a60*/  LDG.E.CONSTANT R3, desc[UR4][R2.64+0x9c] ;  /* 0x00009c0402037981 */ /* 0x001ea4000c1e9900 */
[----:B--2---:R-:W-:-:S07]  /*0a70*/  FADD R0, R0, R3 ;  /* 0x0000000300007221 */ /* 0x004fce0000000000 */
.L_x_131:
[----:B------:R-:W-:Y:S05]  /*0a80*/  @P0 BRA `(.L_x_133) ;  /* 0x00000000001c0947 */ /* 0x000fea0003800000 */
[----:B------:R-:W0:Y:S02]  /*0a90*/  LDC.64 R2, c[0x0][0x380] ;  /* 0x0000e000ff027b82 */ /* 0x000e240000000a00 */
[----:B0-----:R-:W2:Y:S02]  /*0aa0*/  LDG.E.CONSTANT R3, desc[UR4][R2.64+0xa0] ;  /* 0x0000a00402037981 */ /* 0x001ea4000c1e9900 */
[----:B--2---:R-:W-:-:S07]  /*0ab0*/  FADD R0, R0, R3 ;  /* 0x0000000300007221 */ /* 0x004fce0000000000 */
.L_x_132:
[----:B------:R-:W-:Y:S05]  /*0ac0*/  @P0 BRA `(.L_x_134) ;  /* 0x00000000001c0947 */ /* 0x000fea0003800000 */
[----:B------:R-:W0:Y:S02]  /*0ad0*/  LDC.64 R2, c[0x0][0x380] ;  /* 0x0000e000ff027b82 */ /* 0x000e240000000a00 */
[----:B0-----:R-:W2:Y:S02]  /*0ae0*/  LDG.E.CONSTANT R3, desc[UR4][R2.64+0xa4] ;  /* 0x0000a40402037981 */ /* 0x001ea4000c1e9900 */
[----:B--2---:R-:W-:-:S07]  /*0af0*/  FADD R0, R0, R3 ;  /* 0x0000000300007221 */ /* 0x004fce0000000000 */
.L_x_133:
[----:B------:R-:W-:Y:S05]  /*0b00*/  @P0 BRA `(.L_x_135) ;  /* 0x00000000001c0947 */ /* 0x000fea0003800000 */
[----:B------:R-:W0:Y:S02]  /*0b10*/  LDC.64 R2, c[0x0][0x380] ;  /* 0x0000e000ff027b82 */ /* 0x000e240000000a00 */
[----:B0-----:R-:W2:Y:S02]  /*0b20*/  LDG.E.CONSTANT R3, desc[UR4][R2.64+0xa8] ;  /* 0x0000a80402037981 */ /* 0x001ea4000c1e9900 */
[----:B--2---:R-:W-:-:S07]  /*0b30*/  FADD R0, R0, R3 ;  /* 0x0000000300007221 */ /* 0x004fce0000000000 */
.L_x_134:
[----:B------:R-:W-:Y:S05]  /*0b40*/  @P0 BRA `(.L_x_136) ;  /* 0x00000000001c0947 */ /* 0x000fea0003800000 */
[----:B------:R-:W0:Y:S02]  /*0b50*/  LDC.64 R2, c[0x0][0x380] ;  /* 0x0000e000ff027b82 */ /* 0x000e240000000a00 */
[----:B0-----:R-:W2:Y:S02]  /*0b60*/  LDG.E.CONSTANT R3, desc[UR4][R2.64+0xac] ;  /* 0x0000ac0402037981 */ /* 0x001ea4000c1e9900 */
[----:B--2---:R-:W-:-:S07]  /*0b70*/  FADD R0, R0, R3 ;  /* 0x0000000300007221 */ /* 0x004fce0000000000 */
.L_x_135:
[----:B------:R-:W-:Y:S05]  /*0b80*/  @P0 BRA `(.L_x_137) ;  /* 0x00000000001c0947 */ /* 0x000fea0003800000 */
[----:B------:R-:W0:Y:S02]  /*0b90*/  LDC.64 R2, c[0x0][0x380] ;  /* 0x0000e000ff027b82 */ /* 0x000e240000000a00 */
[----:B0-----:R-:W2:Y:S02]  /*0ba0*/  LDG.E.CONSTANT R3, desc[UR4][R2.64+0xb0] ;  /* 0x0000b00402037981 */ /* 0x001ea4000c1e9900 */
[----:B--2---:R-:W-:-:S07]  /*0bb0*/  FADD R0, R0, R3 ;  /* 0x0000000300007221 */ /* 0x004fce0000000000 */
.L_x_136:
[----:B------:R-:W-:Y:S05]  /*0bc0*/  @P0 BRA `(.L_x_138) ;  /* 0x00000000001c0947 */ /* 0x000fea0003800000 */
[----:B------:R-:W0:Y:S02]  /*0bd0*/  LDC.64 R2, c[0x0][0x380] ;  /* 0x0000e000ff027b82 */ /* 0x000e240000000a00 */
[----:B0-----:R-:W2:Y:S02]  /*0be0*/  LDG.E.CONSTANT R3, desc[UR4][R2.64+0xb4] ;  /* 0x0000b40402037981 */ /* 0x001ea4000c1e9900 */
[----:B--2---:R-:W-:-:S07]  /*0bf0*/  FADD R0, R0, R3 ;  /* 0x0000000300007221 */ /* 0x004fce0000000000 */
.L_x_137:
[----:B------:R-:W-:Y:S05]  /*0c00*/  @P0 BRA `(.L_x_139) ;  /* 0x0000000000200947 */ /* 0x000fea0003800000 */
[----:B------:R-:W0:Y:S02]  /*0c10*/  LDC.64 R2, c[0x0][0x380] ;  /* 0x0000e000ff027b82 */ /* 0x000e240000000a00 */
[----:B0-----:R-:W2:Y:S02]  /*0c20*/  LDG.E.CONSTANT R3, desc[UR4][R2.64+0xb8] ;  /* 0x0000b80402037981 */ /* 0x001ea4000c1e9900 */
[----:B--2---:R-:W-:-:S07]  /*0c30*/  FADD R0, R0, R3 ;  /* 0x0000000300007221 */ /* 0x004fce0000000000 */
.L_x_138:
[----:B------:R-:W-:Y:S05]  /*0c40*/  @P0 BREAK.RELIABLE B1 ;  /* 0x0000000000010942 */ /* 0x000fea0003800100 */
[----:B------:R-:W-:Y:S05]  /*0c50*/  @P0 BRA `(.L_x_140) ;  /* 0x0000000000240947 */ /* 0x000fea0003800000 */
[----:B------:R-:W0:Y:S02]  /*0c60*/  LDC.64 R2, c[0x0][0x380] ;  /* 0x0000e000ff027b82 */ /* 0x000e240000000a00 */
[----:B0-----:R-:W2:Y:S02]  /*0c70*/  LDG.E.CONSTANT R3, desc[UR4][R2.64+0xbc] ;  /* 0x0000bc0402037981 */ /* 0x001ea4000c1e9900 */
[----:B--2---:R-:W-:-:S07]  /*0c80*/  FADD R0, R0, R3 ;  /* 0x0000000300007221 */ /* 0x004fce0000000000 */
.L_x_139:
[----:B------:R-:W-:Y:S05]  /*0c90*/  @P0 BREAK.RELIABLE B1 ;  /* 0x0000000000010942 */ /* 0x000fea0003800100 */
[----:B------:R-:W-:Y:S05]  /*0ca0*/  @P0 BRA `(.L_x_140) ;  /* 0x0000000000100947 */ /* 0x000fea0003800000 */
[----:B------:R-:W-:Y:S05]  /*0cb0*/  BSYNC.RELIABLE B1 ;  /* 0x0000000000017941 */ /* 0x000fea0003800100 */
.L_x_94:
[----:B------:R-:W0:Y:S02]  /*0cc0*/  LDC.64 R2, c[0x0][0x380] ;  /* 0x0000e000ff027b82 */ /* 0x000e240000000a00 */
[----:B0-----:R-:W2:Y:S02]  /*0cd0*/  LDG.E.CONSTANT R3, desc[UR4][R2.64+0xc0] ;  /* 0x0000c00402037981 */ /* 0x001ea4000c1e9900 */
[----:B--2---:R-:W-:-:S07]  /*0ce0*/  FADD R0, R0, R3 ;  /* 0x0000000300007221 */ /* 0x004fce0000000000 */
.L_x_140:
[----:B------:R-:W-:Y:S05]  /*0cf0*/  BSYNC.RECONVERGENT B0 ;  /* 0x0000000000007941 */ /* 0x000fea0003800200 */
.L_x_93:
[----:B------:R-:W-:Y:S05]  /*0d00*/  WARPSYNC.ALL ;  /* 0x0000000000007948 */ /* 0x000fea0003800000 */
[----:B------:R-:W-:Y:S05]  /*0d10*/  @P0 EXIT ;  /* 0x000000000000094d */ /* 0x000fea0003800000 */
[----:B------:R-:W0:Y:S01]  /*0d20*/  LDC.64 R2, c[0x0][0x388] ;  /* 0x0000e200ff027b82 */ /* 0x000e220000000a00 */
[----:B------:R-:W-:-:S05]  /*0d30*/  FMUL R5, R0, 0.020408159121870994568 ;  /* 0x3ca72f0300057820 */ /* 0x000fca0000400000 */
[----:B0-----:R-:W-:Y:S01]  /*0d40*/  STG.E desc[UR4][R2.64], R5 ;  /* 0x0000000502007986 */ /* 0x001fe2000c101904 */
[----:B------:R-:W-:Y:S05]  /*0d50*/  EXIT ;  /* 0x000000000000794d */ /* 0x000fea0003800000 */
.L_x_141:
        /* <DEDUP_REMOVED lines=10> */
.L_x_2166:


//--------------------- .text.fused_nn_conv2d_add_nn_relu_kernel0 --------------------------
	.section	.text.fused_nn_conv2d_add_nn_relu_kernel0,"ax",@progbits
	.align	128
        .global         fused_nn_conv2d_add_nn_relu_kernel0
        .type           fused_nn_conv2d_add_nn_relu_kernel0,@function
        .size           fused_nn_conv2d_add_nn_relu_kernel0,(.L_x_2167 - fused_nn_conv2d_add_nn_relu_kernel0)
        .other          fused_nn_conv2d_add_nn_relu_kernel0,@"STO_CUDA_ENTRY STV_DEFAULT"
fused_nn_conv2d_add_nn_relu_kernel0:
.text.fused_nn_conv2d_add_nn_relu_kernel0:
[----:B------:R-:W-:Y:S01]  /*0000*/  LDC R1, c[0x0][0x37c] ;  /* 0x0000df00ff017b82 */ /* 0x000fe20000000800 */
[----:B------:R-:W0:Y:S07]  /*0010*/  S2R R21, SR_TID.X ;  /* 0x0000000000157919 */ /* 0x000e2e0000002100 */
[----:B------:R-:W1:Y:S01]  /*0020*/  S2UR UR5, SR_CgaCtaId ;  /* 0x00000000000579c3 */ /* 0x000e620000008800 */
[----:B------:R-:W-:Y:S01]  /*0030*/  UMOV UR4, 0x400 ;  /* 0x0000040000047882 */ /* 0x000fe20000000000 */
[----:B------:R-:W-:Y:S01]  /*0040*/  HFMA2 R20, -RZ, RZ, 0, 0 ;  /* 0x00000000ff147431 */ /* 0x000fe200000001ff */
[----:B------:R-:W2:Y:S01]  /*0050*/  S2R R19, SR_CTAID.Y ;  /* 0x0000000000137919 */ /* 0x000ea20000002600 */
[----:B------:R-:W-:Y:S01]  /*0060*/  MOV R7, RZ ;  /* 0x000000ff00077202 */ /* 0x000fe20000000f00 */
[----:B------:R-:W3:Y:S03]  /*0070*/  LDCU.64 UR8, c[0x0][0x358] ;  /* 0x00006b00ff0877ac */ /* 0x000ee60008000a00 */
[----:B------:R-:W4:Y:S08]  /*0080*/  LDC.64 R14, c[0x0][0x380] ;  /* 0x0000e000ff0e7b82 */ /* 0x000f300000000a00 */
[----:B------:R-:W3:Y:S01]  /*0090*/  LDC.64 R12, c[0x0][0x388] ;  /* 0x0000e200ff0c7b82 */ /* 0x000ee20000000a00 */
[----:B-1----:R-:W-:-:S02]  /*00a0*/  ULEA UR6, UR5, UR4, 0x18 ;  /* 0x0000000405067291 */ /* 0x002fc4000f8ec0ff */
[----:B------:R-:W-:-:S04]  /*00b0*/  UIADD3 UR4, UPT, UPT, UR4, 0x24, URZ ;  /* 0x0000002404047890 */ /* 0x000fc8000fffe0ff */
[----:B------:R-:W-:Y:S01]  /*00c0*/  ULEA UR4, UR5, UR4, 0x18 ;  /* 0x0000000405047291 */ /* 0x000fe2000f8ec0ff */
[C---:B0-----:R-:W-:Y:S01]  /*00d0*/  IMAD.SHL.U32 R18, R21.reuse, 0x2, RZ ;  /* 0x0000000215127824 */ /* 0x041fe200078e00ff */
[C---:B------:R-:W-:Y:S02]  /*00e0*/  LEA R6, R21.reuse, UR6, 0x3 ;  /* 0x0000000615067c11 */ /* 0x040fe4000f8e18ff */
[----:B------:R-:W-:Y:S01]  /*00f0*/  LOP3.LUT P1, RZ, R21, 0x3, RZ, 0xc0, !PT ;  /* 0x0000000315ff7812 */ /* 0x000fe2000782c0ff */
[----:B--2---:R-:W-:Y:S01]  /*0100*/  IMAD R18, R19, 0x7, R18 ;  /* 0x0000000713127824 */ /* 0x004fe200078e0212 */
[C---:B------:R-:W-:Y:S01]  /*0110*/  ISETP.NE.AND P2, PT, R21.reuse, RZ, PT ;  /* 0x000000ff1500720c */ /* 0x040fe20003f45270 */
[C---:B------:R-:W-:Y:S01]  /*0120*/  IMAD R2, R21.reuse, -0x4, R6 ;  /* 0xfffffffc15027824 */ /* 0x040fe200078e0206 */
[----:B------:R-:W-:Y:S01]  /*0130*/  ISETP.GT.U32.AND P3, PT, R21, 0x4, PT ;  /* 0x000000041500780c */ /* 0x000fe20003f64070 */
[C---:B------:R-:W-:Y:S01]  /*0140*/  VIADD R5, R18.reuse, 0xfffffff8 ;  /* 0xfffffff812057836 */ /* 0x040fe20000000000 */
[C---:B------:R-:W-:Y:S01]  /*0150*/  ISETP.NE.AND P1, PT, R19.reuse, RZ, P1 ;  /* 0x000000ff1300720c */ /* 0x040fe20000f25270 */
[----:B------:R-:W-:Y:S01]  /*0160*/  VIADD R0, R18, 0xffffffff ;  /* 0xffffffff12007836 */ /* 0x000fe20000000000 */
[----:B------:R-:W-:-:S02]  /*0170*/  ISETP.LT.U32.AND P2, PT, R19, 0x6, P2 ;  /* 0x000000061300780c */ /* 0x000fc40001741070 */
[----:B------:R-:W-:Y:S02]  /*0180*/  IADD3 R4, PT, PT, R18, -0x7, RZ ;  /* 0xfffffff912047810 */ /* 0x000fe40007ffe0ff */
[----:B------:R-:W-:-:S09]  /*0190*/  LEA R3, R21, UR4, 0x2 ;  /* 0x0000000415037c11 */ /* 0x000fd2000f8e10ff */
.L_x_159:
[----:B------:R-:W-:Y:S01]  /*01a0*/  IMAD R17, R7, 0x9, R21 ;  /* 0x0000000907117824 */ /* 0x000fe200078e0215 */
[----:B------:R-:W-:Y:S01]  /*01b0*/  BAR.SYNC.DEFER_BLOCKING 0x0 ;  /* 0x0000000000007b1d */ /* 0x000fe20000010000 */
[----:B------:R-:W-:Y:S02]  /*01c0*/  PLOP3.LUT P4, PT, PT, PT, PT, 0x8, 0x80 ;  /* 0x000000000080781c */ /* 0x000fe40003f8e170 */
[----:B------:R-:W-:Y:S01]  /*01d0*/  PLOP3.LUT P0, PT, PT, PT, PT, 0x8, 0x80 ;  /* 0x000000000080781c */ /* 0x000fe20003f0e170 */
[----:B---3--:R-:W-:Y:S02]  /*01e0*/  IMAD.WIDE.U32 R16, R17, 0x4, R12 ;  /* 0x0000000411107825 */ /* 0x008fe400078e000c */
[----:B------:R-:W-:Y:S04]  /*01f0*/  BSSY.RECONVERGENT B0, `(.L_x_142) ;  /* 0x0000019000007945 */ /* 0x000fe80003800200 */
[----:B0-----:R-:W-:Y:S06]  /*0200*/  @P3 BRA `(.L_x_143) ;  /* 0x00000000005c3947 */ /* 0x001fec0003800000 */
[----:B------:R-:W-:Y:S01]  /*0210*/  BSSY.RECONVERGENT B1, `(.L_x_144) ;  /* 0x0000006000017945 */ /* 0x000fe20003800200 */
[----:B------:R-:W-:-:S03]  /*0220*/  HFMA2 R9, -RZ, RZ, 0, 0 ;  /* 0x00000000ff097431 */ /* 0x000fc600000001ff */
[----:B------:R-:W-:Y:S05]  /*0230*/  @!P1 BRA `(.L_x_145) ;  /* 0x00000000000c9947 */ /* 0x000fea0003800000 */
[----:B------:R-:W-:-:S04]  /*0240*/  IMAD R9, R7, 0x31, R5 ;  /* 0x0000003107097824 */ /* 0x000fc800078e0205 */
[----:B----4-:R-:W-:-:S06]  /*0250*/  IMAD.WIDE.U32 R8, R9, 0x4, R14 ;  /* 0x0000000409087825 */ /* 0x010fcc00078e000e */
[----:B------:R0:W5:Y:S02]  /*0260*/  LDG.E.CONSTANT R9, desc[UR8][R8.64] ;  /* 0x0000000808097981 */ /* 0x000164000c1e9900 */
.L_x_145:
[----:B------:R-:W-:Y:S05]  /*0270*/  BSYNC.RECONVERGENT B1 ;  /* 0x0000000000017941 */ /* 0x000fea0003800200 */
.L_x_144:
[----:B-----5:R1:W-:Y:S01]  /*0280*/  STS [R6], R9 ;  /* 0x0000000906007388 */ /* 0x0203e20000000800 */
[----:B------:R-:W-:Y:S02]  /*0290*/  ISETP.NE.AND P3, PT, R21, 0x4, PT ;  /* 0x000000041500780c */ /* 0x000fe40003f65270 */
[----:B------:R-:W-:-:S11]  /*02a0*/  PLOP3.LUT P0, PT, PT, PT, PT, 0x8, 0x80 ;  /* 0x000000000080781c */ /* 0x000fd60003f0e170 */
[----:B-1----:R-:W-:Y:S05]  /*02b0*/  @!P3 BRA `(.L_x_143) ;  /* 0x000000000030b947 */ /* 0x002fea0003800000 */
[----:B------:R-:W-:Y:S01]  /*02c0*/  ISETP.NE.AND P0, PT, R19, RZ, PT ;  /* 0x000000ff1300720c */ /* 0x000fe20003f05270 */
[----:B------:R-:W-:Y:S01]  /*02d0*/  IMAD.MOV.U32 R11, RZ, RZ, RZ ;  /* 0x000000ffff0b7224 */ /* 0x000fe200078e00ff */
[----:B------:R-:W-:-:S11]  /*02e0*/  ISETP.GT.U32.AND P3, PT, R21, 0x2, PT ;  /* 0x000000021500780c */ /* 0x000fd60003f64070 */
[----:B0-----:R-:W0:Y:S01]  /*02f0*/  @P0 LDC.64 R8, c[0x0][0x380] ;  /* 0x0000e000ff080b82 */ /* 0x001e220000000a00 */
[----:B------:R-:W-:Y:S01]  /*0300*/  @P0 IMAD R23, R7, 0x31, R4 ;  /* 0x0000003107170824 */ /* 0x000fe200078e0204 */
[----:B------:R-:W2:Y:S03]  /*0310*/  @!P3 LDG.E.CONSTANT R10, desc[UR8][R16.64] ;  /* 0x00000008100ab981 */ /* 0x000ea6000c1e9900 */
[----:B0-----:R-:W-:-:S05]  /*0320*/  @P0 IMAD.WIDE.U32 R8, R23, 0x4, R8 ;  /* 0x0000000417080825 */ /* 0x001fca00078e0008 */
[----:B------:R-:W3:Y:S01]  /*0330*/  @P0 LDG.E.CONSTANT R11, desc[UR8][R8.64] ;  /* 0x00000008080b0981 */ /* 0x000ee2000c1e9900 */
[----:B------:R-:W-:Y:S02]  /*0340*/  PLOP3.LUT P0, PT, PT, PT, PT, 0x80, 0x8 ;  /* 0x000000000008781c */ /* 0x000fe40003f0f070 */
[----:B------:R-:W-:Y:S01]  /*0350*/  @!P3 PLOP3.LUT P4, PT, PT, PT, PT, 0x80, 0x8 ;  /* 0x000000000008b81c */ /* 0x000fe20003f8f070 */
[----:B---3--:R1:W-:Y:S04]  /*0360*/  STS [R6+0x4], R11 ;  /* 0x0000040b06007388 */ /* 0x0083e80000000800 */
[----:B--2---:R1:W-:Y:S08]  /*0370*/  @!P3 STS [R3], R10 ;  /* 0x0000000a0300b388 */ /* 0x0043f00000000800 */
.L_x_143:
[----:B------:R-:W-:Y:S05]  /*0380*/  BSYNC.RECONVERGENT B0 ;  /* 0x0000000000007941 */ /* 0x000fea0003800200 */
.L_x_142:
[----:B------:R-:W2:Y:S08]  /*0390*/  S2UR UR5, SR_CgaCtaId ;  /* 0x00000000000579c3 */ /* 0x000eb00000008800 */
[----:B------:R-:W-:Y:S01]  /*03a0*/  BAR.SYNC.DEFER_BLOCKING 0x0 ;  /* 0x0000000000007b1d */ /* 0x000fe20000010000 */
[----:B------:R-:W-:-:S05]  /*03b0*/  ISETP.GT.U32.AND P3, PT, R21, 0x4, PT ;  /* 0x000000041500780c */ /* 0x000fca0003f64070 */
[----:B------:R-:W-:Y:S01]  /*03c0*/  UMOV UR4, 0x400 ;  /* 0x0000040000047882 */ /* 0x000fe20000000000 */
[----:B------:R-:W-:Y:S01]  /*03d0*/  BSSY.RECONVERGENT B0, `(.L_x_146) ;  /* 0x0000014000007945 */ /* 0x000fe20003800200 */
[----:B--2---:R-:W-:Y:S01]  /*03e0*/  ULEA UR4, UR5, UR4, 0x18 ;  /* 0x0000000405047291 */ /* 0x004fe2000f8ec0ff */
[----:B------:R-:W-:Y:S04]  /*03f0*/  LDS R23, [R2] ;  /* 0x0000000002177984 */ /* 0x000fe80000000800 */
[----:B------:R-:W-:Y:S04]  /*0400*/  LDS R22, [R2+0x4] ;  /* 0x0000040002167984 */ /* 0x000fe80000000800 */
[----:B01----:R-:W0:Y:S04]  /*0410*/  LDS.128 R8, [UR4+0x20] ;  /* 0x00002004ff087984 */ /* 0x003e280008000c00 */
[----:B------:R-:W1:Y:S01]  /*0420*/  LDS R25, [R2+0x8] ;  /* 0x0000080002197984 */ /* 0x000e620000000800 */
[----:B0-----:R-:W-:-:S04]  /*0430*/  FFMA R9, R23, R9, R20 ;  /* 0x0000000917097223 */ /* 0x001fc80000000014 */
[----:B------:R-:W-:-:S04]  /*0440*/  FFMA R10, R22, R10, R9 ;  /* 0x0000000a160a7223 */ /* 0x000fc80000000009 */
[----:B-1----:R-:W-:Y:S01]  /*0450*/  FFMA R20, R25, R11, R10 ;  /* 0x0000000b19147223 */ /* 0x002fe2000000000a */
[----:B------:R-:W-:Y:S06]  /*0460*/  BAR.SYNC.DEFER_BLOCKING 0x0 ;  /* 0x0000000000007b1d */ /* 0x000fec0000010000 */
[----:B------:R-:W-:Y:S05]  /*0470*/  @P3 BRA `(.L_x_147) ;  /* 0x0000000000243947 */ /* 0x000fea0003800000 */
[----:B------:R-:W-:Y:S01]  /*0480*/  ISETP.EQ.OR P5, PT, R21, RZ, !P0 ;  /* 0x000000ff1500720c */ /* 0x000fe200047a2670 */
[----:B------:R-:W-:Y:S01]  /*0490*/  BSSY.RECONVERGENT B1, `(.L_x_148) ;  /* 0x0000006000017945 */ /* 0x000fe20003800200 */
[----:B------:R-:W-:-:S11]  /*04a0*/  HFMA2 R9, -RZ, RZ, 0, 0 ;  /* 0x00000000ff097431 */ /* 0x000fd600000001ff */
[----:B------:R-:W-:Y:S05]  /*04b0*/  @P5 BRA `(.L_x_149) ;  /* 0x00000000000c5947 */ /* 0x000fea0003800000 */
[----:B------:R-:W-:-:S04]  /*04c0*/  IMAD R9, R7, 0x31, R0 ;  /* 0x0000003107097824 */ /* 0x000fc800078e0200 */
[----:B----4-:R-:W-:-:S06]  /*04d0*/  IMAD.WIDE.U32 R8, R9, 0x4, R14 ;  /* 0x0000000409087825 */ /* 0x010fcc00078e000e */
[----:B------:R0:W5:Y:S02]  /*04e0*/  LDG.E.CONSTANT R9, desc[UR8][R8.64] ;  /* 0x0000000808097981 */ /* 0x000164000c1e9900 */
.L_x_149:
[----:B------:R-:W-:Y:S05]  /*04f0*/  BSYNC.RECONVERGENT B1 ;  /* 0x0000000000017941 */ /* 0x000fea0003800200 */
.L_x_148:
[----:B-----5:R1:W-:Y:S02]  /*0500*/  STS [R6], R9 ;  /* 0x0000000906007388 */ /* 0x0203e40000000800 */
.L_x_147:
[----:B------:R-:W-:Y:S05]  /*0510*/  BSYNC.RECONVERGENT B0 ;  /* 0x0000000000007941 */ /* 0x000fea0003800200 */
.L_x_146:
[----:B------:R-:W-:Y:S01]  /*0520*/  IMAD R23, R7, 0x31, R18 ;  /* 0x0000003107177824 */ /* 0x000fe200078e0212 */
[----:B------:R-:W2:Y:S03]  /*0530*/  @P4 LDG.E.CONSTANT R24, desc[UR8][R16.64+0xc] ;  /* 0x00000c0810184981 */ /* 0x000ea6000c1e9900 */
[----:B----4-:R-:W-:-:S05]  /*0540*/  IMAD.WIDE.U32 R22, R23, 0x4, R14 ;  /* 0x0000000417167825 */ /* 0x010fca00078e000e */
[----:B------:R-:W3:Y:S01]  /*0550*/  @P0 LDG.E.CONSTANT R25, desc[UR8][R22.64] ;  /* 0x0000000816190981 */ /* 0x000ee2000c1e9900 */
[----:B------:R-:W-:Y:S03]  /*0560*/  BSSY.RECONVERGENT B0, `(.L_x_150) ;  /* 0x0000014000007945 */ /* 0x000fe60003800200 */
[----:B---3--:R-:W-:Y:S04]  /*0570*/  @P0 STS [R6+0x4], R25 ;  /* 0x0000041906000388 */ /* 0x008fe80000000800 */
[----:B--2---:R-:W-:Y:S01]  /*0580*/  @P4 STS [R3], R24 ;  /* 0x0000001803004388 */ /* 0x004fe20000000800 */
[----:B------:R-:W-:Y:S06]  /*0590*/  BAR.SYNC.DEFER_BLOCKING 0x0 ;  /* 0x0000000000007b1d */ /* 0x000fec0000010000 */
[----:B01----:R-:W-:Y:S04]  /*05a0*/  LDS.128 R8, [UR4+0x20] ;  /* 0x00002004ff087984 */ /* 0x003fe80008000c00 */
[----:B------:R-:W0:Y:S04]  /*05b0*/  LDS R27, [R2] ;  /* 0x00000000021b7984 */ /* 0x000e280000000800 */
[----:B------:R-:W1:Y:S04]  /*05c0*/  LDS R26, [R2+0x4] ;  /* 0x00000400021a7984 */ /* 0x000e680000000800 */
[----:B------:R-:W2:Y:S01]  /*05d0*/  LDS R29, [R2+0x8] ;  /* 0x00000800021d7984 */ /* 0x000ea20000000800 */
[----:B0-----:R-:W-:-:S04]  /*05e0*/  FFMA R9, R27, R9, R20 ;  /* 0x000000091b097223 */ /* 0x001fc80000000014 */
[----:B-1----:R-:W-:-:S04]  /*05f0*/  FFMA R10, R26, R10, R9 ;  /* 0x0000000a1a0a7223 */ /* 0x002fc80000000009 */
[----:B--2---:R-:W-:Y:S01]  /*0600*/  FFMA R29, R29, R11, R10 ;  /* 0x0000000b1d1d7223 */ /* 0x004fe2000000000a */
[----:B------:R-:W-:Y:S06]  /*0610*/  BAR.SYNC.DEFER_BLOCKING 0x0 ;  /* 0x0000000000007b1d */ /* 0x000fec0000010000 */
[----:B------:R-:W-:Y:S05]  /*0620*/  @P3 BRA `(.L_x_151) ;  /* 0x00000000001c3947 */ /* 0x000fea0003800000 */
[----:B------:R-:W-:Y:S01]  /*0630*/  PLOP3.LUT P5, PT, P2, P0, PT, 0x80, 0x8 ;  /* 0x000000000008781c */ /* 0x000fe200017a1070 */
[----:B------:R-:W-:Y:S01]  /*0640*/  BSSY.RECONVERGENT B1, `(.L_x_152) ;  /* 0x0000004000017945 */ /* 0x000fe20003800200 */
[----:B------:R-:W-:-:S11]  /*0650*/  MOV R9, RZ ;  /* 0x000000ff00097202 */ /* 0x000fd60000000f00 */
[----:B------:R-:W-:Y:S05]  /*0660*/  @!P5 BRA `(.L_x_153) ;  /* 0x000000000004d947 */ /* 0x000fea0003800000 */
[----:B------:R0:W5:Y:S02]  /*0670*/  LDG.E.CONSTANT R9, desc[UR8][R22.64+0x18] ;  /* 0x0000180816097981 */ /* 0x000164000c1e9900 */
.L_x_153:
[----:B------:R-:W-:Y:S05]  /*0680*/  BSYNC.RECONVERGENT B1 ;  /* 0x0000000000017941 */ /* 0x000fea0003800200 */
.L_x_152:
[----:B-----5:R1:W-:Y:S02]  /*0690*/  STS [R6], R9 ;  /* 0x0000000906007388 */ /* 0x0203e40000000800 */
.L_x_151:
[----:B------:R-:W-:Y:S05]  /*06a0*/  BSYNC.RECONVERGENT B0 ;  /* 0x0000000000007941 */ /* 0x000fea0003800200 */
.L_x_150:
[----:B------:R-:W-:Y:S04]  /*06b0*/  BSSY.RECONVERGENT B0, `(.L_x_154) ;  /* 0x0000007000007945 */ /* 0x000fe80003800200 */
[----:B------:R-:W-:Y:S05]  /*06c0*/  @!P0 BRA `(.L_x_155) ;  /* 0x0000000000148947 */ /* 0x000fea0003800000 */
[----:B------:R-:W-:Y:S01]  /*06d0*/  ISETP.GT.U32.AND P0, PT, R19, 0x5, PT ;  /* 0x000000051300780c */ /* 0x000fe20003f04070 */
[----:B-1----:R-:W-:-:S12]  /*06e0*/  IMAD.MOV.U32 R9, RZ, RZ, RZ ;  /* 0x000000ffff097224 */ /* 0x002fd800078e00ff */
[----:B------:R-:W-:Y:S05]  /*06f0*/  @P0 BRA `(.L_x_156) ;  /* 0x0000000000040947 */ /* 0x000fea0003800000 */
[----:B------:R1:W5:Y:S02]  /*0700*/  LDG.E.CONSTANT R9, desc[UR8][R22.64+0x1c] ;  /* 0x00001c0816097981 */ /* 0x000364000c1e9900 */
.L_x_156:
[----:B-----5:R2:W-:Y:S02]  /*0710*/  STS [R6+0x4], R9 ;  /* 0x0000040906007388 */ /* 0x0205e40000000800 */
.L_x_155:
[----:B------:R-:W-:Y:S05]  /*0720*/  BSYNC.RECONVERGENT B0 ;  /* 0x0000000000007941 */ /* 0x000fea0003800200 */
.L_x_154:
[----:B------:R-:W-:Y:S04]  /*0730*/  BSSY.RECONVERGENT B0, `(.L_x_157) ;  /* 0x0000004000007945 */ /* 0x000fe80003800200 */
[----:B------:R-:W-:Y:S05]  /*0740*/  @!P4 BRA `(.L_x_158) ;  /* 0x000000000008c947 */ /* 0x000fea0003800000 */
[----:B------:R-:W3:Y:S04]  /*0750*/  LDG.E.CONSTANT R16, desc[UR8][R16.64+0x18] ;  /* 0x0000180810107981 */ /* 0x000ee8000c1e9900 */
[----:B---3--:R3:W-:Y:S02]  /*0760*/  STS [R3], R16 ;  /* 0x0000001003007388 */ /* 0x0087e40000000800 */
.L_x_158:
[----:B------:R-:W-:Y:S05]  /*0770*/  BSYNC.RECONVERGENT B0 ;  /* 0x0000000000007941 */ /* 0x000fea0003800200 */
.L_x_157:
[----:B------:R-:W-:Y:S01]  /*0780*/  BAR.SYNC.DEFER_BLOCKING 0x0 ;  /* 0x0000000000007b1d */ /* 0x000fe20000010000 */
[----:B------:R-:W-:-:S04]  /*0790*/  IADD3 R7, PT, PT, R7, 0x1, RZ ;  /* 0x0000000107077810 */ /* 0x000fc80007ffe0ff */
[----:B------:R-:W-:Y:S01]  /*07a0*/  ISETP.NE.AND P0, PT, R7, 0x20, PT ;  /* 0x000000200700780c */ /* 0x000fe20003f05270 */
[----:B-12---:R-:W-:Y:S04]  /*07b0*/  LDS.128 R8, [UR4+0x20] ;  /* 0x00002004ff087984 */ /* 0x006fe80008000c00 */
[----:B---3--:R-:W1:Y:S04]  /*07c0*/  LDS R16, [R2] ;  /* 0x0000000002107984 */ /* 0x008e680000000800 */
[----:B------:R-:W2:Y:S04]  /*07d0*/  LDS R20, [R2+0x4] ;  /* 0x0000040002147984 */ /* 0x000ea80000000800 */
[----:B------:R-:W3:Y:S01]  /*07e0*/  LDS R17, [R2+0x8] ;  /* 0x0000080002117984 */ /* 0x000ee20000000800 */
[----:B-1----:R-:W-:-:S04]  /*07f0*/  FFMA R9, R16, R9, R29 ;  /* 0x0000000910097223 */ /* 0x002fc8000000001d */
[----:B--2---:R-:W-:-:S04]  /*0800*/  FFMA R20, R20, R10, R9 ;  /* 0x0000000a14147223 */ /* 0x004fc80000000009 */
[----:B---3--:R-:W-:Y:S01]  /*0810*/  FFMA R20, R17, R11, R20 ;  /* 0x0000000b11147223 */ /* 0x008fe20000000014 */
[----:B------:R-:W-:Y:S06]  /*0820*/  @P0 BRA `(.L_x_159) ;  /* 0xfffffff8005c0947 */ /* 0x000fec000383ffff */
[----:B------:R-:W1:Y:S08]  /*0830*/  LDC.64 R2, c[0x0][0x398] ;  /* 0x0000e600ff027b82 */ /* 0x000e700000000a00 */
[----:B------:R-:W2:Y:S01]  /*0840*/  LDC.64 R4, c[0x0][0x390] ;  /* 0x0000e400ff047b82 */ /* 0x000ea20000000a00 */
[----:B-1----:R-:W3:Y:S01]  /*0850*/  LDG.E.CONSTANT R3, desc[UR8][R2.64] ;  /* 0x0000000802037981 */ /* 0x002ee2000c1e9900 */
[----:B------:R-:W-:-:S05]  /*0860*/  IADD3 R21, PT, PT, R18, -R21, RZ ;  /* 0x8000001512157210 */ /* 0x000fca0007ffe0ff */
[----:B--2---:R-:W-:-:S04]  /*0870*/  IMAD.WIDE.U32 R4, R21, 0x4, R4 ;  /* 0x0000000415047825 */ /* 0x004fc800078e0004 */
[----:B---3--:R-:W-:-:S05]  /*0880*/  FADD R20, R20, R3 ;  /* 0x0000000314147221 */ /* 0x008fca0000000000 */
[----:B------:R-:W-:-:S05]  /*0890*/  FMNMX R7, RZ, R20, !PT ;  /* 0x00000014ff077209 */ /* 0x000fca0007800000 */
[----:B------:R-:W-:Y:S01]  /*08a0*/  STG.E desc[UR8][R4.64], R7 ;  /* 0x0000000704007986 */ /* 0x000fe2000c101908 */
[----:B------:R-:W-:Y:S05]  /*08b0*/  EXIT ;  /* 0x000000000000794d */ /* 0x000fea0003800000 */
.L_x_160:
        /* <DEDUP_REMOVED lines=12> */
.L_x_2167:


//--------------------- .text.fused_nn_conv2d_add_nn_relu_2_kernel0 --------------------------
	.section	.text.fused_nn_conv2d_add_nn_relu_2_kernel0,"ax",@progbits
	.align	128
        .global         fused_nn_conv2d_add_nn_relu_2_kernel0
        .type           fused_nn_conv2d_add_nn_relu_2_kernel0,@function
        .size           fused_nn_conv2d_add_nn_relu_2_kernel0,(.L_x_2168 - fused_nn_conv2d_add_nn_relu_2_kernel0)
        .other          fused_nn_conv2d_add_nn_relu_2_kernel0,@"STO_CUDA_ENTRY STV_DEFAULT"
fused_nn_conv2d_add_nn_relu_2_kernel0:
.text.fused_nn_conv2d_add_nn_relu_2_kernel0:
[----:B------:R-:W-:Y:S01]  /*0000*/  LDC R1, c[0x0][0x37c] ;  /* 0x0000df00ff017b82 */ /* 0x000fe20000000800 */
[----:B------:R-:W0:Y:S07]  /*0010*/  S2R R0, SR_TID.Z ;  /* 0x0000000000007919 */ /* 0x000e2e0000002300 */
[----:B------:R-:W1:Y:S01]  /*0020*/  LDC.64 R6, c[0x0][0x388] ;  /* 0x0000e200ff067b82 */ /* 0x000e620000000a00 */
[----:B------:R-:W-:Y:S01]  /*0030*/  HFMA2 R23, -RZ, RZ, 0, 0 ;  /* 0x00000000ff177431 */ /* 0x000fe200000001ff */
[----:B------:R-:W-:Y:S01]  /*0040*/  CS2R R14, SRZ ;  /* 0x00000000000e7805 */ /* 0x000fe2000001ff00 */
[----:B------:R-:W0:Y:S01]  /*0050*/  S2R R2, SR_CTAID.Z ;  /* 0x0000000000027919 */ /* 0x000e220000002700 */
[----:B------:R-:W-:-:S02]  /*0060*/  CS2R R16, SRZ ;  /* 0x0000000000107805 */ /* 0x000fc4000001ff00 */
[----:B------:R-:W-:Y:S02]  /*0070*/  CS2R R32, SRZ ;  /* 0x0000000000207805 */ /* 0x000fe4000001ff00 */
[----:B------:R-:W-:Y:S01]  /*0080*/  CS2R R10, SRZ ;  /* 0x00000000000a7805 */ /* 0x000fe2000001ff00 */
[----:B------:R-:W2:Y:S01]  /*0090*/  S2R R3, SR_TID.Y ;  /* 0x0000000000037919 */ /* 0x000ea20000002200 */
[----:B------:R-:W3:Y:S01]  /*00a0*/  LDC.64 R4, c[0x0][0x380] ;  /* 0x0000e000ff047b82 */ /* 0x000ee20000000a00 */
[----:B------:R-:W-:Y:S02]  /*00b0*/  MOV R18, RZ ;  /* 0x000000ff00127202 */ /* 0x000fe40000000f00 */
[----:B------:R-:W-:Y:S01]  /*00c0*/  CS2R R12, SRZ ;  /* 0x00000000000c7805 */ /* 0x000fe2000001ff00 */
[----:B------:R-:W4:Y:S01]  /*00d0*/  S2R R25, SR_CgaCtaId ;  /* 0x0000000000197919 */ /* 0x000f220000008800 */
[----:B------:R-:W-:Y:S02]  /*00e0*/  CS2R R34, SRZ ;  /* 0x0000000000227805 */ /* 0x000fe4000001ff00 */
[----:B------:R-:W-:-:S02]  /*00f0*/  CS2R R36, SRZ ;  /* 0x0000000000247805 */ /* 0x000fc4000001ff00 */
[----:B------:R-:W-:Y:S02]  /*0100*/  CS2R R38, SRZ ;  /* 0x0000000000267805 */ /* 0x000fe4000001ff00 */
[----:B------:R-:W-:Y:S02]  /*0110*/  CS2R R40, SRZ ;  /* 0x0000000000287805 */ /* 0x000fe4000001ff00 */
[----:B------:R-:W-:Y:S01]  /*0120*/  CS2R R42, SRZ ;  /* 0x00000000002a7805 */ /* 0x000fe2000001ff00 */
[----:B------:R-:W1:Y:S01]  /*0130*/  LDCU.64 UR6, c[0x0][0x358] ;  /* 0x00006b00ff0677ac */ /* 0x000e620008000a00 */
[----:B------:R-:W-:Y:S01]  /*0140*/  UMOV UR4, URZ ;  /* 0x000000ff00047c82 */ /* 0x000fe20008000000 */
[----:B0-----:R-:W-:Y:S02]  /*0150*/  LEA R8, R2, R0, 0x2 ;  /* 0x0000000002087211 */ /* 0x001fe400078e10ff */
[----:B--2---:R-:W-:Y:S02]  /*0160*/  SHF.L.U32 R9, R3, 0x2, RZ ;  /* 0x0000000203097819 */ /* 0x004fe400000006ff */
[----:B------:R-:W-:-:S02]  /*0170*/  LEA R8, R8, R3, 0x2 ;  /* 0x0000000308087211 */ /* 0x000fc400078e10ff */
[C---:B------:R-:W-:Y:S01]  /*0180*/  LEA R24, R0.reuse, R3, 0x2 ;  /* 0x0000000300187211 */ /* 0x040fe200078e10ff */
[----:B------:R-:W-:Y:S02]  /*0190*/  IMAD R19, R0, 0x19, R9 ;  /* 0x0000001900137824 */ /* 0x000fe400078e0209 */
[----:B------:R-:W-:Y:S01]  /*01a0*/  IMAD R9, R8, 0x280, RZ ;  /* 0x0000028008097824 */ /* 0x000fe200078e02ff */
[----:B------:R-:W-:Y:S01]  /*01b0*/  MOV R8, 0x400 ;  /* 0x0000040000087802 */ /* 0x000fe20000000f00 */
[----:B---3--:R-:W-:Y:S01]  /*01c0*/  IMAD.WIDE.U32 R4, R19, 0x4, R4 ;  /* 0x0000000413047825 */ /* 0x008fe200078e0004 */
[----:B------:R-:W-:Y:S02]  /*01d0*/  SHF.L.U32 R24, R24, 0x1, RZ ;  /* 0x0000000118187819 */ /* 0x000fe400000006ff */
[----:B----4-:R-:W-:Y:S01]  /*01e0*/  LEA R22, R25, R8, 0x18 ;  /* 0x0000000819167211 */ /* 0x010fe200078ec0ff */
[----:B-1----:R-:W-:Y:S01]  /*01f0*/  IMAD.WIDE.U32 R6, R9, 0x4, R6 ;  /* 0x0000000409067825 */ /* 0x002fe200078e0006 */
[----:B------:R-:W-:-:S02]  /*0200*/  IADD3 R46, P0, PT, R4, 0x8, RZ ;  /* 0x00000008042e7810 */ /* 0x000fc40007f1e0ff */
[----:B------:R-:W-:Y:S01]  /*0210*/  IADD3 R9, PT, PT, R8, 0x188, RZ ;  /* 0x0000018808097810 */ /* 0x000fe20007ffe0ff */
[----:B------:R-:W-:Y:S01]  /*0220*/  IMAD R21, R3, 0x1c, R22 ;  /* 0x0000001c03157824 */ /* 0x000fe200078e0216 */
[----:B------:R-:W-:Y:S02]  /*0230*/  IADD3 R44, P1, PT, R6, 0x4, RZ ;  /* 0x00000004062c7810 */ /* 0x000fe40007f3e0ff */
[----:B------:R-:W-:Y:S02]  /*0240*/  IADD3.X R47, PT, PT, RZ, R5, RZ, P0, !PT ;  /* 0x00000005ff2f7210 */ /* 0x000fe400007fe4ff */
[----:B------:R-:W-:Y:S02]  /*0250*/  CS2R R4, SRZ ;  /* 0x0000000000047805 */ /* 0x000fe4000001ff00 */
[----:B------:R-:W-:Y:S02]  /*0260*/  IADD3.X R45, PT, PT, RZ, R7, RZ, P1, !PT ;  /* 0x00000007ff2d7210 */ /* 0x000fe40000ffe4ff */
[----:B------:R-:W-:-:S02]  /*0270*/  CS2R R6, SRZ ;  /* 0x0000000000067805 */ /* 0x000fc4000001ff00 */
[C---:B------:R-:W-:Y:S02]  /*0280*/  ISETP.GE.U32.AND P1, PT, R3.reuse, 0x6, PT ;  /* 0x000000060300780c */ /* 0x040fe40003f26070 */
[----:B------:R-:W-:Y:S02]  /*0290*/  ISETP.GE.U32.AND P0, PT, R3, 0x4, PT ;  /* 0x000000040300780c */ /* 0x000fe40003f06070 */
[----:B------:R-:W-:Y:S02]  /*02a0*/  LEA R25, R25, R9, 0x18 ;  /* 0x0000000919197211 */ /* 0x000fe400078ec0ff */
[----:B------:R-:W-:Y:S02]  /*02b0*/  CS2R R8, SRZ ;  /* 0x0000000000087805 */ /* 0x000fe4000001ff00 */
[C---:B------:R-:W-:Y:S02]  /*02c0*/  ISETP.LT.U32.AND P3, PT, R19.reuse, 0x61, !P1 ;  /* 0x000000611300780c */ /* 0x040fe40004f61070 */
[----:B------:R-:W-:-:S02]  /*02d0*/  ISETP.LT.U32.AND P4, PT, R19, 0x60, !P1 ;  /* 0x000000601300780c */ /* 0x000fc40004f81070 */
[C---:B------:R-:W-:Y:S02]  /*02e0*/  ISETP.LT.U32.AND P2, PT, R24.reuse, 0x20, !P0 ;  /* 0x000000201800780c */ /* 0x040fe40004741070 */
[C---:B------:R-:W-:Y:S02]  /*02f0*/  ISETP.LT.U32.AND P1, PT, R19.reuse, 0x5f, !P1 ;  /* 0x0000005f1300780c */ /* 0x040fe40004f21070 */
[C---:B------:R-:W-:Y:S02]  /*0300*/  ISETP.GT.U32.AND P5, PT, R19.reuse, 0x61, PT ;  /* 0x000000611300780c */ /* 0x040fe40003fa4070 */
[----:B------:R-:W-:Y:S02]  /*0310*/  LEA R20, R19, R22, 0x2 ;  /* 0x0000001613147211 */ /* 0x000fe400078e10ff */
[C---:B------:R-:W-:Y:S02]  /*0320*/  ISETP.LT.U32.AND P0, PT, R24.reuse, 0x1f, !P0 ;  /* 0x0000001f1800780c */ /* 0x040fe40004701070 */
[----:B------:R-:W-:-:S02]  /*0330*/  LEA R22, R24, R25, 0x2 ;  /* 0x0000001918167211 */ /* 0x000fc400078e10ff */
[----:B------:R-:W-:-:S09]  /*0340*/  LEA R19, R0, R25, 0x3 ;  /* 0x0000001900137211 */ /* 0x000fd200078e18ff */
.L_x_163:
[----:B------:R-:W2:Y:S04]  /*0350*/  @!P5 LDG.E.CONSTANT R25, desc[UR6][R46.64+-0x8] ;  /* 0xfffff8062e19d981 */ /* 0x000ea8000c1e9900 */
[----:B------:R-:W3:Y:S04]  /*0360*/  @P3 LDG.E.CONSTANT R27, desc[UR6][R46.64+-0x4] ;  /* 0xfffffc062e1b3981 */ /* 0x000ee8000c1e9900 */
[----:B------:R-:W4:Y:S04]  /*0370*/  @P4 LDG.E.CONSTANT R29, desc[UR6][R46.64] ;  /* 0x000000062e1d4981 */ /* 0x000f28000c1e9900 */
[----:B------:R-:W5:Y:S01]  /*0380*/  @P1 LDG.E.CONSTANT R31, desc[UR6][R46.64+0x4] ;  /* 0x000004062e1f1981 */ /* 0x000f62000c1e9900 */
[----:B------:R-:W-:Y:S01]  /*0390*/  LEA R24, R0, R3, 0x2 ;  /* 0x0000000300187211 */ /* 0x000fe200078e10ff */
[----:B------:R-:W-:Y:S01]  /*03a0*/  BSSY.RECONVERGENT B0, `(.L_x_161) ;  /* 0x000000c000007945 */ /* 0x000fe20003800200 */
[----:B------:R-:W-:Y:S02]  /*03b0*/  BAR.SYNC.DEFER_BLOCKING 0x0 ;  /* 0x0000000000007b1d */ /* 0x000fe40000010000 */
[----:B------:R-:W-:-:S04]  /*03c0*/  ISETP.GT.U32.AND P6, PT, R24, 0xf, PT ;  /* 0x0000000f1800780c */ /* 0x000fc80003fc4070 */
[----:B--2---:R0:W-:Y:S04]  /*03d0*/  @!P5 STS [R20], R25 ;  /* 0x000000191400d388 */ /* 0x0041e80000000800 */
[----:B---3--:R0:W-:Y:S04]  /*03e0*/  @P3 STS [R20+0x4], R27 ;  /* 0x0000041b14003388 */ /* 0x0081e80000000800 */
[----:B----4-:R0:W-:Y:S04]  /*03f0*/  @P4 STS [R20+0x8], R29 ;  /* 0x0000081d14004388 */ /* 0x0101e80000000800 */
[----:B-----5:R0:W-:Y:S01]  /*0400*/  @P1 STS [R20+0xc], R31 ;  /* 0x00000c1f14001388 */ /* 0x0201e20000000800 */
[----:B------:R-:W-:Y:S05]  /*0410*/  @P6 BRA `(.L_x_162) ;  /* 0x0000000000106947 */ /* 0x000fea0003800000 */
[----:B0-----:R-:W2:Y:S04]  /*0420*/  @P2 LDG.E.CONSTANT R25, desc[UR6][R44.64+-0x4] ;  /* 0xfffffc062c192981 */ /* 0x001ea8000c1e9900 */
[----:B------:R-:W3:Y:S04]  /*0430*/  @P0 LDG.E.CONSTANT R27, desc[UR6][R44.64] ;  /* 0x000000062c1b0981 */ /* 0x000ee8000c1e9900 */
[----:B--2---:R1:W-:Y:S04]  /*0440*/  @P2 STS [R22], R25 ;  /* 0x0000001916002388 */ /* 0x0043e80000000800 */
[----:B---3--:R1:W-:Y:S02]  /*0450*/  @P0 STS [R22+0x4], R27 ;  /* 0x0000041b16000388 */ /* 0x0083e40000000800 */
.L_x_162:
[----:B------:R-:W-:Y:S05]  /*0460*/  BSYNC.RECONVERGENT B0 ;  /* 0x0000000000007941 */ /* 0x000fea0003800200 */
.L_x_161:
[----:B------:R-:W-:Y:S01]  /*0470*/  BAR.SYNC.DEFER_BLOCKING 0x0 ;  /* 0x0000000000007b1d */ /* 0x000fe20000010000 */
[----:B------:R-:W-:Y:S01]  /*0480*/  UIADD3 UR4, UPT, UPT, UR4, 0x1, URZ ;  /* 0x0000000104047890 */ /* 0x000fe2000fffe0ff */
[----:B------:R-:W-:-:S03]  /*0490*/  IADD3 R46, P6, PT, R46, 0x188, RZ ;  /* 0x000001882e2e7810 */ /* 0x000fc60007fde0ff */
[----:B------:R-:W-:Y:S01]  /*04a0*/  UISETP.NE.AND UP0, UPT, UR4, 0x140, UPT ;  /* 0x000001400400788c */ /* 0x000fe2000bf05270 */
[----:B------:R-:W-:Y:S02]  /*04b0*/  IADD3.X R47, PT, PT, RZ, R47, RZ, P6, !PT ;  /* 0x0000002fff2f7210 */ /* 0x000fe400037fe4ff */
[----:B------:R-:W-:-:S04]  /*04c0*/  IADD3 R44, P6, PT, R44, 0x8, RZ ;  /* 0x000000082c2c7810 */ /* 0x000fc80007fde0ff */
[----:B------:R-:W-:Y:S01]  /*04d0*/  IADD3.X R45, PT, PT, RZ, R45, RZ, P6, !PT ;  /* 0x0000002dff2d7210 */ /* 0x000fe200037fe4ff */
[----:B------:R-:W-:Y:S04]  /*04e0*/  LDS R49, [R21] ;  /* 0x0000000015317984 */ /* 0x000fe80000000800 */
[----:B0-----:R-:W0:Y:S04]  /*04f0*/  LDS.64 R28, [R19] ;  /* 0x00000000131c7984 */ /* 0x001e280000000a00 */
[----:B------:R-:W2:Y:S04]  /*0500*/  LDS.64 R30, [R19+0x20] ;  /* 0x00002000131e7984 */ /* 0x000ea80000000a00 */
[----:B-1----:R-:W1:Y:S04]  /*0510*/  LDS.64 R26, [R19+0x40] ;  /* 0x00004000131a7984 */ /* 0x002e680000000a00 */
[----:B------:R-:W3:Y:S04]  /*0520*/  LDS.64 R24, [R19+0x60] ;  /* 0x0000600013187984 */ /* 0x000ee80000000a00 */
[----:B------:R-:W4:Y:S04]  /*0530*/  LDS R51, [R21+0x4] ;  /* 0x0000040015337984 */ /* 0x000f280000000800 */
[----:B------:R-:W5:Y:S04]  /*0540*/  LDS R48, [R21+0xc] ;  /* 0x00000c0015307984 */ /* 0x000f680000000800 */
[----:B------:R-:W5:Y:S01]  /*0550*/  LDS R50, [R21+0xc8] ;  /* 0x0000c80015327984 */ /* 0x000f620000000800 */
[C---:B0-----:R-:W-:Y:S01]  /*0560*/  FFMA R23, R49.reuse, R28, R23 ;  /* 0x0000001c31177223 */ /* 0x041fe20000000017 */
[C---:B--2---:R-:W-:Y:S01]  /*0570*/  FFMA R5, R49.reuse, R30, R5 ;  /* 0x0000001e31057223 */ /* 0x044fe20000000005 */
[C---:B-1----:R-:W-:Y:S01]  /*0580*/  FFMA R12, R49.reuse, R26, R12 ;  /* 0x0000001a310c7223 */ /* 0x042fe2000000000c */
[----:B---3--:R-:W-:-:S02]  /*0590*/  FFMA R38, R49, R24, R38 ;  /* 0x0000001831267223 */ /* 0x008fc40000000026 */
[----:B------:R-:W0:Y:S01]  /*05a0*/  LDS R49, [R21+0x8] ;  /* 0x0000080015317984 */ /* 0x000e220000000800 */
[-C--:B----4-:R-:W-:Y:S01]  /*05b0*/  FFMA R14, R28, R51.reuse, R14 ;  /* 0x000000331c0e7223 */ /* 0x090fe2000000000e */
[-C--:B------:R-:W-:Y:S01]  /*05c0*/  FFMA R6, R30, R51.reuse, R6 ;  /* 0x000000331e067223 */ /* 0x080fe20000000006 */
[-C--:B------:R-:W-:Y:S01]  /*05d0*/  FFMA R33, R26, R51.reuse, R33 ;  /* 0x000000331a217223 */ /* 0x080fe20000000021 */
[----:B------:R-:W-:Y:S01]  /*05e0*/  FFMA R39, R24, R51, R39 ;  /* 0x0000003318277223 */ /* 0x000fe20000000027 */
[-C--:B-----5:R-:W-:Y:S01]  /*05f0*/  FFMA R16, R28, R48.reuse, R16 ;  /* 0x000000301c107223 */ /* 0x0a0fe20000000010 */
[-C--:B------:R-:W-:Y:S01]  /*0600*/  FFMA R8, R30, R48.reuse, R8 ;  /* 0x000000301e087223 */ /* 0x080fe20000000008 */
[-C--:B------:R-:W-:Y:S01]  /*0610*/  FFMA R35, R26, R48.reuse, R35 ;  /* 0x000000301a237223 */ /* 0x080fe20000000023 */
[----:B------:R-:W-:Y:S01]  /*0620*/  FFMA R41, R24, R48, R41 ;  /* 0x0000003018297223 */ /* 0x000fe20000000029 */
[----:B------:R-:W1:Y:S01]  /*0630*/  LDS R51, [R21+0x10] ;  /* 0x0000100015337984 */ /* 0x000e620000000800 */
[C---:B------:R-:W-:Y:S01]  /*0640*/  FFMA R14, R50.reuse, R29, R14 ;  /* 0x0000001d320e7223 */ /* 0x040fe2000000000e */
[C---:B------:R-:W-:Y:S01]  /*0650*/  FFMA R6, R50.reuse, R31, R6 ;  /* 0x0000001f32067223 */ /* 0x040fe20000000006 */
[C---:B------:R-:W-:Y:S01]  /*0660*/  FFMA R33, R50.reuse, R27, R33 ;  /* 0x0000001b32217223 */ /* 0x040fe20000000021 */
[----:B------:R-:W2:Y:S01]  /*0670*/  LDS R48, [R21+0x14] ;  /* 0x0000140015307984 */ /* 0x000ea20000000800 */
[----:B------:R-:W-:Y:S01]  /*0680*/  FFMA R39, R50, R25, R39 ;  /* 0x0000001932277223 */ /* 0x000fe20000000027 */
        /* <DEDUP_REMOVED lines=12> */
[----:B------:R-:W-:Y:S01]  /*0750*/  FFMA R37, R26, R48, R37 ;  /* 0x000000301a257223 */ /* 0x000fe20000000025 */
[----:B------:R-:W1:Y:S04]  /*0760*/  LDS R51, [R21+0xc4] ;  /* 0x0000c40015337984 */ /* 0x000e680000000800 */
[----:B------:R-:W2:Y:S01]  /*0770*/  LDS R48, [R21+0xcc] ;  /* 0x0000cc0015307984 */ /* 0x000ea20000000800 */
[-C--:B0-----:R-:W-:Y:S01]  /*0780*/  FFMA R24, R24, R49.reuse, R13 ;  /* 0x0000003118187223 */ /* 0x081fe2000000000d */
[-C--:B------:R-:W-:Y:S01]  /*0790*/  FFMA R32, R28, R49.reuse, R32 ;  /* 0x000000311c207223 */ /* 0x080fe20000000020 */
[-C--:B------:R-:W-:Y:S01]  /*07a0*/  FFMA R18, R30, R49.reuse, R18 ;  /* 0x000000311e127223 */ /* 0x080fe20000000012 */
[----:B------:R-:W-:Y:S01]  /*07b0*/  FFMA R11, R26, R49, R11 ;  /* 0x000000311a0b7223 */ /* 0x000fe2000000000b */
[----:B------:R-:W0:Y:S04]  /*07c0*/  LDS R13, [R21+0xdc] ;  /* 0x0000dc00150d7984 */ /* 0x000e280000000800 */
[----:B------:R-:W3:Y:S04]  /*07d0*/  LDS R30, [R21+0xd0] ;  /* 0x0000d000151e7984 */ /* 0x000ee80000000800 */
[----:B------:R-:W4:Y:S01]  /*07e0*/  LDS R28, [R21+0xd4] ;  /* 0x0000d400151c7984 */ /* 0x000f220000000800 */
[C---:B-1----:R-:W-:Y:S01]  /*07f0*/  FFMA R23, R51.reuse, R29, R23 ;  /* 0x0000001d33177223 */ /* 0x042fe20000000017 */
[C---:B------:R-:W-:Y:S01]  /*0800*/  FFMA R5, R51.reuse, R31, R5 ;  /* 0x0000001f33057223 */ /* 0x040fe20000000005 */
[C---:B------:R-:W-:Y:S01]  /*0810*/  FFMA R12, R51.reuse, R27, R12 ;  /* 0x0000001b330c7223 */ /* 0x040fe2000000000c */
[----:B------:R-:W1:Y:S01]  /*0820*/  LDS R26, [R21+0xd8] ;  /* 0x0000d800151a7984 */ /* 0x000e620000000800 */
[----:B------:R-:W-:Y:S01]  /*0830*/  FFMA R38, R51, R25, R38 ;  /* 0x0000001933267223 */ /* 0x000fe20000000026 */
[C---:B--2---:R-:W-:Y:S01]  /*0840*/  FFMA R15, R48.reuse, R29, R15 ;  /* 0x0000001d300f7223 */ /* 0x044fe2000000000f */
[C---:B------:R-:W-:Y:S01]  /*0850*/  FFMA R7, R48.reuse, R31, R7 ;  /* 0x0000001f30077223 */ /* 0x040fe20000000007 */
[C---:B------:R-:W-:Y:S01]  /*0860*/  FFMA R34, R48.reuse, R27, R34 ;  /* 0x0000001b30227223 */ /* 0x040fe20000000022 */
[----:B------:R-:W-:Y:S01]  /*0870*/  FFMA R40, R48, R25, R40 ;  /* 0x0000001930287223 */ /* 0x000fe20000000028 */
[C---:B0-----:R-:W-:Y:S01]  /*0880*/  FFMA R32, R13.reuse, R29, R32 ;  /* 0x0000001d0d207223 */ /* 0x041fe20000000020 */
[C---:B------:R-:W-:Y:S01]  /*0890*/  FFMA R18, R13.reuse, R31, R18 ;  /* 0x0000001f0d127223 */ /* 0x040fe20000000012 */
[C---:B------:R-:W-:Y:S01]  /*08a0*/  FFMA R11, R13.reuse, R27, R11 ;  /* 0x0000001b0d0b7223 */ /* 0x040fe2000000000b */
[----:B------:R-:W-:Y:S01]  /*08b0*/  FFMA R13, R13, R25, R24 ;  /* 0x000000190d0d7223 */ /* 0x000fe20000000018 */
[C---:B---3--:R-:W-:Y:S01]  /*08c0*/  FFMA R16, R30.reuse, R29, R16 ;  /* 0x0000001d1e107223 */ /* 0x048fe20000000010 */
[C---:B------:R-:W-:Y:S01]  /*08d0*/  FFMA R8, R30.reuse, R31, R8 ;  /* 0x0000001f1e087223 */ /* 0x040fe20000000008 */
[C---:B------:R-:W-:Y:S01]  /*08e0*/  FFMA R35, R30.reuse, R27, R35 ;  /* 0x0000001b1e237223 */ /* 0x040fe20000000023 */
[----:B------:R-:W-:Y:S01]  /*08f0*/  FFMA R41, R30, R25, R41 ;  /* 0x000000191e297223 */ /* 0x000fe20000000029 */
[C---:B----4-:R-:W-:Y:S01]  /*0900*/  FFMA R4, R28.reuse, R29, R4 ;  /* 0x0000001d1c047223 */ /* 0x050fe20000000004 */
[C---:B------:R-:W-:Y:S01]  /*0910*/  FFMA R9, R28.reuse, R31, R9 ;  /* 0x0000001f1c097223 */ /* 0x040fe20000000009 */
[C---:B------:R-:W-:Y:S01]  /*0920*/  FFMA R36, R28.reuse, R27, R36 ;  /* 0x0000001b1c247223 */ /* 0x040fe20000000024 */
[----:B------:R-:W-:Y:S01]  /*0930*/  FFMA R42, R28, R25, R42 ;  /* 0x000000191c2a7223 */ /* 0x000fe2000000002a */
[C---:B-1----:R-:W-:Y:S01]  /*0940*/  FFMA R17, R26.reuse, R29, R17 ;  /* 0x0000001d1a117223 */ /* 0x042fe20000000011 */
[C---:B------:R-:W-:Y:S01]  /*0950*/  FFMA R10, R26.reuse, R31, R10 ;  /* 0x0000001f1a0a7223 */ /* 0x040fe2000000000a */
[C---:B------:R-:W-:Y:S01]  /*0960*/  FFMA R37, R26.reuse, R27, R37 ;  /* 0x0000001b1a257223 */ /* 0x040fe20000000025 */
[----:B------:R-:W-:Y:S01]  /*0970*/  FFMA R43, R26, R25, R43 ;  /* 0x000000191a2b7223 */ /* 0x000fe2000000002b */
[----:B------:R-:W-:Y:S06]  /*0980*/  BRA.U UP0, `(.L_x_163) ;  /* 0xfffffff900707547 */ /* 0x000fec000b83ffff */
[----:B------:R-:W0:Y:S01]  /*0990*/  LDC.64 R20, c[0x0][0x398] ;  /* 0x0000e600ff147b82 */ /* 0x000e220000000a00 */
[----:B------:R-:W-:-:S05]  /*09a0*/  LEA R2, R2, R0, 0x4 ;  /* 0x0000000002027211 */ /* 0x000fca00078e20ff */
[----:B0-----:R-:W-:-:S05]  /*09b0*/  IMAD.WIDE.U32 R20, R2, 0x4, R20 ;  /* 0x0000000402147825 */ /* 0x001fca00078e0014 */
[----:B------:R-:W2:Y:S04]  /*09c0*/  LDG.E.CONSTANT R25, desc[UR6][R20.64] ;  /* 0x0000000614197981 */ /* 0x000ea8000c1e9900 */
[----:B------:R-:W3:Y:S04]  /*09d0*/  LDG.E.CONSTANT R19, desc[UR6][R20.64+0x10] ;  /* 0x0000100614137981 */ /* 0x000ee8000c1e9900 */
[----:B------:R-:W4:Y:S04]  /*09e0*/  LDG.E.CONSTANT R22, desc[UR6][R20.64+0x20] ;  /* 0x0000200614167981 */ /* 0x000f28000c1e9900 */
[----:B------:R0:W5:Y:S01]  /*09f0*/  LDG.E.CONSTANT R0, desc[UR6][R20.64+0x30] ;  /* 0x0000300614007981 */ /* 0x000162000c1e9900 */
[----:B------:R-:W-:-:S05]  /*0a00*/  IMAD R3, R2, 0x7, R3 ;  /* 0x0000000702037824 */ /* 0x000fca00078e0203 */
[----:B------:R-:W-:Y:S01]  /*0a10*/  LEA R3, R3, -R3, 0x3 ;  /* 0x8000000303037211 */ /* 0x000fe200078e18ff */
[----:B0-----:R-:W0:Y:S04]  /*0a20*/  LDC.64 R20, c[0x0][0x390] ;  /* 0x0000e400ff147b82 */ /* 0x001e280000000a00 */
[----:B0-----:R-:W-:-:S04]  /*0a30*/  IMAD.WIDE.U32 R2, R3, 0x4, R20 ;  /* 0x0000000403027825 */ /* 0x001fc800078e0014 */
[--C-:B--2---:R-:W-:Y:S01]  /*0a40*/  FADD R14, R14, R25.reuse ;  /* 0x000000190e0e7221 */ /* 0x104fe20000000000 */
[--C-:B------:R-:W-:Y:S01]  /*0a50*/  FADD R4, R4, R25.reuse ;  /* 0x0000001904047221 */ /* 0x100fe20000000000 */
[--C-:B------:R-:W-:Y:S01]  /*0a60*/  FADD R24, R15, R25.reuse ;  /* 0x000000190f187221 */ /* 0x100fe20000000000 */
[--C-:B------:R-:W-:Y:S01]  /*0a70*/  FADD R23, R23, R25.reuse ;  /* 0x0000001917177221 */ /* 0x100fe20000000000 */
[--C-:B------:R-:W-:Y:S01]  /*0a80*/  FADD R16, R16, R25.reuse ;  /* 0x0000001910107221 */ /* 0x100fe20000000000 */
[----:B------:R-:W-:Y:S01]  /*0a90*/  FMNMX R15, RZ, R14, !PT ;  /* 0x0000000eff0f7209 */ /* 0x000fe20007800000 */
[--C-:B------:R-:W-:Y:S01]  /*0aa0*/  FADD R14, R17, R25.reuse ;  /* 0x00000019110e7221 */ /* 0x100fe20000000000 */
[----:B------:R-:W-:Y:S01]  /*0ab0*/  FADD R32, R32, R25 ;  /* 0x0000001920207221 */ /* 0x000fe20000000000 */
[----:B------:R-:W-:Y:S01]  /*0ac0*/  FMNMX R25, RZ, R4, !PT ;  /* 0x00000004ff197209 */ /* 0x000fe20007800000 */
[--C-:B---3--:R-:W-:Y:S01]  /*0ad0*/  FADD R5, R5, R19.reuse ;  /* 0x0000001305057221 */ /* 0x108fe20000000000 */
[--C-:B------:R-:W-:Y:S01]  /*0ae0*/  FADD R6, R6, R19.reuse ;  /* 0x0000001306067221 */ /* 0x100fe20000000000 */
[--C-:B------:R-:W-:Y:S01]  /*0af0*/  FADD R4, R7, R19.reuse ;  /* 0x0000001307047221 */ /* 0x100fe20000000000 */
[----:B------:R-:W-:Y:S01]  /*0b00*/  FMNMX R27, RZ, R14, !PT ;  /* 0x0000000eff1b7209 */ /* 0x000fe20007800000 */
[--C-:B------:R-:W-:Y:S01]  /*0b10*/  FADD R14, R9, R19.reuse ;  /* 0x00000013090e7221 */ /* 0x100fe20000000000 */
[----:B------:R-:W-:Y:S01]  /*0b20*/  FMNMX R5, RZ, R5, !PT ;  /* 0x00000005ff057209 */ /* 0x000fe20007800000 */
[--C-:B----4-:R-:W-:Y:S01]  /*0b30*/  FADD R12, R12, R22.reuse ;  /* 0x000000160c0c7221 */ /* 0x110fe20000000000 */
[----:B------:R-:W-:Y:S01]  /*0b40*/  FMNMX R7, RZ, R6, !PT ;  /* 0x00000006ff077209 */ /* 0x000fe20007800000 */
[--C-:B------:R-:W-:Y:S01]  /*0b50*/  FADD R34, R34, R22.reuse ;  /* 0x0000001622227221 */ /* 0x100fe20000000000 */
[----:B------:R-:W-:Y:S01]  /*0b60*/  FMNMX R9, RZ, R4, !PT ;  /* 0x00000004ff097209 */ /* 0x000fe20007800000 */
[--C-:B------:R-:W-:Y:S01]  /*0b70*/  FADD R36, R36, R22.reuse ;  /* 0x0000001624247221 */ /* 0x100fe20000000000 */
[----:B------:R-:W-:Y:S01]  /*0b80*/  FADD R11, R11, R22 ;  /* 0x000000160b0b7221 */ /* 0x000fe20000000000 */
[----:B------:R0:W-:Y:S01]  /*0b90*/  STG.E desc[UR6][R2.64+0x310], R5 ;  /* 0x0003100502007986 */ /* 0x0001e2000c101906 */
[----:B------:R-:W-:Y:S01]  /*0ba0*/  FMNMX R17, RZ, R24, !PT ;  /* 0x00000018ff117209 */ /* 0x000fe20007800000 */
[--C-:B-----5:R-:W-:Y:S01]  /*0bb0*/  FADD R38, R38, R0.reuse ;  /* 0x0000000026267221 */ /* 0x120fe20000000000 */
[----:B------:R-:W-:Y:S01]  /*0bc0*/  FMNMX R21, RZ, R16, !PT ;  /* 0x00000010ff157209 */ /* 0x000fe20007800000 */
[----:B------:R1:W-:Y:S01]  /*0bd0*/  STG.E desc[UR6][R2.64+0x314], R7 ;  /* 0x0003140702007986 */ /* 0x0003e2000c101906 */
[----:B------:R-:W-:Y:S01]  /*0be0*/  FMNMX R11, RZ, R11, !PT ;  /* 0x0000000bff0b7209 */ /* 0x000fe20007800000 */
[--C-:B------:R-:W-:Y:S01]  /*0bf0*/  FADD R39, R39, R0.reuse ;  /* 0x0000000027277221 */ /* 0x100fe20000000000 */
[--C-:B------:R-:W-:Y:S01]  /*0c00*/  FADD R40, R40, R0.reuse ;  /* 0x0000000028287221 */ /* 0x100fe20000000000 */
[----:B------:R2:W-:Y:S01]  /*0c10*/  STG.E desc[UR6][R2.64+0x318], R9 ;  /* 0x0003180902007986 */ /* 0x0005e2000c101906 */
[--C-:B------:R-:W-:Y:S01]  /*0c20*/  FADD R41, R41, R0.reuse ;  /* 0x0000000029297221 */ /* 0x100fe20000000000 */
[--C-:B------:R-:W-:Y:S01]  /*0c30*/  FADD R42, R42, R0.reuse ;  /* 0x000000002a2a7221 */ /* 0x100fe20000000000 */
[----:B------:R-:W-:Y:S01]  /*0c40*/  FADD R43, R43, R0 ;  /* 0x000000002b2b7221 */ /* 0x000fe20000000000 */
[----:B0-----:R-:W-:Y:S01]  /*0c50*/  FMNMX R5, RZ, R12, !PT ;  /* 0x0000000cff057209 */ /* 0x001fe20007800000 */
[--C-:B------:R-:W-:Y:S01]  /*0c60*/  FADD R8, R8, R19.reuse ;  /* 0x0000001308087221 */ /* 0x100fe20000000000 */
[--C-:B------:R-:W-:Y:S01]  /*0c70*/  FADD R10, R10, R19.reuse ;  /* 0x000000130a0a7221 */ /* 0x100fe20000000000 */
[----:B------:R-:W-:Y:S01]  /*0c80*/  FADD R18, R18, R19 ;  /* 0x0000001312127221 */ /* 0x000fe20000000000 */
[----:B-1----:R-:W-:Y:S01]  /*0c90*/  FMNMX R7, RZ, R34, !PT ;  /* 0x00000022ff077209 */ /* 0x002fe20007800000 */
[--C-:B------:R-:W-:Y:S01]  /*0ca0*/  FADD R33, R33, R22.reuse ;  /* 0x0000001621217221 */ /* 0x100fe20000000000 */
[--C-:B------:R-:W-:Y:S01]  /*0cb0*/  FADD R35, R35, R22.reuse ;  /* 0x0000001623237221 */ /* 0x100fe20000000000 */
[----:B------:R-:W-:Y:S01]  /*0cc0*/  FADD R37, R37, R22 ;  /* 0x0000001625257221 */ /* 0x000fe20000000000 */
[----:B--2---:R-:W-:Y:S01]  /*0cd0*/  FMNMX R9, RZ, R36, !PT ;  /* 0x00000024ff097209 */ /* 0x004fe20007800000 */
[----:B------:R-:W-:Y:S01]  /*0ce0*/  FADD R0, R13, R0 ;  /* 0x000000000d007221 */ /* 0x000fe20000000000 */
[----:B------:R0:W-:Y:S01]  /*0cf0*/  STG.E desc[UR6][R2.64+0x4], R15 ;  /* 0x0000040f02007986 */ /* 0x0001e2000c101906 */
[----:B------:R-:W-:-:S02]  /*0d00*/  FMNMX R23, RZ, R23, !PT ;  /* 0x00000017ff177209 */ /* 0x000fc40007800000 */
[----:B------:R-:W-:Y:S01]  /*0d10*/  FMNMX R29, RZ, R32, !PT ;  /* 0x00000020ff1d7209 */ /* 0x000fe20007800000 */
[----:B------:R1:W-:Y:S01]  /*0d20*/  STG.E desc[UR6][R2.64+0x8], R17 ;  /* 0x0000081102007986 */ /* 0x0003e2000c101906 */
[----:B------:R-:W-:Y:S02]  /*0d30*/  FMNMX R19, RZ, R10, !PT ;  /* 0x0000000aff137209 */ /* 0x000fe40007800000 */
[----:B------:R-:W-:Y:S01]  /*0d40*/  FMNMX R33, RZ, R33, !PT ;  /* 0x00000021ff217209 */ /* 0x000fe20007800000 */
[----:B------:R2:W-:Y:S01]  /*0d50*/  STG.E desc[UR6][R2.64+0xc], R21 ;  /* 0x00000c1502007986 */ /* 0x0005e2000c101906 */
[----:B------:R-:W-:Y:S02]  /*0d60*/  FMNMX R35, RZ, R35, !PT ;  /* 0x00000023ff237209 */ /* 0x000fe40007800000 */
[----:B------:R-:W-:Y:S01]  /*0d70*/  FMNMX R37, RZ, R37, !PT ;  /* 0x00000025ff257209 */ /* 0x000fe20007800000 */
[----:B------:R3:W-:Y:S01]  /*0d80*/  STG.E desc[UR6][R2.64+0x620], R5 ;  /* 0x0006200502007986 */ /* 0x0007e2000c101906 */
[----:B0-----:R-:W-:-:S02]  /*0d90*/  FMNMX R15, RZ, R8, !PT ;  /* 0x00000008ff0f7209 */ /* 0x001fc40007800000 */
[----:B------:R-:W-:Y:S01]  /*0da0*/  FMNMX R39, RZ, R39, !PT ;  /* 0x00000027ff277209 */ /* 0x000fe20007800000 */
[----:B------:R0:W-:Y:S01]  /*0db0*/  STG.E desc[UR6][R2.64+0x628], R7 ;  /* 0x0006280702007986 */ /* 0x0001e2000c101906 */
[----:B-1----:R-:W-:Y:S02]  /*0dc0*/  FMNMX R17, RZ, R14, !PT ;  /* 0x0000000eff117209 */ /* 0x002fe40007800000 */
[----:B------:R-:W-:Y:S01]  /*0dd0*/  FMNMX R41, RZ, R41, !PT ;  /* 0x00000029ff297209 */ /* 0x000fe20007800000 */
[----:B------:R1:W-:Y:S01]  /*0de0*/  STG.E desc[UR6][R2.64+0x630], R9 ;  /* 0x0006300902007986 */ /* 0x0003e2000c101906 */
[----:B--2---:R-:W-:Y:S02]  /*0df0*/  FMNMX R21, RZ, R18, !PT ;  /* 0x00000012ff157209 */ /* 0x004fe40007800000 */
[----:B------:R-:W-:Y:S01]  /*0e00*/  FMNMX R43, RZ, R43, !PT ;  /* 0x0000002bff2b7209 */ /* 0x000fe20007800000 */
[----:B------:R2:W-:Y:S01]  /*0e10*/  STG.E desc[UR6][R2.64+0x638], R11 ;  /* 0x0006380b02007986 */ /* 0x0005e2000c101906 */
[----:B---3--:R-:W-:-:S02]  /*0e20*/  FMNMX R5, RZ, R38, !PT ;  /* 0x00000026ff057209 */ /* 0x008fc40007800000 */
[----:B0-----:R-:W-:Y:S01]  /*0e30*/  FMNMX R7, RZ, R40, !PT ;  /* 0x00000028ff077209 */ /* 0x001fe20007800000 */
[----:B------:R-:W-:Y:S01]  /*0e40*/  STG.E desc[UR6][R2.64], R23 ;  /* 0x0000001702007986 */ /* 0x000fe2000c101906 */
[----:B-1----:R-:W-:-:S03]  /*0e50*/  FMNMX R9, RZ, R42, !PT ;  /* 0x0000002aff097209 */ /* 0x002fc60007800000 */
[----:B------:R-:W-:Y:S01]  /*0e60*/  STG.E desc[UR6][R2.64+0x10], R25 ;  /* 0x0000101902007986 */ /* 0x000fe2000c101906 */
[----:B--2---:R-:W-:-:S03]  /*0e70*/  FMNMX R11, RZ, R0, !PT ;  /* 0x00000000ff0b7209 */ /* 0x004fc60007800000 */
        /* <DEDUP_REMOVED lines=17> */
.L_x_164:
        /* <DEDUP_REMOVED lines=15> */
.L_x_2168:


//--------------------- .text.fused_nn_conv2d_add_nn_relu_4_kernel0 --------------------------
	.section	.text.fused_nn_conv2d_add_nn_relu_4_kernel0,"ax",@progbits
	.align	128
        .global         fused_nn_conv2d_add_nn_relu_4_kernel0
        .type           fused_nn_conv2d_add_nn_relu_4_kernel0,@function
        .size           fused_nn_conv2d_add_nn_relu_4_kernel0,(.L_x_2169 - fused_nn_conv2d_add_nn_relu_4_kernel0)
        .other          fused_nn_conv2d_add_nn_relu_4_kernel0,@"STO_CUDA_ENTRY STV_DEFAULT"
fused_nn_conv2d_add_nn_relu_4_kernel0:
.text.fused_nn_conv2d_add_nn_relu_4_kernel0:
[----:B------:R-:W-:Y:S01]  /*0000*/  LDC R1, c[0x0][0x37c] ;  /* 0x0000df00ff017b82 */ /* 0x000fe20000000800 */
[----:B------:R-:W0:Y:S01]  /*0010*/  S2R R8, SR_TID.Z ;  /* 0x0000000000087919 */ /* 0x000e220000002300 */
[----:B------:R-:W1:Y:S06]  /*0020*/  LDCU.64 UR8, c[0x0][0x358] ;  /* 0x00006b00ff0877ac */ /* 0x000e6c0008000a00 */
[----:B------:R-:W2:Y:S01]  /*0030*/  LDC.64 R14, c[0x0][0x398] ;  /* 0x0000e600ff0e7b82 */ /* 0x000ea20000000a00 */
[----:B------:R-:W3:Y:S01]  /*0040*/  S2R R0, SR_TID.X ;  /* 0x0000000000007919 */ /* 0x000ee20000002100 */
[----:B------:R-:W4:Y:S01]  /*0050*/  S2R R10, SR_CTAID.Y ;  /* 0x00000000000a7919 */ /* 0x000f220000002600 */
[----:B0-----:R-:W-:-:S04]  /*0060*/  SHF.L.U32 R9, R8, 0x2, RZ ;  /* 0x0000000208097819 */ /* 0x001fc800000006ff */
[----:B---3--:R-:W-:-:S04]  /*0070*/  IADD3 R3, PT, PT, R9, R0, RZ ;  /* 0x0000000009037210 */ /* 0x008fc80007ffe0ff */
[C---:B------:R-:W-:Y:S02]  /*0080*/  ISETP.GT.U32.AND P1, PT, R3.reuse, 0x1b, PT ;  /* 0x0000001b0300780c */ /* 0x040fe40003f24070 */
[----:B------:R-:W-:Y:S02]  /*0090*/  ISETP.GT.U32.AND P0, PT, R3, 0x1f, PT ;  /* 0x0000001f0300780c */ /* 0x000fe40003f04070 */
[C---:B------:R-:W-:Y:S02]  /*00a0*/  ISETP.GT.U32.OR P1, PT, R0.reuse, 0x3, P1 ;  /* 0x000000030000780c */ /* 0x040fe40000f24470 */
[----:B------:R-:W-:-:S11]  /*00b0*/  ISETP.GT.U32.OR P0, PT, R0, 0x3, P0 ;  /* 0x000000030000780c */ /* 0x000fd60000704470 */
[----:B------:R-:W0:Y:S01]  /*00c0*/  @!P1 LDC.64 R4, c[0x0][0x380] ;  /* 0x0000e000ff049b82 */ /* 0x000e220000000a00 */
[----:B----4-:R-:W-:-:S07]  /*00d0*/  @!P1 IMAD R11, R10, 0x1c, R3 ;  /* 0x0000001c0a0b9824 */ /* 0x010fce00078e0203 */
[----:B------:R-:W3:Y:S01]  /*00e0*/  @!P0 LDC.64 R6, c[0x0][0x388] ;  /* 0x0000e200ff068b82 */ /* 0x000ee20000000a00 */
[----:B0-----:R-:W-:-:S05]  /*00f0*/  @!P1 IMAD.WIDE.U32 R4, R11, 0x4, R4 ;  /* 0x000000040b049825 */ /* 0x001fca00078e0004 */
[----:B-1----:R-:W4:Y:S01]  /*0100*/  @!P1 LDG.E.CONSTANT R16, desc[UR8][R4.64] ;  /* 0x0000000804109981 */ /* 0x002f22000c1e9900 */
[----:B---3--:R-:W-:-:S05]  /*0110*/  @!P0 IMAD.WIDE.U32 R6, R3, 0x4, R6 ;  /* 0x0000000403068825 */ /* 0x008fca00078e0006 */
[----:B------:R-:W3:Y:S01]  /*0120*/  @!P0 LDG.E.CONSTANT R18, desc[UR8][R6.64] ;  /* 0x0000000806128981 */ /* 0x000ee2000c1e9900 */
[----:B--2---:R-:W-:-:S05]  /*0130*/  IMAD.WIDE.U32 R14, R9, 0x4, R14 ;  /* 0x00000004090e7825 */ /* 0x004fca00078e000e */
[----:B------:R-:W2:Y:S04]  /*0140*/  LDG.E.CONSTANT R11, desc[UR8][R14.64] ;  /* 0x000000080e0b7981 */ /* 0x000ea8000c1e9900 */
[----:B------:R-:W5:Y:S04]  /*0150*/  LDG.E.CONSTANT R12, desc[UR8][R14.64+0x4] ;  /* 0x000004080e0c7981 */ /* 0x000f68000c1e9900 */
[----:B------:R-:W5:Y:S04]  /*0160*/  LDG.E.CONSTANT R9, desc[UR8][R14.64+0x8] ;  /* 0x000008080e097981 */ /* 0x000f68000c1e9900 */
[----:B------:R0:W5:Y:S01]  /*0170*/  LDG.E.CONSTANT R13, desc[UR8][R14.64+0xc] ;  /* 0x00000c080e0d7981 */ /* 0x000162000c1e9900 */
[----:B------:R-:W1:Y:S01]  /*0180*/  @!P0 S2R R17, SR_CgaCtaId ;  /* 0x0000000000118919 */ /* 0x000e620000008800 */
[----:B------:R-:W1:Y:S01]  /*0190*/  S2UR UR5, SR_CgaCtaId ;  /* 0x00000000000579c3 */ /* 0x000e620000008800 */
[----:B------:R-:W-:Y:S01]  /*01a0*/  @!P0 MOV R2, 0x400 ;  /* 0x0000040000028802 */ /* 0x000fe20000000f00 */
[----:B------:R-:W-:-:S03]  /*01b0*/  UMOV UR4, 0x400 ;  /* 0x0000040000047882 */ /* 0x000fc60000000000 */
[----:B------:R-:W-:-:S03]  /*01c0*/  @!P0 IADD3 R2, PT, PT, R2, 0x70, RZ ;  /* 0x0000007002028810 */ /* 0x000fc60007ffe0ff */
[----:B0-----:R-:W0:Y:S01]  /*01d0*/  LDC.64 R14, c[0x0][0x390] ;  /* 0x0000e400ff0e7b82 */ /* 0x001e220000000a00 */
[----:B-1----:R-:W-:Y:S01]  /*01e0*/  ULEA UR6, UR5, UR4, 0x18 ;  /* 0x0000000405067291 */ /* 0x002fe2000f8ec0ff */
[----:B------:R-:W-:-:S05]  /*01f0*/  @!P0 LEA R2, R17, R2, 0x18 ;  /* 0x0000000211028211 */ /* 0x000fca00078ec0ff */
[C---:B------:R-:W-:Y:S02]  /*0200*/  @!P1 LEA R17, R3.reuse, UR6, 0x2 ;  /* 0x0000000603119c11 */ /* 0x040fe4000f8e10ff */
        /* <DEDUP_REMOVED lines=8> */
[----:B----4-:R-:W-:Y:S04]  /*0290*/  @!P1 STS [R17], R16 ;  /* 0x0000001011009388 */ /* 0x010fe80000000800 */
[----:B---3--:R-:W-:Y:S01]  /*02a0*/  @!P0 STS [R19], R18 ;  /* 0x0000001213008388 */ /* 0x008fe20000000800 */
[----:B------:R-:W-:Y:S06]  /*02b0*/  BAR.SYNC.DEFER_BLOCKING 0x0 ;  /* 0x0000000000007b1d */ /* 0x000fec0000010000 */
[----:B------:R-:W-:Y:S04]  /*02c0*/  LDS R0, [R20] ;  /* 0x0000000014007984 */ /* 0x000fe80000000800 */
[----:B------:R-:W0:Y:S04]  /*02d0*/  LDS.128 R4, [R4] ;  /* 0x0000000004047984 */ /* 0x000e280000000c00 */
[----:B------:R-:W1:Y:S01]  /*02e0*/  LDS R2, [R20+0x38] ;  /* 0x0000380014027984 */ /* 0x000e620000000800 */
[C---:B0-----:R-:W-:Y:S01]  /*02f0*/  FFMA R8, R4.reuse, R0, RZ ;  /* 0x0000000004087223 */ /* 0x041fe200000000ff */
[----:B-1----:R-:W-:Y:S01]  /*0300*/  FFMA R10, R4, R2, RZ ;  /* 0x00000002040a7223 */ /* 0x002fe200000000ff */
[----:B------:R-:W-:-:S02]  /*0310*/  FFMA R3, R0, R5, RZ ;  /* 0x0000000500037223 */ /* 0x000fc400000000ff */
[--C-:B--2---:R-:W-:Y:S01]  /*0320*/  FADD R8, R8, R11.reuse ;  /* 0x0000000b08087221 */ /* 0x104fe20000000000 */
[-C--:B------:R-:W-:Y:S01]  /*0330*/  FFMA R4, R0, R6.reuse, RZ ;  /* 0x0000000600047223 */ /* 0x080fe200000000ff */
[----:B------:R-:W-:Y:S01]  /*0340*/  FADD R10, R10, R11 ;  /* 0x0000000b0a0a7221 */ /* 0x000fe20000000000 */
[C---:B------:R-:W-:Y:S01]  /*0350*/  FFMA R5, R2.reuse, R5, RZ ;  /* 0x0000000502057223 */ /* 0x040fe200000000ff */
[----:B------:R-:W-:Y:S01]  /*0360*/  FFMA R6, R2, R6, RZ ;  /* 0x0000000602067223 */ /* 0x000fe200000000ff */
[-C--:B------:R-:W-:Y:S01]  /*0370*/  FFMA R0, R0, R7.reuse, RZ ;  /* 0x0000000700007223 */ /* 0x080fe200000000ff */
[----:B------:R-:W-:Y:S01]  /*0380*/  FFMA R2, R2, R7, RZ ;  /* 0x0000000702027223 */ /* 0x000fe200000000ff */
[--C-:B-----5:R-:W-:Y:S01]  /*0390*/  FADD R16, R3, R12.reuse ;  /* 0x0000000c03107221 */ /* 0x120fe20000000000 */
[----:B------:R-:W-:Y:S01]  /*03a0*/  FMNMX R3, RZ, R8, !PT ;  /* 0x00000008ff037209 */ /* 0x000fe20007800000 */
[----:B------:R-:W-:Y:S01]  /*03b0*/  FADD R5, R5, R12 ;  /* 0x0000000c05057221 */ /* 0x000fe20000000000 */
[----:B------:R-:W-:Y:S01]  /*03c0*/  FMNMX R11, RZ, R10, !PT ;  /* 0x0000000aff0b7209 */ /* 0x000fe20007800000 */
[--C-:B------:R-:W-:Y:S01]  /*03d0*/  FADD R4, R4, R9.reuse ;  /* 0x0000000904047221 */ /* 0x100fe20000000000 */
[----:B------:R-:W-:Y:S01]  /*03e0*/  FADD R6, R6, R9 ;  /* 0x0000000906067221 */ /* 0x000fe20000000000 */
[--C-:B------:R-:W-:Y:S01]  /*03f0*/  FADD R0, R0, R13.reuse ;  /* 0x0000000d00007221 */ /* 0x100fe20000000000 */
[----:B------:R-:W-:Y:S01]  /*0400*/  FADD R2, R2, R13 ;  /* 0x0000000d02027221 */ /* 0x000fe20000000000 */
[----:B------:R0:W-:Y:S01]  /*0410*/  STG.E desc[UR8][R14.64], R3 ;  /* 0x000000030e007986 */ /* 0x0001e2000c101908 */
[----:B------:R-:W-:-:S02]  /*0420*/  FMNMX R17, RZ, R16, !PT ;  /* 0x00000010ff117209 */ /* 0x000fc40007800000 */
[----:B------:R-:W-:Y:S01]  /*0430*/  FMNMX R5, RZ, R5, !PT ;  /* 0x00000005ff057209 */ /* 0x000fe20007800000 */
[----:B------:R1:W-:Y:S01]  /*0440*/  STG.E desc[UR8][R14.64+0x38], R11 ;  /* 0x0000380b0e007986 */ /* 0x0003e2000c101908 */
[----:B------:R-:W-:Y:S02]  /*0450*/  FMNMX R7, RZ, R4, !PT ;  /* 0x00000004ff077209 */ /* 0x000fe40007800000 */
[----:B------:R-:W-:Y:S02]  /*0460*/  FMNMX R9, RZ, R6, !PT ;  /* 0x00000006ff097209 */ /* 0x000fe40007800000 */
[----:B0-----:R-:W-:Y:S02]  /*0470*/  FMNMX R3, RZ, R0, !PT ;  /* 0x00000000ff037209 */ /* 0x001fe40007800000 */
[----:B-1----:R-:W-:Y:S01]  /*0480*/  FMNMX R11, RZ, R2, !PT ;  /* 0x00000002ff0b7209 */ /* 0x002fe20007800000 */
[----:B------:R-:W-:Y:S04]  /*0490*/  STG.E desc[UR8][R14.64+0x310], R17 ;  /* 0x000310110e007986 */ /* 0x000fe8000c101908 */
[----:B------:R-:W-:Y:S04]  /*04a0*/  STG.E desc[UR8][R14.64+0x348], R5 ;  /* 0x000348050e007986 */ /* 0x000fe8000c101908 */
[----:B------:R-:W-:Y:S04]  /*04b0*/  STG.E desc[UR8][R14.64+0x620], R7 ;  /* 0x000620070e007986 */ /* 0x000fe8000c101908 */
[----:B------:R-:W-:Y:S04]  /*04c0*/  STG.E desc[UR8][R14.64+0x658], R9 ;  /* 0x000658090e007986 */ /* 0x000fe8000c101908 */
[----:B------:R-:W-:Y:S04]  /*04d0*/  STG.E desc[UR8][R14.64+0x930], R3 ;  /* 0x000930030e007986 */ /* 0x000fe8000c101908 */
[----:B------:R-:W-:Y:S01]  /*04e0*/  STG.E desc[UR8][R14.64+0x968], R11 ;  /* 0x0009680b0e007986 */ /* 0x000fe2000c101908 */
[----:B------:R-:W-:Y:S05]  /*04f0*/  EXIT ;  /* 0x000000000000794d */ /* 0x000fea0003800000 */
.L_x_165:
        /* <DEDUP_REMOVED lines=16> */
.L_x_2169:


//--------------------- .text.fused_nn_conv2d_add_nn_relu_8_kernel0 --------------------------
	.section	.text.fused_nn_conv2d_add_nn_relu_8_kernel0,"ax",@progbits
	.align	128
        .global         fused_nn_conv2d_add_nn_relu_8_kernel0
        .type           fused_nn_conv2d_add_nn_relu_8_kernel0,@function
        .size           fused_nn_conv2d_add_nn_relu_8_kernel0,(.L_x_2170 - fused_nn_conv2d_add_nn_relu_8_kernel0)
        .other          fused_nn_conv2d_add_nn_relu_8_kernel0,@"STO_CUDA_ENTRY STV_DEFAULT"
fused_nn_conv2d_add_nn_relu_8_kernel0:
.text.fused_nn_conv2d_add_nn_relu_8_kernel0:
[----:B------:R-:W-:Y:S01]  /*0000*/  LDC R1, c[0x0][0x37c] ;  /* 0x0000df00ff017b82 */ /* 0x000fe20000000800 */
[----:B------:R-:W0:Y:S01]  /*0010*/  S2R R30, SR_TID.X ;  /* 0x00000000001e7919 */ /* 0x000e220000002100 */
[----:B------:R-:W-:-:S06]  /*0020*/  MOV R9, 0x400 ;  /* 0x0000040000097802 */ /* 0x000fcc0000000f00 */
[----:B------:R-:W-:Y:S01]  /*0030*/  S2UR UR4, SR_CTAID.Y ;  /* 0x00000000000479c3 */ /* 0x000fe20000002600 */
[----:B------:R-:W-:Y:S01]  /*0040*/  HFMA2 R48, -RZ, RZ, 0, 0 ;  /* 0x00000000ff307431 */ /* 0x000fe200000001ff */
[----:B------:R-:W1:Y:S01]  /*0050*/  S2R R3, SR_CgaCtaId ;  /* 0x0000000000037919 */ /* 0x000e620000008800 */
[----:B------:R-:W-:Y:S01]  /*0060*/  IADD3 R8, PT, PT, R9, 0x460, RZ ;  /* 0x0000046009087810 */ /* 0x000fe20007ffe0ff */
[----:B------:R-:W-:Y:S01]  /*0070*/  HFMA2 R44, -RZ, RZ, 0, 0 ;  /* 0x00000000ff2c7431 */ /* 0x000fe200000001ff */
[----:B------:R-:W-:Y:S01]  /*0080*/  MOV R50, RZ ;  /* 0x000000ff00327202 */ /* 0x000fe20000000f00 */
[----:B------:R-:W2:Y:S01]  /*0090*/  S2R R31, SR_TID.Z ;  /* 0x00000000001f7919 */ /* 0x000ea20000002300 */
[----:B------:R-:W-:Y:S01]  /*00a0*/  HFMA2 R52, -RZ, RZ, 0, 0 ;  /* 0x00000000ff347431 */ /* 0x000fe200000001ff */
[----:B------:R-:W3:Y:S01]  /*00b0*/  S2UR UR5, SR_CTAID.X ;  /* 0x00000000000579c3 */ /* 0x000ee20000002500 */
[----:B------:R-:W-:Y:S02]  /*00c0*/  CS2R R46, SRZ ;  /* 0x00000000002e7805 */ /* 0x000fe4000001ff00 */
[----:B------:R-:W-:-:S02]  /*00d0*/  MOV R26, RZ ;  /* 0x000000ff001a7202 */ /* 0x000fc40000000f00 */
[----:B------:R-:W-:Y:S01]  /*00e0*/  CS2R R24, SRZ ;  /* 0x0000000000187805 */ /* 0x000fe2000001ff00 */
[----:B------:R-:W-:Y:S01]  /*00f0*/  IMAD.MOV.U32 R42, RZ, RZ, RZ ;  /* 0x000000ffff2a7224 */ /* 0x000fe200078e00ff */
[----:B------:R-:W-:Y:S02]  /*0100*/  MOV R40, RZ ;  /* 0x000000ff00287202 */ /* 0x000fe40000000f00 */
[----:B------:R-:W-:Y:S02]  /*0110*/  CS2R R38, SRZ ;  /* 0x0000000000267805 */ /* 0x000fe4000001ff00 */
[----:B------:R-:W-:Y:S01]  /*0120*/  MOV R36, RZ ;  /* 0x000000ff00247202 */ /* 0x000fe20000000f00 */
[----:B------:R-:W4:Y:S01]  /*0130*/  LDCU.64 UR6, c[0x0][0x358] ;  /* 0x00006b00ff0677ac */ /* 0x000f220008000a00 */
[C---:B0-----:R-:W-:Y:S02]  /*0140*/  SHF.L.U32 R4, R30.reuse, 0x1, RZ ;  /* 0x000000011e047819 */ /* 0x041fe400000006ff */
[----:B------:R-:W-:Y:S01]  /*0150*/  PRMT R20, R30, 0x9910, RZ ;  /* 0x000099101e147816 */ /* 0x000fe200000000ff */
[----:B---3--:R-:W-:Y:S01]  /*0160*/  ULEA UR5, UR4, UR5, 0x3 ;  /* 0x0000000504057291 */ /* 0x008fe2000f8e18ff */
[----:B------:R-:W-:-:S02]  /*0170*/  IADD3 R7, PT, PT, R4, 0x1, RZ ;  /* 0x0000000104077810 */ /* 0x000fc40007ffe0ff */
[----:B------:R-:W-:Y:S01]  /*0180*/  LOP3.LUT R0, R4, 0xfe, RZ, 0xc0, !PT ;  /* 0x000000fe04007812 */ /* 0x000fe200078ec0ff */
[----:B------:R-:W-:Y:S01]  /*0190*/  UIMAD UR5, UR5, 0xe, URZ ;  /* 0x0000000e050578a4 */ /* 0x000fe2000f8e02ff */
[----:B-1----:R-:W-:Y:S01]  /*01a0*/  LEA R9, R3, R9, 0x18 ;  /* 0x0000000903097211 */ /* 0x002fe200078ec0ff */
[----:B--2---:R-:W-:Y:S01]  /*01b0*/  IMAD R2, R31, 0xa, R30 ;  /* 0x0000000a1f027824 */ /* 0x004fe200078e021e */
[----:B------:R-:W-:Y:S01]  /*01c0*/  LEA R8, R3, R8, 0x18 ;  /* 0x0000000803087211 */ /* 0x000fe200078ec0ff */
[----:B------:R-:W-:Y:S01]  /*01d0*/  IMAD R0, R0, 0xcd, RZ ;  /* 0x000000cd00007824 */ /* 0x000fe200078e02ff */
[C---:B------:R-:W-:Y:S01]  /*01e0*/  LOP3.LUT R3, R7.reuse, 0xff, RZ, 0xc0, !PT ;  /* 0x000000ff07037812 */ /* 0x040fe200078ec0ff */
[----:B------:R-:W-:Y:S01]  /*01f0*/  UMOV UR4, URZ ;  /* 0x000000ff00047c82 */ /* 0x000fe20008000000 */
[----:B------:R-:W-:Y:S01]  /*0200*/  LOP3.LUT R10, R7, 0xffff, RZ, 0xc0, !PT ;  /* 0x0000ffff070a7812 */ /* 0x000fe200078ec0ff */
[----:B------:R-:W-:Y:S01]  /*0210*/  IMAD R33, R31, 0x50, R8 ;  /* 0x000000501f217824 */ /* 0x000fe200078e0208 */
[----:B------:R-:W-:Y:S01]  /*0220*/  LOP3.LUT R6, R4, 0xffff, RZ, 0xc0, !PT ;  /* 0x0000ffff04067812 */ /* 0x000fe200078ec0ff */
[----:B------:R-:W-:Y:S01]  /*0230*/  IMAD R5, R3, 0xcd, RZ ;  /* 0x000000cd03057824 */ /* 0x000fe200078e02ff */
[----:B------:R-:W-:Y:S01]  /*0240*/  SHF.R.U32.HI R3, RZ, 0xa, R0 ;  /* 0x0000000aff037819 */ /* 0x000fe20000011600 */
[----:B------:R-:W-:Y:S01]  /*0250*/  IMAD R10, R10, 0x3334, RZ ;  /* 0x000033340a0a7824 */ /* 0x000fe200078e02ff */
[----:B------:R-:W-:Y:S01]  /*0260*/  SHF.L.U32 R2, R2, 0x1, RZ ;  /* 0x0000000102027819 */ /* 0x000fe200000006ff */
[----:B------:R-:W-:Y:S01]  /*0270*/  IMAD R6, R6, 0x3334, RZ ;  /* 0x0000333406067824 */ /* 0x000fe200078e02ff */
[----:B------:R-:W-:Y:S01]  /*0280*/  SHF.R.U32.HI R5, RZ, 0xa, R5 ;  /* 0x0000000aff057819 */ /* 0x000fe20000011605 */
[----:B------:R-:W-:Y:S01]  /*0290*/  IMAD.SHL.U32 R0, R31, 0x4, RZ ;  /* 0x000000041f007824 */ /* 0x000fe200078e00ff */
[----:B------:R-:W-:-:S02]  /*02a0*/  PRMT R3, R3, 0x9910, RZ ;  /* 0x0000991003037816 */ /* 0x000fc400000000ff */
[----:B------:R-:W-:Y:S02]  /*02b0*/  PRMT R12, R5, 0x9910, RZ ;  /* 0x00009910050c7816 */ /* 0x000fe400000000ff */
[----:B------:R-:W-:Y:S01]  /*02c0*/  MOV R5, R3 ;  /* 0x0000000300057202 */ /* 0x000fe20000000f00 */
[----:B------:R-:W-:Y:S01]  /*02d0*/  IMAD R3, R31, 0x208, RZ ;  /* 0x000002081f037824 */ /* 0x000fe200078e02ff */
[----:B------:R-:W-:Y:S01]  /*02e0*/  ISETP.GT.U32.AND P1, PT, R2, 0x9f, PT ;  /* 0x0000009f0200780c */ /* 0x000fe20003f24070 */
[----:B------:R-:W-:Y:S01]  /*02f0*/  IMAD R12, R12, 0x5, RZ ;  /* 0x000000050c0c7824 */ /* 0x000fe200078e02ff */
[----:B------:R-:W-:Y:S01]  /*0300*/  ISETP.GT.U32.AND P2, PT, R2, 0x9e, PT ;  /* 0x0000009e0200780c */ /* 0x000fe20003f44070 */
[----:B------:R-:W-:Y:S01]  /*0310*/  IMAD R2, R30, 0x3, RZ ;  /* 0x000000031e027824 */ /* 0x000fe200078e02ff */
[----:B------:R-:W-:Y:S01]  /*0320*/  SHF.R.U32.HI R10, RZ, 0x10, R10 ;  /* 0x00000010ff0a7819 */ /* 0x000fe2000001160a */
[----:B------:R-:W-:Y:S01]  /*0330*/  IMAD R5, R5, 0x5, RZ ;  /* 0x0000000505057824 */ /* 0x000fe200078e02ff */
[----:B------:R-:W-:Y:S01]  /*0340*/  SHF.R.U32.HI R6, RZ, 0x10, R6 ;  /* 0x00000010ff067819 */ /* 0x000fe20000011606 */
[----:B------:R-:W-:Y:S01]  /*0350*/  IMAD R2, R31, 0x23, R2 ;  /* 0x000000231f027824 */ /* 0x000fe200078e0202 */
[----:B------:R-:W-:-:S02]  /*0360*/  IADD3 R11, PT, PT, R0, R10, RZ ;  /* 0x0000000a000b7210 */ /* 0x000fc40007ffe0ff */
[----:B------:R-:W-:Y:S01]  /*0370*/  IADD3 R13, PT, PT, R0, R6, RZ ;  /* 0x00000006000d7210 */ /* 0x000fe20007ffe0ff */
[--C-:B------:R-:W-:Y:S01]  /*0380*/  IMAD R6, R6, 0x82, R3.reuse ;  /* 0x0000008206067824 */ /* 0x100fe200078e0203 */
[----:B------:R-:W-:Y:S01]  /*0390*/  ISETP.GT.U32.OR P2, PT, R11, 0x1f, P2 ;  /* 0x0000001f0b00780c */ /* 0x000fe20001744470 */
[----:B------:R-:W-:Y:S01]  /*03a0*/  IMAD R0, R10, 0x82, R3 ;  /* 0x000000820a007824 */ /* 0x000fe200078e0203 */
[----:B------:R-:W-:Y:S01]  /*03b0*/  IADD3 R3, PT, PT, RZ, -R5, RZ ;  /* 0x80000005ff037210 */ /* 0x000fe20007ffe0ff */
[----:B------:R-:W-:Y:S01]  /*03c0*/  IMAD.MOV R10, RZ, RZ, -R12 ;  /* 0x000000ffff0a7224 */ /* 0x000fe200078e0a0c */
[----:B------:R-:W-:Y:S02]  /*03d0*/  IADD3 R11, PT, PT, R2, 0x2, RZ ;  /* 0x00000002020b7810 */ /* 0x000fe40007ffe0ff */
[----:B------:R-:W-:Y:S02]  /*03e0*/  PRMT R3, R3, 0x7710, RZ ;  /* 0x0000771003037816 */ /* 0x000fe400000000ff */
[----:B------:R-:W-:-:S02]  /*03f0*/  LOP3.LUT R5, R11, 0xffff, RZ, 0xc0, !PT ;  /* 0x0000ffff0b057812 */ /* 0x000fc400078ec0ff */
[----:B------:R-:W-:Y:S02]  /*0400*/  PRMT R10, R10, 0x7710, RZ ;  /* 0x000077100a0a7816 */ /* 0x000fe400000000ff */
[----:B------:R-:W-:Y:S01]  /*0410*/  IADD3 R14, PT, PT, R4, R3, RZ ;  /* 0x00000003040e7210 */ /* 0x000fe20007ffe0ff */
[----:B------:R-:W-:Y:S01]  /*0420*/  IMAD R15, R5, 0x4925, RZ ;  /* 0x00004925050f7824 */ /* 0x000fe200078e02ff */
[----:B------:R-:W-:Y:S02]  /*0430*/  IADD3 R3, PT, PT, R2, 0x1, RZ ;  /* 0x0000000102037810 */ /* 0x000fe40007ffe0ff */
[----:B------:R-:W-:Y:S02]  /*0440*/  IADD3 R4, PT, PT, R7, R10, RZ ;  /* 0x0000000a07047210 */ /* 0x000fe40007ffe0ff */
[----:B------:R-:W-:Y:S02]  /*0450*/  LOP3.LUT R10, R3, 0xffff, RZ, 0xc0, !PT ;  /* 0x0000ffff030a7812 */ /* 0x000fe400078ec0ff */
[----:B------:R-:W-:-:S02]  /*0460*/  ISETP.GT.U32.OR P1, PT, R13, 0x1f, P1 ;  /* 0x0000001f0d00780c */ /* 0x000fc40000f24470 */
[----:B------:R-:W-:Y:S02]  /*0470*/  PRMT R13, R31, 0x9910, RZ ;  /* 0x000099101f0d7816 */ /* 0x000fe400000000ff */
[--C-:B------:R-:W-:Y:S02]  /*0480*/  SHF.R.U32.HI R12, RZ, 0x14, R15.reuse ;  /* 0x00000014ff0c7819 */ /* 0x100fe4000001160f */
[----:B------:R-:W-:Y:S01]  /*0490*/  SHF.R.U32.HI R7, RZ, 0x3, R10 ;  /* 0x00000003ff077819 */ /* 0x000fe2000001160a */
[----:B------:R-:W-:Y:S01]  /*04a0*/  IMAD R13, R13, 0x23, RZ ;  /* 0x000000230d0d7824 */ /* 0x000fe200078e02ff */
[----:B------:R-:W-:Y:S02]  /*04b0*/  SHF.R.U32.HI R15, RZ, 0x12, R15 ;  /* 0x00000012ff0f7819 */ /* 0x000fe4000001160f */
[----:B------:R-:W-:Y:S02]  /*04c0*/  PRMT R18, R12, 0x9910, RZ ;  /* 0x000099100c127816 */ /* 0x000fe400000000ff */
[----:B------:R-:W-:-:S02]  /*04d0*/  LOP3.LUT R12, R7, 0xffff, RZ, 0xc0, !PT ;  /* 0x0000ffff070c7812 */ /* 0x000fc400078ec0ff */
[----:B------:R-:W-:Y:S02]  /*04e0*/  LOP3.LUT R16, R2, 0xffff, RZ, 0xc0, !PT ;  /* 0x0000ffff02107812 */ /* 0x000fe400078ec0ff */
[----:B------:R-:W-:Y:S02]  /*04f0*/  PRMT R17, R15, 0x9910, RZ ;  /* 0x000099100f117816 */ /* 0x000fe400000000ff */
[----:B------:R-:W-:Y:S01]  /*0500*/  PRMT R15, R13, 0x9910, RZ ;  /* 0x000099100d0f7816 */ /* 0x000fe200000000ff */
[----:B------:R-:W-:Y:S01]  /*0510*/  IMAD R13, R12, 0x2493, RZ ;  /* 0x000024930c0d7824 */ /* 0x000fe200078e02ff */
[--C-:B------:R-:W-:Y:S01]  /*0520*/  SHF.R.U32.HI R5, RZ, 0x3, R16.reuse ;  /* 0x00000003ff057819 */ /* 0x100fe20000011610 */
[C---:B------:R-:W-:Y:S01]  /*0530*/  IMAD R12, R18.reuse, 0x38, RZ ;  /* 0x00000038120c7824 */ /* 0x040fe200078e02ff */
[----:B------:R-:W-:Y:S02]  /*0540*/  SHF.R.U32.HI R7, RZ, 0x1, R16 ;  /* 0x00000001ff077819 */ /* 0x000fe40000011610 */
[----:B------:R-:W-:Y:S01]  /*0550*/  LOP3.LUT R16, R5, 0xffff, RZ, 0xc0, !PT ;  /* 0x0000ffff05107812 */ /* 0x000fe200078ec0ff */
[----:B------:R-:W-:Y:S01]  /*0560*/  IMAD.MOV R12, RZ, RZ, -R12 ;  /* 0x000000ffff0c7224 */ /* 0x000fe200078e0a0c */
[----:B------:R-:W-:Y:S01]  /*0570*/  SHF.R.U32.HI R5, RZ, 0x10, R13 ;  /* 0x00000010ff057819 */ /* 0x000fe2000001160d */
[----:B------:R-:W-:Y:S01]  /*0580*/  IMAD R13, R17, 0xe, RZ ;  /* 0x0000000e110d7824 */ /* 0x000fe200078e02ff */
[----:B------:R-:W-:Y:S01]  /*0590*/  LOP3.LUT R17, R7, 0xffff, RZ, 0xc0, !PT ;  /* 0x0000ffff07117812 */ /* 0x000fe200078ec0ff */
[----:B------:R-:W-:Y:S01]  /*05a0*/  IMAD R7, R18, 0x310, R15 ;  /* 0x0000031012077824 */ /* 0x000fe200078e020f */
[----:B------:R-:W-:-:S02]  /*05b0*/  PRMT R12, R12, 0x7710, RZ ;  /* 0x000077100c0c7816 */ /* 0x000fc400000000ff */
[----:B------:R-:W-:Y:S02]  /*05c0*/  IADD3 R13, PT, PT, RZ, -R13, RZ ;  /* 0x8000000dff0d7210 */ /* 0x000fe40007ffe0ff */
[----:B------:R-:W-:Y:S01]  /*05d0*/  PRMT R18, R5, 0x9910, RZ ;  /* 0x0000991005127816 */ /* 0x000fe200000000ff */
[----:B------:R-:W-:Y:S01]  /*05e0*/  IMAD R5, R20, 0x3, R7 ;  /* 0x0000000314057824 */ /* 0x000fe200078e0207 */
[----:B------:R-:W-:Y:S02]  /*05f0*/  PRMT R22, R13, 0x7710, RZ ;  /* 0x000077100d167816 */ /* 0x000fe400000000ff */
[----:B------:R-:W-:Y:S01]  /*0600*/  IADD3 R13, PT, PT, R11, R12, RZ ;  /* 0x0000000c0b0d7210 */ /* 0x000fe20007ffe0ff */
[----:B------:R-:W-:Y:S01]  /*0610*/  IMAD R12, R17, 0x4925, RZ ;  /* 0x00004925110c7824 */ /* 0x000fe200078e02ff */
[----:B------:R-:W-:Y:S01]  /*0620*/  LOP3.LUT R7, R14, 0xff, RZ, 0xc0, !PT ;  /* 0x000000ff0e077812 */ /* 0x000fe200078ec0ff */
[----:B------:R-:W-:Y:S01]  /*0630*/  IMAD R11, R16, 0x2493, RZ ;  /* 0x00002493100b7824 */ /* 0x000fe200078e02ff */
[----:B------:R-:W-:Y:S01]  /*0640*/  ISETP.GE.U32.AND P0, PT, R30, 0xc, PT ;  /* 0x0000000c1e00780c */ /* 0x000fe20003f06070 */
[----:B------:R-:W-:Y:S01]  /*0650*/  IMAD R15, R18, 0x310, R15 ;  /* 0x00000310120f7824 */ /* 0x000fe200078e020f */
[----:B------:R-:W-:-:S02]  /*0660*/  SHF.R.U32.HI R12, RZ, 0x11, R12 ;  /* 0x00000011ff0c7819 */ /* 0x000fc4000001160c */
[----:B------:R-:W-:Y:S01]  /*0670*/  SHF.R.U32.HI R11, RZ, 0x10, R11 ;  /* 0x00000010ff0b7819 */ /* 0x000fe2000001160b */
[----:B------:R-:W-:Y:S01]  /*0680*/  IMAD R15, R20, 0x3, R15 ;  /* 0x00000003140f7824 */ /* 0x000fe200078e020f */
[----:B------:R-:W-:Y:S02]  /*0690*/  IADD3 R7, PT, PT, R7, R6, RZ ;  /* 0x0000000607077210 */ /* 0x000fe40007ffe0ff */
[----:B------:R-:W-:Y:S02]  /*06a0*/  PRMT R6, R12, 0x9910, RZ ;  /* 0x000099100c067816 */ /* 0x000fe400000000ff */
[----:B------:R-:W-:Y:S01]  /*06b0*/  PRMT R12, R11, 0x9910, RZ ;  /* 0x000099100b0c7816 */ /* 0x000fe200000000ff */
[----:B------:R-:W-:Y:S01]  /*06c0*/  IMAD R11, R10, 0x4925, RZ ;  /* 0x000049250a0b7824 */ /* 0x000fe200078e02ff */
[----:B------:R-:W-:Y:S02]  /*06d0*/  MOV R10, R6 ;  /* 0x00000006000a7202 */ /* 0x000fe40000000f00 */
[----:B------:R-:W-:Y:S01]  /*06e0*/  ISETP.GE.U32.AND P3, PT, R30, 0xb, PT ;  /* 0x0000000b1e00780c */ /* 0x000fe20003f66070 */
[----:B------:R-:W-:Y:S01]  /*06f0*/  IMAD R6, R12, 0x38, RZ ;  /* 0x000000380c067824 */ /* 0x000fe200078e02ff */
[----:B------:R-:W-:Y:S01]  /*0700*/  SHF.R.U32.HI R11, RZ, 0x12, R11 ;  /* 0x00000012ff0b7819 */ /* 0x000fe2000001160b */
[----:B------:R-:W-:Y:S01]  /*0710*/  IMAD R10, R10, 0xe, RZ ;  /* 0x0000000e0a0a7824 */ /* 0x000fe200078e02ff */
[----:B------:R-:W-:-:S02]  /*0720*/  ISETP.LT.U32.AND P4, PT, R2, 0x118, !P0 ;  /* 0x000001180200780c */ /* 0x000fc40004781070 */
[----:B------:R-:W-:Y:S01]  /*0730*/  PRMT R14, R11, 0x9910, RZ ;  /* 0x000099100b0e7816 */ /* 0x000fe200000000ff */
[----:B------:R-:W-:Y:S01]  /*0740*/  IMAD R11, R18, 0x38, RZ ;  /* 0x00000038120b7824 */ /* 0x000fe200078e02ff */
[----:B------:R-:W-:Y:S01]  /*0750*/  IADD3 R17, PT, PT, RZ, -R6, RZ ;  /* 0x80000006ff117210 */ /* 0x000fe20007ffe0ff */
[----:B------:R-:W-:Y:S01]  /*0760*/  IMAD.MOV R10, RZ, RZ, -R10 ;  /* 0x000000ffff0a7224 */ /* 0x000fe200078e0a0a */
[----:B------:R-:W-:Y:S02]  /*0770*/  MOV R6, R14 ;  /* 0x0000000e00067202 */ /* 0x000fe40000000f00 */
[----:B------:R-:W-:Y:S02]  /*0780*/  IADD3 R14, PT, PT, RZ, -R11, RZ ;  /* 0x8000000bff0e7210 */ /* 0x000fe40007ffe0ff */
[----:B------:R-:W-:Y:S01]  /*0790*/  PRMT R11, R10, 0x7710, RZ ;  /* 0x000077100a0b7816 */ /* 0x000fe200000000ff */
[----:B------:R-:W-:Y:S01]  /*07a0*/  IMAD R6, R6, 0xe, RZ ;  /* 0x0000000e06067824 */ /* 0x000fe200078e02ff */
[----:B------:R-:W-:-:S02]  /*07b0*/  PRMT R17, R17, 0x7710, RZ ;  /* 0x0000771011117816 */ /* 0x000fc400000000ff */
[----:B------:R-:W-:Y:S02]  /*07c0*/  PRMT R10, R14, 0x7710, RZ ;  /* 0x000077100e0a7816 */ /* 0x000fe400000000ff */
[C---:B------:R-:W-:Y:S02]  /*07d0*/  ISETP.LT.U32.AND P0, PT, R2.reuse, 0x117, !P0 ;  /* 0x000001170200780c */ /* 0x040fe40004701070 */
[C---:B------:R-:W-:Y:S02]  /*07e0*/  ISETP.LT.U32.AND P3, PT, R2.reuse, 0x116, !P3 ;  /* 0x000001160200780c */ /* 0x040fe40005f61070 */
[C---:B------:R-:W-:Y:S01]  /*07f0*/  IADD3 R11, PT, PT, R2.reuse, R11, RZ ;  /* 0x0000000b020b7210 */ /* 0x040fe20007ffe0ff */
[----:B------:R-:W-:Y:S01]  /*0800*/  IMAD.IADD R2, R2, 0x1, R17 ;  /* 0x0000000102027824 */ /* 0x000fe200078e0211 */
[----:B------:R-:W-:Y:S02]  /*0810*/  IADD3 R3, PT, PT, R3, R10, RZ ;  /* 0x0000000a03037210 */ /* 0x000fe40007ffe0ff */
[----:B------:R-:W-:-:S02]  /*0820*/  PRMT R10, R13, 0x9910, RZ ;  /* 0x000099100d0a7816 */ /* 0x000fc400000000ff */
[----:B------:R-:W-:Y:S02]  /*0830*/  IADD3 R16, PT, PT, RZ, -R6, RZ ;  /* 0x80000006ff107210 */ /* 0x000fe40007ffe0ff */
[----:B------:R-:W-:Y:S01]  /*0840*/  PRMT R6, R2, 0x9910, RZ ;  /* 0x0000991002067816 */ /* 0x000fe200000000ff */
[----:B------:R-:W-:Y:S01]  /*0850*/  IMAD R10, R10, 0x25, RZ ;  /* 0x000000250a0a7824 */ /* 0x000fe200078e02ff */
[----:B------:R-:W-:Y:S02]  /*0860*/  PRMT R14, R3, 0x9910, RZ ;  /* 0x00009910030e7816 */ /* 0x000fe400000000ff */
[----:B------:R-:W-:Y:S01]  /*0870*/  LOP3.LUT R13, R4, 0xff, RZ, 0xc0, !PT ;  /* 0x000000ff040d7812 */ /* 0x000fe200078ec0ff */
[----:B------:R-:W-:Y:S01]  /*0880*/  IMAD R4, R6, 0x25, RZ ;  /* 0x0000002506047824 */ /* 0x000fe200078e02ff */
[----:B------:R-:W0:Y:S01]  /*0890*/  LDC.64 R2, c[0x0][0x388] ;  /* 0x0000e200ff027b82 */ /* 0x000e220000000a00 */
[----:B------:R-:W-:Y:S01]  /*08a0*/  IMAD R6, R14, 0x25, RZ ;  /* 0x000000250e067824 */ /* 0x000fe200078e02ff */
[----:B------:R-:W-:-:S02]  /*08b0*/  LOP3.LUT R10, R10, 0xffff, RZ, 0xc0, !PT ;  /* 0x0000ffff0a0a7812 */ /* 0x000fc400078ec0ff */
[----:B------:R-:W-:Y:S02]  /*08c0*/  LOP3.LUT R4, R4, 0xffff, RZ, 0xc0, !PT ;  /* 0x0000ffff04047812 */ /* 0x000fe400078ec0ff */
[----:B------:R-:W-:Y:S02]  /*08d0*/  LOP3.LUT R6, R6, 0xffff, RZ, 0xc0, !PT ;  /* 0x0000ffff06067812 */ /* 0x000fe400078ec0ff */
[----:B------:R-:W-:Y:S02]  /*08e0*/  SHF.R.U32.HI R10, RZ, 0x9, R10 ;  /* 0x00000009ff0a7819 */ /* 0x000fe4000001160a */
[----:B------:R-:W-:Y:S02]  /*08f0*/  SHF.R.U32.HI R6, RZ, 0x9, R6 ;  /* 0x00000009ff067819 */ /* 0x000fe40000011606 */
[----:B------:R-:W-:Y:S02]  /*0900*/  SHF.R.U32.HI R4, RZ, 0x9, R4 ;  /* 0x00000009ff047819 */ /* 0x000fe40000011604 */
[----:B------:R-:W-:-:S02]  /*0910*/  PRMT R10, R10, 0x9910, RZ ;  /* 0x000099100a0a7816 */ /* 0x000fc400000000ff */
[----:B------:R-:W-:Y:S01]  /*0920*/  IADD3 R13, PT, PT, R13, R0, RZ ;  /* 0x000000000d0d7210 */ /* 0x000fe20007ffe0ff */
[----:B------:R-:W-:Y:S01]  /*0930*/  IMAD R0, R12, 0x310, RZ ;  /* 0x000003100c007824 */ /* 0x000fe200078e02ff */
[----:B------:R-:W-:Y:S02]  /*0940*/  PRMT R12, R6, 0x9910, RZ ;  /* 0x00009910060c7816 */ /* 0x000fe400000000ff */
[----:B------:R-:W-:Y:S02]  /*0950*/  PRMT R4, R4, 0x9910, RZ ;  /* 0x0000991004047816 */ /* 0x000fe400000000ff */
[----:B------:R-:W-:Y:S02]  /*0960*/  MOV R6, R10 ;  /* 0x0000000a00067202 */ /* 0x000fe40000000f00 */
[----:B------:R-:W-:Y:S01]  /*0970*/  LOP3.LUT R11, R11, 0xffff, R0, 0xc8, !PT ;  /* 0x0000ffff0b0b7812 */ /* 0x000fe200078ec800 */
[----:B------:R-:W-:Y:S01]  /*0980*/  IMAD.MOV.U32 R0, RZ, RZ, R4 ;  /* 0x000000ffff007224 */ /* 0x000fe200078e0004 */
[----:B------:R-:W-:Y:S01]  /*0990*/  IADD3 R5, PT, PT, R5, 0x2, R22 ;  /* 0x0000000205057810 */ /* 0x000fe20007ffe016 */
[----:B------:R-:W-:Y:S01]  /*09a0*/  IMAD R6, R6, 0x1c, RZ ;  /* 0x0000001c06067824 */ /* 0x000fe200078e02ff */
[----:B------:R-:W-:Y:S01]  /*09b0*/  MOV R10, R12 ;  /* 0x0000000c000a7202 */ /* 0x000fe20000000f00 */
[----:B------:R-:W-:Y:S01]  /*09c0*/  IMAD R0, R0, 0x1c, RZ ;  /* 0x0000001c00007824 */ /* 0x000fe200078e02ff */
[----:B------:R-:W-:-:S02]  /*09d0*/  PRMT R16, R16, 0x7710, RZ ;  /* 0x0000771010107816 */ /* 0x000fc400000000ff */
[----:B------:R-:W-:Y:S01]  /*09e0*/  LOP3.LUT R29, R5, 0xffff, RZ, 0xc0, !PT ;  /* 0x0000ffff051d7812 */ /* 0x000fe200078ec0ff */
[----:B------:R-:W-:Y:S01]  /*09f0*/  IMAD R10, R10, 0x1c, RZ ;  /* 0x0000001c0a0a7824 */ /* 0x000fe200078e02ff */
[----:B------:R-:W-:Y:S01]  /*0a00*/  LOP3.LUT R6, R6, 0xfc, RZ, 0xc0, !PT ;  /* 0x000000fc06067812 */ /* 0x000fe200078ec0ff */
[----:B0-----:R-:W-:Y:S01]  /*0a10*/  IMAD.WIDE.U32 R4, R7, 0x4, R2 ;  /* 0x0000000407047825 */ /* 0x001fe200078e0002 */
[----:B------:R-:W-:Y:S02]  /*0a20*/  IADD3 R15, PT, PT, R15, 0x1, R16 ;  /* 0x000000010f0f7810 */ /* 0x000fe40007ffe010 */
[----:B------:R-:W-:Y:S01]  /*0a30*/  LOP3.LUT R0, R0, 0xfc, RZ, 0xc0, !PT ;  /* 0x000000fc00007812 */ /* 0x000fe200078ec0ff */
[----:B------:R-:W-:Y:S01]  /*0a40*/  IMAD.WIDE.U32 R2, R13, 0x4, R2 ;  /* 0x000000040d027825 */ /* 0x000fe200078e0002 */
[----:B------:R-:W-:Y:S02]  /*0a50*/  IADD3 R29, PT, PT, R29, UR5, R6 ;  /* 0x000000051d1d7c10 */ /* 0x000fe4000fffe006 */
[----:B------:R-:W-:-:S02]  /*0a60*/  LOP3.LUT R15, R15, 0xffff, RZ, 0xc0, !PT ;  /* 0x0000ffff0f0f7812 */ /* 0x000fc400078ec0ff */
[----:B------:R-:W-:Y:S02]  /*0a70*/  LOP3.LUT R10, R10, 0xfc, RZ, 0xc0, !PT ;  /* 0x000000fc0a0a7812 */ /* 0x000fe400078ec0ff */
[----:B------:R-:W-:Y:S02]  /*0a80*/  MOV R6, R4 ;  /* 0x0000000400067202 */ /* 0x000fe40000000f00 */
[----:B------:R-:W-:Y:S01]  /*0a90*/  MOV R4, R2 ;  /* 0x0000000200047202 */ /* 0x000fe20000000f00 */
[----:B------:R-:W-:Y:S01]  /*0aa0*/  HFMA2 R2, -RZ, RZ, 0, 0 ;  /* 0x00000000ff027431 */ /* 0x000fe200000001ff */
[----:B------:R-:W-:Y:S01]  /*0ab0*/  IADD3 R28, PT, PT, R11, UR5, R0 ;  /* 0x000000050b1c7c10 */ /* 0x000fe2000fffe000 */
[----:B------:R-:W-:Y:S01]  /*0ac0*/  IMAD.MOV.U32 R0, RZ, RZ, RZ ;  /* 0x000000ffff007224 */ /* 0x000fe200078e00ff */
[----:B------:R-:W-:Y:S02]  /*0ad0*/  IADD3 R7, PT, PT, R15, UR5, R10 ;  /* 0x000000050f077c10 */ /* 0x000fe4000fffe00a */
[----:B------:R-:W-:-:S02]  /*0ae0*/  ISETP.GT.U32.OR P1, PT, R30, 0x9, P1 ;  /* 0x000000091e00780c */ /* 0x000fc40000f24470 */
[C---:B------:R-:W-:Y:S02]  /*0af0*/  ISETP.GT.U32.OR P2, PT, R30.reuse, 0x9, P2 ;  /* 0x000000091e00780c */ /* 0x040fe40001744470 */
[----:B----4-:R-:W-:-:S11]  /*0b00*/  LEA R32, R30, R9, 0x2 ;  /* 0x000000091e207211 */ /* 0x010fd600078e10ff */
.L_x_166:
[----:B------:R-:W0:Y:S01]  /*0b10*/  @P3 LDC.64 R8, c[0x0][0x380] ;  /* 0x0000e000ff083b82 */ /* 0x000e220000000a00 */
[----:B------:R-:W-:Y:S01]  /*0b20*/  @!P1 IMAD.MOV.U32 R10, RZ, RZ, R6 ;  /* 0x000000ffff0a9224 */ /* 0x000fe200078e0006 */
[----:B------:R-:W-:-:S05]  /*0b30*/  @!P1 MOV R11, R5 ;  /* 0x00000005000b9202 */ /* 0x000fca0000000f00 */
[----:B------:R-:W2:Y:S01]  /*0b40*/  @!P1 LDG.E.CONSTANT R34, desc[UR6][R10.64] ;  /* 0x000000060a229981 */ /* 0x000ea2000c1e9900 */
[----:B------:R-:W1:Y:S08]  /*0b50*/  @P4 LDC.64 R14, c[0x0][0x380] ;  /* 0x0000e000ff0e4b82 */ /* 0x000e700000000a00 */
[----:B------:R-:W3:Y:S01]  /*0b60*/  @P0 LDC.64 R12, c[0x0][0x380] ;  /* 0x0000e000ff0c0b82 */ /* 0x000ee20000000a00 */
[----:B0-----:R-:W-:-:S05]  /*0b70*/  @P3 IMAD.WIDE.U32 R8, R29, 0x4, R8 ;  /* 0x000000041d083825 */ /* 0x001fca00078e0008 */
[----:B------:R0:W4:Y:S01]  /*0b80*/  @P3 LDG.E.CONSTANT R20, desc[UR6][R8.64] ;  /* 0x0000000608143981 */ /* 0x000122000c1e9900 */
[----:B-1----:R-:W-:-:S06]  /*0b90*/  @P4 IMAD.WIDE.U32 R14, R28, 0x4, R14 ;  /* 0x000000041c0e4825 */ /* 0x002fcc00078e000e */
[----:B------:R-:W5:Y:S01]  /*0ba0*/  @P4 LDG.E.CONSTANT R14, desc[UR6][R14.64] ;  /* 0x000000060e0e4981 */ /* 0x000f62000c1e9900 */
[----:B---3--:R-:W-:Y:S01]  /*0bb0*/  @P0 IMAD.WIDE.U32 R12, R7, 0x4, R12 ;  /* 0x00000004070c0825 */ /* 0x008fe200078e000c */
[----:B0-----:R-:W-:Y:S02]  /*0bc0*/  @!P2 MOV R8, R4 ;  /* 0x000000040008a202 */ /* 0x001fe40000000f00 */
[----:B------:R-:W-:Y:S02]  /*0bd0*/  @!P2 MOV R9, R3 ;  /* 0x000000030009a202 */ /* 0x000fe40000000f00 */
[----:B------:R0:W3:Y:S04]  /*0be0*/  @P0 LDG.E.CONSTANT R16, desc[UR6][R12.64] ;  /* 0x000000060c100981 */ /* 0x0000e8000c1e9900 */
[----:B------:R1:W2:Y:S01]  /*0bf0*/  @!P2 LDG.E.CONSTANT R43, desc[UR6][R8.64] ;  /* 0x00000006082ba981 */ /* 0x0002a2000c1e9900 */
[----:B------:R-:W1:Y:S01]  /*0c00*/  @P4 S2R R18, SR_CgaCtaId ;  /* 0x0000000000124919 */ /* 0x000e620000008800 */
[----:B------:R-:W1:Y:S01]  /*0c10*/  @P0 S2R R22, SR_CgaCtaId ;  /* 0x0000000000160919 */ /* 0x000e620000008800 */
[----:B------:R-:W1:Y:S01]  /*0c20*/  @P3 S2R R21, SR_CgaCtaId ;  /* 0x0000000000153919 */ /* 0x000e620000008800 */
[----:B------:R-:W-:Y:S01]  /*0c30*/  @P4 MOV R17, 0x400 ;  /* 0x0000040000114802 */ /* 0x000fe20000000f00 */
[C---:B------:R-:W-:Y:S01]  /*0c40*/  @P4 IMAD R10, R30.reuse, 0x3, RZ ;  /* 0x000000031e0a4824 */ /* 0x040fe200078e02ff */
[----:B------:R-:W-:Y:S01]  /*0c50*/  @P0 MOV R19, 0x400 ;  /* 0x0000040000130802 */ /* 0x000fe20000000f00 */
[----:B0-----:R-:W-:Y:S01]  /*0c60*/  @P0 IMAD R12, R30, 0x3, RZ ;  /* 0x000000031e0c0824 */ /* 0x001fe200078e02ff */
[----:B-1----:R-:W-:Y:S01]  /*0c70*/  @P3 MOV R8, 0x400 ;  /* 0x0000040000083802 */ /* 0x002fe20000000f00 */
[----:B------:R-:W-:-:S02]  /*0c80*/  @P4 IMAD R10, R31, 0x23, R10 ;  /* 0x000000231f0a4824 */ /* 0x000fc400078e020a */
[----:B------:R-:W-:Y:S01]  /*0c90*/  @P0 IMAD R12, R31, 0x23, R12 ;  /* 0x000000231f0c0824 */ /* 0x000fe200078e020c */
[CC--:B------:R-:W-:Y:S02]  /*0ca0*/  @!P1 LEA R41, R30.reuse, R33.reuse, 0x3 ;  /* 0x000000211e299211 */ /* 0x0c0fe400078e18ff */
[----:B------:R-:W-:Y:S02]  /*0cb0*/  @!P2 LEA R45, R30, R33, 0x3 ;  /* 0x000000211e2da211 */ /* 0x000fe400078e18ff */
[----:B------:R-:W-:Y:S01]  /*0cc0*/  @P4 LEA R17, R18, R17, 0x18 ;  /* 0x0000001112114211 */ /* 0x000fe200078ec0ff */
[----:B------:R-:W-:Y:S01]  /*0cd0*/  @P3 IMAD R18, R30, 0x3, RZ ;  /* 0x000000031e123824 */ /* 0x000fe200078e02ff */
[----:B------:R-:W-:-:S03]  /*0ce0*/  @P0 LEA R19, R22, R19, 0x18 ;  /* 0x0000001316130211 */ /* 0x000fc600078ec0ff */
[----:B------:R-:W-:Y:S01]  /*0cf0*/  @P3 IMAD R18, R31, 0x23, R18 ;  /* 0x000000231f123824 */ /* 0x000fe200078e0212 */
[----:B------:R-:W-:Y:S01]  /*0d00*/  @P4 LEA R13, R10, R17, 0x2 ;  /* 0x000000110a0d4211 */ /* 0x000fe200078e10ff */
[----:B------:R-:W-:Y:S01]  /*0d10*/  BAR.SYNC.DEFER_BLOCKING 0x0 ;  /* 0x0000000000007b1d */ /* 0x000fe20000010000 */
[----:B------:R-:W-:Y:S01]  /*0d20*/  @P3 LEA R21, R21, R8, 0x18 ;  /* 0x0000000815153211 */ /* 0x000fe200078ec0ff */
[----:B------:R-:W-:-:S03]  /*0d30*/  @P0 IMAD R19, R12, 0x4, R19 ;  /* 0x000000040c130824 */ /* 0x000fc600078e0213 */
[----:B------:R-:W-:Y:S01]  /*0d40*/  @P3 LEA R21, R18, R21, 0x2 ;  /* 0x0000001512153211 */ /* 0x000fe200078e10ff */
[----:B------:R-:W-:-:S04]  /*0d50*/  UIADD3 UR4, UPT, UPT, UR4, 0x1, URZ ;  /* 0x0000000104047890 */ /* 0x000fc8000fffe0ff */
[----:B------:R-:W-:Y:S01]  /*0d60*/  UISETP.NE.AND UP0, UPT, UR4, 0x1a, UPT ;  /* 0x0000001a0400788c */ /* 0x000fe2000bf05270 */
[----:B------:R-:W-:Y:S02]  /*0d70*/  IADD3 R6, P6, PT, R6, 0x14, RZ ;  /* 0x0000001406067810 */ /* 0x000fe40007fde0ff */
[----:B------:R-:W-:Y:S02]  /*0d80*/  IADD3 R4, P5, PT, R4, 0x14, RZ ;  /* 0x0000001404047810 */ /* 0x000fe40007fbe0ff */
[----:B------:R-:W-:Y:S01]  /*0d90*/  IADD3 R28, PT, PT, R28, 0xf50, RZ ;  /* 0x00000f501c1c7810 */ /* 0x000fe20007ffe0ff */
[----:B------:R-:W-:Y:S01]  /*0da0*/  IMAD.X R5, RZ, RZ, R5, P6 ;  /* 0x000000ffff057224 */ /* 0x000fe200030e0605 */
[----:B------:R-:W-:Y:S02]  /*0db0*/  IADD3.X R3, PT, PT, RZ, R3, RZ, P5, !PT ;  /* 0x00000003ff037210 */ /* 0x000fe40002ffe4ff */
[----:B------:R-:W-:Y:S02]  /*0dc0*/  IADD3 R7, PT, PT, R7, 0xf50, RZ ;  /* 0x00000f5007077810 */ /* 0x000fe40007ffe0ff */
[----:B------:R-:W-:Y:S01]  /*0dd0*/  IADD3 R29, PT, PT, R29, 0xf50, RZ ;  /* 0x00000f501d1d7810 */ /* 0x000fe20007ffe0ff */
[----:B-----5:R-:W-:Y:S04]  /*0de0*/  @P4 STS [R13], R14 ;  /* 0x0000000e0d004388 */ /* 0x020fe80000000800 */
[----:B---3--:R-:W-:Y:S04]  /*0df0*/  @P0 STS [R19+0x4], R16 ;  /* 0x0000041013000388 */ /* 0x008fe80000000800 */
[----:B----4-:R-:W-:Y:S04]  /*0e00*/  @P3 STS [R21+0x8], R20 ;  /* 0x0000081415003388 */ /* 0x010fe80000000800 */
[----:B--2---:R-:W-:Y:S04]  /*0e10*/  @!P1 STS [R41], R34 ;  /* 0x0000002229009388 */ /* 0x004fe80000000800 */
[----:B------:R-:W-:Y:S01]  /*0e20*/  @!P2 STS [R45+0x4], R43 ;  /* 0x0000042b2d00a388 */ /* 0x000fe20000000800 */
[----:B------:R-:W-:Y:S06]  /*0e30*/  BAR.SYNC.DEFER_BLOCKING 0x0 ;  /* 0x0000000000007b1d */ /* 0x000fec0000010000 */
[----:B------:R-:W-:Y:S04]  /*0e40*/  LDS R27, [R32] ;  /* 0x00000000201b7984 */ /* 0x000fe80000000800 */
[----:B------:R-:W0:Y:S04]  /*0e50*/  LDS.128 R8, [R33] ;  /* 0x0000000021087984 */ /* 0x000e280000000c00 */
[----:B------:R-:W1:Y:S04]  /*0e60*/  LDS R49, [R32+0x38] ;  /* 0x0000380020317984 */ /* 0x000e680000000800 */
[----:B------:R-:W2:Y:S04]  /*0e70*/  LDS R35, [R32+0x70] ;  /* 0x0000700020237984 */ /* 0x000ea80000000800 */
[----:B------:R-:W3:Y:S04]  /*0e80*/  LDS R37, [R32+0xa8] ;  /* 0x0000a80020257984 */ /* 0x000ee80000000800 */
[----:B------:R-:W4:Y:S04]  /*0e90*/  LDS.128 R12, [R33+0x10] ;  /* 0x00001000210c7984 */ /* 0x000f280000000c00 */
[----:B------:R-:W5:Y:S04]  /*0ea0*/  LDS.128 R16, [R33+0x20] ;  /* 0x0000200021107984 */ /* 0x000f680000000c00 */
[----:B------:R-:W5:Y:S04]  /*0eb0*/  LDS.128 R20, [R33+0x30] ;  /* 0x0000300021147984 */ /* 0x000f680000000c00 */
[----:B------:R-:W5:Y:S04]  /*0ec0*/  LDS R41, [R32+0x118] ;  /* 0x0001180020297984 */ /* 0x000f680000000800 */
[----:B------:R-:W5:Y:S04]  /*0ed0*/  LDS R43, [R32+0x150] ;  /* 0x00015000202b7984 */ /* 0x000f680000000800 */
[----:B------:R-:W-:Y:S01]  /*0ee0*/  LDS R45, [R32+0x188] ;  /* 0x00018800202d7984 */ /* 0x000fe20000000800 */
[----:B0-----:R-:W-:-:S03]  /*0ef0*/  FFMA R34, R8, R27, R39 ;  /* 0x0000001b08227223 */ /* 0x001fc60000000027 */
[----:B------:R-:W0:Y:S01]  /*0f00*/  LDS R39, [R32+0xe0] ;  /* 0x0000e00020277984 */ /* 0x000e220000000800 */
[C---:B-1----:R-:W-:Y:S01]  /*0f10*/  FFMA R36, R8.reuse, R49, R36 ;  /* 0x0000003108247223 */ /* 0x042fe20000000024 */
[C---:B--2---:R-:W-:Y:S01]  /*0f20*/  FFMA R38, R8.reuse, R35, R38 ;  /* 0x0000002308267223 */ /* 0x044fe20000000026 */
[----:B---3--:R-:W-:Y:S01]  /*0f30*/  FFMA R8, R8, R37, R52 ;  /* 0x0000002508087223 */ /* 0x008fe20000000034 */
[-C--:B----4-:R-:W-:Y:S01]  /*0f40*/  FFMA R40, R27, R13.reuse, R40 ;  /* 0x0000000d1b287223 */ /* 0x090fe20000000028 */
[-C--:B------:R-:W-:Y:S01]  /*0f50*/  FFMA R42, R49, R13.reuse, R42 ;  /* 0x0000000d312a7223 */ /* 0x080fe2000000002a */
[-C--:B------:R-:W-:Y:S01]  /*0f60*/  FFMA R44, R35, R13.reuse, R44 ;  /* 0x0000000d232c7223 */ /* 0x080fe2000000002c */
[----:B------:R-:W-:Y:S01]  /*0f70*/  FFMA R52, R37, R13, R24 ;  /* 0x0000000d25347223 */ /* 0x000fe20000000018 */
[-C--:B-----5:R-:W-:Y:S01]  /*0f80*/  FFMA R13, R27, R18.reuse, R25 ;  /* 0x000000121b0d7223 */ /* 0x0a0fe20000000019 */
[----:B------:R-:W-:Y:S01]  /*0f90*/  FFMA R51, R35, R18, R26 ;  /* 0x0000001223337223 */ /* 0x000fe2000000001a */
[----:B------:R-:W-:-:S02]  /*0fa0*/  FFMA R48, R27, R23, R48 ;  /* 0x000000171b307223 */ /* 0x000fc40000000030 */
[----:B------:R-:W1:Y:S01]  /*0fb0*/  LDS.128 R24, [R33+0x40] ;  /* 0x0000400021187984 */ /* 0x000e620000000c00 */
[-C--:B------:R-:W-:Y:S01]  /*0fc0*/  FFMA R47, R49, R18.reuse, R47 ;  /* 0x00000012312f7223 */ /* 0x080fe2000000002f */
[----:B------:R-:W-:Y:S01]  /*0fd0*/  FFMA R18, R37, R18, R46 ;  /* 0x0000001225127223 */ /* 0x000fe2000000002e */
[-C--:B------:R-:W-:Y:S01]  /*0fe0*/  FFMA R50, R49, R23.reuse, R50 ;  /* 0x0000001731327223 */ /* 0x080fe20000000032 */
[-C--:B------:R-:W-:Y:S01]  /*0ff0*/  FFMA R0, R35, R23.reuse, R0 ;  /* 0x0000001723007223 */ /* 0x080fe20000000000 */
[----:B------:R-:W-:Y:S02]  /*1000*/  FFMA R46, R37, R23, R2 ;  /* 0x00000017252e7223 */ /* 0x000fe40000000002 */
[----:B------:R-:W2:Y:S04]  /*1010*/  LDS R2, [R32+0x1c0] ;  /* 0x0001c00020027984 */ /* 0x000ea80000000800 */
[----:B------:R-:W3:Y:S01]  /*1020*/  LDS R23, [R32+0x1f8] ;  /* 0x0001f80020177984 */ /* 0x000ee20000000800 */
[-C--:B------:R-:W-:Y:S01]  /*1030*/  FFMA R36, R41, R9.reuse, R36 ;  /* 0x0000000929247223 */ /* 0x080fe20000000024 */
[-C--:B------:R-:W-:Y:S01]  /*1040*/  FFMA R37, R43, R9.reuse, R38 ;  /* 0x000000092b257223 */ /* 0x080fe20000000026 */
[-C--:B------:R-:W-:Y:S01]  /*1050*/  FFMA R42, R41, R14.reuse, R42 ;  /* 0x0000000e292a7223 */ /* 0x080fe2000000002a */
[-C--:B------:R-:W-:Y:S01]  /*1060*/  FFMA R44, R43, R14.reuse, R44 ;  /* 0x0000000e2b2c7223 */ /* 0x080fe2000000002c */
[-C--:B0-----:R-:W-:Y:S01]  /*1070*/  FFMA R35, R39, R9.reuse, R34 ;  /* 0x0000000927237223 */ /* 0x081fe20000000022 */
[----:B------:R-:W-:Y:S01]  /*1080*/  FFMA R9, R45, R9, R8 ;  /* 0x000000092d097223 */ /* 0x000fe20000000008 */
[-C--:B------:R-:W-:Y:S01]  /*1090*/  FFMA R40, R39, R14.reuse, R40 ;  /* 0x0000000e27287223 */ /* 0x080fe20000000028 */
[----:B------:R-:W-:Y:S01]  /*10a0*/  FFMA R52, R45, R14, R52 ;  /* 0x0000000e2d347223 */ /* 0x000fe20000000034 */
[-C--:B------:R-:W-:Y:S01]  /*10b0*/  FFMA R13, R39, R19.reuse, R13 ;  /* 0x00000013270d7223 */ /* 0x080fe2000000000d */
[-C--:B------:R-:W-:Y:S01]  /*10c0*/  FFMA R47, R41, R19.reuse, R47 ;  /* 0x00000013292f7223 */ /* 0x080fe2000000002f */
[-C--:B------:R-:W-:Y:S01]  /*10d0*/  FFMA R51, R43, R19.reuse, R51 ;  /* 0x000000132b337223 */ /* 0x080fe20000000033 */
[----:B------:R-:W0:Y:S01]  /*10e0*/  LDS R8, [R32+0x230] ;  /* 0x0002300020087984 */ /* 0x000e220000000800 */
[----:B------:R-:W-:-:S03]  /*10f0*/  FFMA R19, R45, R19, R18 ;  /* 0x000000132d137223 */ /* 0x000fc60000000012 */
[----:B------:R-:W4:Y:S04]  /*1100*/  LDS R14, [R32+0x268] ;  /* 0x00026800200e7984 */ /* 0x000f280000000800 */
[----:B------:R-:W5:Y:S04]  /*1110*/  LDS R18, [R32+0x2a0] ;  /* 0x0002a00020127984 */ /* 0x000f680000000800 */
[----:B------:R-:W5:Y:S04]  /*1120*/  LDS R34, [R32+0x2d8] ;  /* 0x0002d80020227984 */ /* 0x000f680000000800 */
[----:B------:R-:W5:Y:S01]  /*1130*/  LDS R38, [R32+0x348] ;  /* 0x0003480020267984 */ /* 0x000f620000000800 */
[-C--:B-1----:R-:W-:Y:S01]  /*1140*/  FFMA R48, R39, R24.reuse, R48 ;  /* 0x0000001827307223 */ /* 0x082fe20000000030 */
[-C--:B------:R-:W-:Y:S01]  /*1150*/  FFMA R50, R41, R24.reuse, R50 ;  /* 0x0000001829327223 */ /* 0x080fe20000000032 */
[-C--:B------:R-:W-:Y:S01]  /*1160*/  FFMA R0, R43, R24.reuse, R0 ;  /* 0x000000182b007223 */ /* 0x080fe20000000000 */
[----:B------:R-:W-:-:S02]  /*1170*/  FFMA R46, R45, R24, R46 ;  /* 0x000000182d2e7223 */ /* 0x000fc4000000002e */
[----:B------:R-:W1:Y:S01]  /*1180*/  LDS R24, [R32+0x310] ;  /* 0x0003100020187984 */ /* 0x000e620000000800 */
[C---:B--2---:R-:W-:Y:S01]  /*1190*/  FFMA R39, R2.reuse, R15, R40 ;  /* 0x0000000f02277223 */ /* 0x044fe20000000028 */
[C---:B------:R-:W-:Y:S01]  /*11a0*/  FFMA R41, R2.reuse, R25, R48 ;  /* 0x0000001902297223 */ /* 0x040fe20000000030 */
[C---:B------:R-:W-:Y:S01]  /*11b0*/  FFMA R40, R2.reuse, R20, R13 ;  /* 0x0000001402287223 */ /* 0x040fe2000000000d */
[----:B------:R-:W2:Y:S01]  /*11c0*/  LDS R48, [R32+0x380] ;  /* 0x0003800020307984 */ /* 0x000ea20000000800 */
[C---:B---3--:R-:W-:Y:S01]  /*11d0*/  FFMA R43, R23.reuse, R10, R36 ;  /* 0x0000000a172b7223 */ /* 0x048fe20000000024 */
[C---:B------:R-:W-:Y:S01]  /*11e0*/  FFMA R45, R23.reuse, R15, R42 ;  /* 0x0000000f172d7223 */ /* 0x040fe2000000002a */
[C---:B------:R-:W-:Y:S01]  /*11f0*/  FFMA R36, R23.reuse, R20, R47 ;  /* 0x0000001417247223 */ /* 0x040fe2000000002f */
[----:B------:R-:W-:Y:S01]  /*1200*/  FFMA R35, R2, R10, R35 ;  /* 0x0000000a02237223 */ /* 0x000fe20000000023 */
[-C--:B------:R-:W-:Y:S01]  /*1210*/  FFMA R23, R23, R25.reuse, R50 ;  /* 0x0000001917177223 */ /* 0x080fe20000000032 */
[----:B------:R-:W3:Y:S04]  /*1220*/  LDS R13, [R32+0x3f0] ;  /* 0x0003f000200d7984 */ /* 0x000ee80000000800 */
[----:B------:R-:W3:Y:S04]  /*1230*/  LDS R50, [R32+0x3b8] ;  /* 0x0003b80020327984 */ /* 0x000ee80000000800 */
[----:B------:R-:W3:Y:S01]  /*1240*/  LDS R2, [R32+0x428] ;  /* 0x0004280020027984 */ /* 0x000ee20000000800 */
[CC--:B0-----:R-:W-:Y:S01]  /*1250*/  FFMA R42, R8.reuse, R20.reuse, R51 ;  /* 0x00000014082a7223 */ /* 0x0c1fe20000000033 */
[----:B------:R-:W-:Y:S01]  /*1260*/  FFMA R49, R8, R25, R0 ;  /* 0x0000001908317223 */ /* 0x000fe20000000000 */
[----:B----4-:R-:W-:Y:S01]  /*1270*/  FFMA R20, R14, R20, R19 ;  /* 0x000000140e147223 */ /* 0x010fe20000000013 */
[C---:B------:R-:W-:Y:S01]  /*1280*/  FFMA R37, R8.reuse, R10, R37 ;  /* 0x0000000a08257223 */ /* 0x040fe20000000025 */
[----:B------:R-:W-:Y:S01]  /*1290*/  FFMA R47, R8, R15, R44 ;  /* 0x0000000f082f7223 */ /* 0x000fe2000000002c */
[C---:B-----5:R-:W-:Y:S01]  /*12a0*/  FFMA R35, R18.reuse, R11, R35 ;  /* 0x0000000b12237223 */ /* 0x060fe20000000023 */
[C---:B------:R-:W-:Y:S01]  /*12b0*/  FFMA R0, R18.reuse, R16, R39 ;  /* 0x0000001012007223 */ /* 0x040fe20000000027 */
[C---:B------:R-:W-:Y:S01]  /*12c0*/  FFMA R19, R18.reuse, R21, R40 ;  /* 0x0000001512137223 */ /* 0x040fe20000000028 */
[----:B------:R-:W-:Y:S01]  /*12d0*/  FFMA R18, R18, R26, R41 ;  /* 0x0000001a12127223 */ /* 0x000fe20000000029 */
[C---:B------:R-:W-:Y:S01]  /*12e0*/  FFMA R9, R14.reuse, R10, R9 ;  /* 0x0000000a0e097223 */ /* 0x040fe20000000009 */
[----:B------:R-:W-:Y:S01]  /*12f0*/  FFMA R15, R14, R15, R52 ;  /* 0x0000000f0e0f7223 */ /* 0x000fe20000000034 */
[C---:B------:R-:W-:Y:S01]  /*1300*/  FFMA R43, R34.reuse, R11, R43 ;  /* 0x0000000b222b7223 */ /* 0x040fe2000000002b */
[C---:B------:R-:W-:Y:S01]  /*1310*/  FFMA R8, R34.reuse, R16, R45 ;  /* 0x0000001022087223 */ /* 0x040fe2000000002d */
[----:B------:R-:W-:Y:S01]  /*1320*/  FFMA R41, R34, R21, R36 ;  /* 0x0000001522297223 */ /* 0x000fe20000000024 */
[----:B------:R-:W-:Y:S01]  /*1330*/  FFMA R25, R14, R25, R46 ;  /* 0x000000190e197223 */ /* 0x000fe2000000002e */
[----:B------:R-:W-:Y:S01]  /*1340*/  FFMA R34, R34, R26, R23 ;  /* 0x0000001a22227223 */ /* 0x000fe20000000017 */
[-C--:B------:R-:W-:Y:S01]  /*1350*/  FFMA R9, R38, R11.reuse, R9 ;  /* 0x0000000b26097223 */ /* 0x080fe20000000009 */
[C---:B-1----:R-:W-:Y:S01]  /*1360*/  FFMA R10, R24.reuse, R11, R37 ;  /* 0x0000000b180a7223 */ /* 0x042fe20000000025 */
[C---:B------:R-:W-:Y:S01]  /*1370*/  FFMA R44, R24.reuse, R16, R47 ;  /* 0x00000010182c7223 */ /* 0x040fe2000000002f */
[CC--:B------:R-:W-:Y:S01]  /*1380*/  FFMA R23, R24.reuse, R21.reuse, R42 ;  /* 0x0000001518177223 */ /* 0x0c0fe2000000002a */
[----:B------:R-:W-:Y:S01]  /*1390*/  FFMA R24, R24, R26, R49 ;  /* 0x0000001a18187223 */ /* 0x000fe20000000031 */
[C---:B------:R-:W-:Y:S01]  /*13a0*/  FFMA R16, R38.reuse, R16, R15 ;  /* 0x0000001026107223 */ /* 0x040fe2000000000f */
[C---:B------:R-:W-:Y:S01]  /*13b0*/  FFMA R21, R38.reuse, R21, R20 ;  /* 0x0000001526157223 */ /* 0x040fe20000000014 */
[----:B------:R-:W-:Y:S01]  /*13c0*/  FFMA R11, R38, R26, R25 ;  /* 0x0000001a260b7223 */ /* 0x000fe20000000019 */
[C---:B--2---:R-:W-:Y:S01]  /*13d0*/  FFMA R40, R48.reuse, R17, R0 ;  /* 0x0000001130287223 */ /* 0x044fe20000000000 */
[C---:B------:R-:W-:Y:S01]  /*13e0*/  FFMA R39, R48.reuse, R12, R35 ;  /* 0x0000000c30277223 */ /* 0x040fe20000000023 */
[C---:B------:R-:W-:Y:S01]  /*13f0*/  FFMA R25, R48.reuse, R22, R19 ;  /* 0x0000001630197223 */ /* 0x040fe20000000013 */
[CC--:B---3--:R-:W-:Y:S01]  /*1400*/  FFMA R0, R13.reuse, R27.reuse, R24 ;  /* 0x0000001b0d007223 */ /* 0x0c8fe20000000018 */
[----:B------:R-:W-:Y:S01]  /*1410*/  FFMA R48, R48, R27, R18 ;  /* 0x0000001b30307223 */ /* 0x000fe20000000012 */
[CC--:B------:R-:W-:Y:S01]  /*1420*/  FFMA R38, R13.reuse, R12.reuse, R10 ;  /* 0x0000000c0d267223 */ /* 0x0c0fe2000000000a */
[CC--:B------:R-:W-:Y:S01]  /*1430*/  FFMA R44, R13.reuse, R17.reuse, R44 ;  /* 0x000000110d2c7223 */ /* 0x0c0fe2000000002c */
[C---:B------:R-:W-:Y:S01]  /*1440*/  FFMA R36, R50.reuse, R12, R43 ;  /* 0x0000000c32247223 */ /* 0x040fe2000000002b */
[C---:B------:R-:W-:Y:S01]  /*1450*/  FFMA R42, R50.reuse, R17, R8 ;  /* 0x00000011322a7223 */ /* 0x040fe20000000008 */
[C---:B------:R-:W-:Y:S01]  /*1460*/  FFMA R47, R50.reuse, R22, R41 ;  /* 0x00000016322f7223 */ /* 0x040fe20000000029 */
[----:B------:R-:W-:Y:S01]  /*1470*/  FFMA R50, R50, R27, R34 ;  /* 0x0000001b32327223 */ /* 0x000fe20000000022 */
[C---:B------:R-:W-:Y:S01]  /*1480*/  FFMA R52, R2.reuse, R12, R9 ;  /* 0x0000000c02347223 */ /* 0x040fe20000000009 */
[C---:B------:R-:W-:Y:S01]  /*1490*/  FFMA R24, R2.reuse, R17, R16 ;  /* 0x0000001102187223 */ /* 0x040fe20000000010 */
[CC--:B------:R-:W-:Y:S01]  /*14a0*/  FFMA R46, R2.reuse, R22.reuse, R21 ;  /* 0x00000016022e7223 */ /* 0x0c0fe20000000015 */
[----:B------:R-:W-:Y:S01]  /*14b0*/  FFMA R26, R13, R22, R23 ;  /* 0x000000160d1a7223 */ /* 0x000fe20000000017 */
[----:B------:R-:W-:Y:S01]  /*14c0*/  FFMA R2, R2, R27, R11 ;  /* 0x0000001b02027223 */ /* 0x000fe2000000000b */
[----:B------:R-:W-:Y:S06]  /*14d0*/  BRA.U UP0, `(.L_x_166) ;  /* 0xfffffff5008c7547 */ /* 0x000fec000b83ffff */
[----:B------:R-:W0:Y:S01]  /*14e0*/  S2R R3, SR_TID.Z ;  /* 0x0000000000037919 */ /* 0x000e220000002300 */
[----:B------:R-:W1:Y:S08]  /*14f0*/  LDC.64 R6, c[0x0][0x398] ;  /* 0x0000e600ff067b82 */ /* 0x000e700000000a00 */
[----:B------:R-:W2:Y:S01]  /*1500*/  LDC.64 R4, c[0x0][0x390] ;  /* 0x0000e400ff047b82 */ /* 0x000ea20000000a00 */
[----:B0-----:R-:W-:-:S05]  /*1510*/  SHF.L.U32 R3, R3, 0x2, RZ ;  /* 0x0000000203037819 */ /* 0x001fca00000006ff */
[----:B-1----:R-:W-:-:S05]  /*1520*/  IMAD.WIDE.U32 R6, R3, 0x4, R6 ;  /* 0x0000000403067825 */ /* 0x002fca00078e0006 */
[----:B------:R-:W3:Y:S04]  /*1530*/  LDG.E.CONSTANT R11, desc[UR6][R6.64] ;  /* 0x00000006060b7981 */ /* 0x000ee8000c1e9900 */
[----:B------:R-:W4:Y:S04]  /*1540*/  LDG.E.CONSTANT R13, desc[UR6][R6.64+0x4] ;  /* 0x00000406060d7981 */ /* 0x000f28000c1e9900 */
[----:B------:R-:W5:Y:S04]  /*1550*/  LDG.E.CONSTANT R8, desc[UR6][R6.64+0x8] ;  /* 0x0000080606087981 */ /* 0x000f68000c1e9900 */
[----:B------:R0:W5:Y:S01]  /*1560*/  LDG.E.CONSTANT R3, desc[UR6][R6.64+0xc] ;  /* 0x00000c0606037981 */ /* 0x000162000c1e9900 */
[----:B------:R-:W-:-:S05]  /*1570*/  IMAD R30, R31, 0xc40, R30 ;  /* 0x00000c401f1e7824 */ /* 0x000fca00078e021e */
[----:B------:R-:W-:-:S05]  /*1580*/  IADD3 R9, PT, PT, R30, UR5, RZ ;  /* 0x000000051e097c10 */ /* 0x000fca000fffe0ff */
[----:B--2---:R-:W-:-:S04]  /*1590*/  IMAD.WIDE.U32 R4, R9, 0x4, R4 ;  /* 0x0000000409047825 */ /* 0x004fc800078e0004 */
[--C-:B---3--:R-:W-:Y:S01]  /*15a0*/  FADD R38, R38, R11.reuse ;  /* 0x0000000b26267221 */ /* 0x108fe20000000000 */
[--C-:B------:R-:W-:Y:S01]  /*15b0*/  FADD R39, R39, R11.reuse ;  /* 0x0000000b27277221 */ /* 0x100fe20000000000 */
[--C-:B------:R-:W-:Y:S01]  /*15c0*/  FADD R36, R36, R11.reuse ;  /* 0x0000000b24247221 */ /* 0x100fe20000000000 */
[----:B------:R-:W-:Y:S01]  /*15d0*/  FADD R11, R52, R11 ;  /* 0x0000000b340b7221 */ /* 0x000fe20000000000 */
[--C-:B----4-:R-:W-:Y:S01]  /*15e0*/  FADD R40, R40, R13.reuse ;  /* 0x0000000d28287221 */ /* 0x110fe20000000000 */
[----:B0-----:R-:W-:Y:S01]  /*15f0*/  FMNMX R7, RZ, R38, !PT ;  /* 0x00000026ff077209 */ /* 0x001fe20007800000 */
[--C-:B------:R-:W-:Y:S01]  /*1600*/  FADD R44, R44, R13.reuse ;  /* 0x0000000d2c2c7221 */ /* 0x100fe20000000000 */
[--C-:B------:R-:W-:Y:S01]  /*1610*/  FADD R24, R24, R13.reuse ;  /* 0x0000000d18187221 */ /* 0x100fe20000000000 */
[----:B------:R-:W-:Y:S01]  /*1620*/  FADD R42, R42, R13 ;  /* 0x0000000d2a2a7221 */ /* 0x000fe20000000000 */
[----:B------:R-:W-:Y:S01]  /*1630*/  FMNMX R9, RZ, R36, !PT ;  /* 0x00000024ff097209 */ /* 0x000fe20007800000 */
[----:B------:R0:W-:Y:S01]  /*1640*/  STG.E desc[UR6][R4.64+0xe0], R7 ;  /* 0x0000e00704007986 */ /* 0x0001e2000c101906 */
[----:B------:R-:W-:Y:S01]  /*1650*/  FMNMX R11, RZ, R11, !PT ;  /* 0x0000000bff0b7209 */ /* 0x000fe20007800000 */
[--C-:B-----5:R-:W-:Y:S01]  /*1660*/  FADD R25, R25, R8.reuse ;  /* 0x0000000819197221 */ /* 0x120fe20000000000 */
        /* <DEDUP_REMOVED lines=9> */
[----:B0-----:R-:W-:Y:S01]  /*1700*/  FMNMX R7, RZ, R24, !PT ;  /* 0x00000018ff077209 */ /* 0x001fe20007800000 */
[----:B------:R0:W-:Y:S01]  /*1710*/  STG.E desc[UR6][R4.64+0x70], R9 ;  /* 0x0000700904007986 */ /* 0x0001e2000c101906 */
[----:B------:R-:W-:-:S02]  /*1720*/  FMNMX R39, RZ, R39, !PT ;  /* 0x00000027ff277209 */ /* 0x000fc40007800000 */
[----:B------:R-:W-:Y:S01]  /*1730*/  FMNMX R17, RZ, R42, !PT ;  /* 0x0000002aff117209 */ /* 0x000fe20007800000 */
[----:B------:R1:W-:Y:S01]  /*1740*/  STG.E desc[UR6][R4.64+0x150], R11 ;  /* 0x0001500b04007986 */ /* 0x0003e2000c101906 */
[----:B------:R-:W-:Y:S02]  /*1750*/  FMNMX R25, RZ, R25, !PT ;  /* 0x00000019ff197209 */ /* 0x000fe40007800000 */
[----:B------:R-:W-:Y:S01]  /*1760*/  FMNMX R47, RZ, R47, !PT ;  /* 0x0000002fff2f7209 */ /* 0x000fe20007800000 */
[----:B------:R2:W-:Y:S01]  /*1770*/  STG.E desc[UR6][R4.64+0xc40], R15 ;  /* 0x000c400f04007986 */ /* 0x0005e2000c101906 */
[----:B------:R-:W-:-:S03]  /*1780*/  FMNMX R3, RZ, R8, !PT ;  /* 0x00000008ff037209 */ /* 0x000fc60007800000 */
        /* <DEDUP_REMOVED lines=18> */
.L_x_167:
        /* <DEDUP_REMOVED lines=13> */
.L_x_2170:


//--------------------- .text.fused_nn_conv2d_add_nn_relu_12_kernel0 --------------------------
	.section	.text.fused_nn_conv2d_add_nn_relu_12_kernel0,"ax",@progbits
	.align	128
        .global         fused_nn_conv2d_add_nn_relu_12_kernel0
        .type           fused_nn_conv2d_add_nn_relu_12_kernel0,@function
        .size           fused_nn_conv2d_add_nn_relu_12_kernel0,(.L_x_2171 - fused_nn_conv2d_add_nn_relu_12_kernel0)
        .other          fused_nn_conv2d_add_nn_relu_12_kernel0,@"STO_CUDA_ENTRY STV_DEFAULT"
fused_nn_conv2d_add_nn_relu_12_kernel0:
.text.fused_nn_conv2d_add_nn_relu_12_kernel0:
[----:B------:R-:W-:Y:S01]  /*0000*/  LDC R1, c[0x0][0x37c] ;  /* 0x0000df00ff017b82 */ /* 0x000fe20000000800 */
[----:B------:R-:W0:Y:S07]  /*0010*/  S2R R0, SR_TID.X ;  /* 0x0000000000007919 */ /* 0x000e2e0000002100 */
[----:B------:R-:W1:Y:S01]  /*0020*/  S2UR UR5, SR_CgaCtaId ;  /* 0x00000000000579c3 */ /* 0x000e620000008800 */
[----:B------:R-:W-:Y:S01]  /*0030*/  UMOV UR4, 0x400 ;  /* 0x0000040000047882 */ /* 0x000fe20000000000 */
[----:B------:R-:W2:Y:S01]  /*0040*/  LDCU.64 UR6, c[0x0][0x358] ;  /* 0x00006b00ff0677ac */ /* 0x000ea20008000a00 */
[----:B------:R-:W3:Y:S01]  /*0050*/  S2R R15, SR_TID.Y ;  /* 0x00000000000f7919 */ /* 0x000ee20000002200 */
[----:B------:R-:W-:Y:S01]  /*0060*/  BSSY.RECONVERGENT B0, `(.L_x_168) ;  /* 0x000003f000007945 */ /* 0x000fe20003800200 */
[----:B-1----:R-:W-:Y:S01]  /*0070*/  ULEA UR8, UR5, UR4, 0x18 ;  /* 0x0000000405087291 */ /* 0x002fe2000f8ec0ff */
[----:B0-----:R-:W-:-:S04]  /*0080*/  IMAD R2, R0, 0x3, RZ ;  /* 0x0000000300027824 */ /* 0x001fc800078e02ff */
[----:B---3--:R-:W-:-:S05]  /*0090*/  IMAD R2, R15, 0x14, R2 ;  /* 0x000000140f027824 */ /* 0x008fca00078e0202 */
[----:B------:R-:W-:-:S05]  /*00a0*/  LOP3.LUT R3, R2, 0xffff, RZ, 0xc0, !PT ;  /* 0x0000ffff02037812 */ /* 0x000fca00078ec0ff */
[----:B------:R-:W-:Y:S02]  /*00b0*/  IMAD R4, R3, 0x843, RZ ;  /* 0x0000084303047824 */ /* 0x000fe400078e02ff */
[----:B------:R-:W0:Y:S03]  /*00c0*/  S2R R3, SR_TID.Z ;  /* 0x0000000000037919 */ /* 0x000e260000002300 */
[----:B------:R-:W-:-:S05]  /*00d0*/  SHF.R.U32.HI R4, RZ, 0x10, R4 ;  /* 0x00000010ff047819 */ /* 0x000fca0000011604 */
[----:B------:R-:W-:-:S05]  /*00e0*/  IMAD.MOV R5, RZ, RZ, -R4 ;  /* 0x000000ffff057224 */ /* 0x000fca00078e0a04 */
[----:B------:R-:W-:-:S05]  /*00f0*/  PRMT R5, R5, 0x7710, RZ ;  /* 0x0000771005057816 */ /* 0x000fca00000000ff */
[----:B------:R-:W-:-:S05]  /*0100*/  IMAD.IADD R5, R2, 0x1, R5 ;  /* 0x0000000102057824 */ /* 0x000fca00078e0205 */
[----:B------:R-:W-:-:S04]  /*0110*/  LOP3.LUT R5, R5, 0xffff, RZ, 0xc0, !PT ;  /* 0x0000ffff05057812 */ /* 0x000fc800078ec0ff */
[----:B------:R-:W-:-:S04]  /*0120*/  LEA.HI R4, R5, R4, RZ, 0x1f ;  /* 0x0000000405047211 */ /* 0x000fc800078ff8ff */
[----:B------:R-:W-:Y:S01]  /*0130*/  LOP3.LUT R4, R4, 0xffff, RZ, 0xc0, !PT ;  /* 0x0000ffff04047812 */ /* 0x000fe200078ec0ff */
[----:B0-----:R-:W-:-:S03]  /*0140*/  IMAD R22, R3, 0x9b, R2 ;  /* 0x0000009b03167824 */ /* 0x001fc600078e0202 */
[----:B------:R-:W-:Y:S01]  /*0150*/  SHF.R.U32.HI R5, RZ, 0x4, R4 ;  /* 0x00000004ff057819 */ /* 0x000fe20000011604 */
[----:B------:R-:W-:Y:S01]  /*0160*/  IMAD R4, R3, 0x5, RZ ;  /* 0x0000000503047824 */ /* 0x000fe200078e02ff */
[C---:B------:R-:W-:Y:S02]  /*0170*/  ISETP.GT.U32.AND P0, PT, R22.reuse, 0x1d0, PT ;  /* 0x000001d01600780c */ /* 0x040fe40003f04070 */
[----:B------:R-:W-:Y:S02]  /*0180*/  LOP3.LUT R5, R5, 0xffff, RZ, 0xc0, !PT ;  /* 0x0000ffff05057812 */ /* 0x000fe400078ec0ff */
[----:B------:R-:W-:-:S03]  /*0190*/  LEA R7, R22, UR8, 0x2 ;  /* 0x0000000816077c11 */ /* 0x000fc6000f8e10ff */
[----:B------:R-:W-:-:S05]  /*01a0*/  IMAD.IADD R6, R4, 0x1, R5 ;  /* 0x0000000104067824 */ /* 0x000fca00078e0205 */
[----:B------:R-:W-:-:S13]  /*01b0*/  ISETP.GT.U32.OR P0, PT, R6, 0xe, P0 ;  /* 0x0000000e0600780c */ /* 0x000fda0000704470 */
[----:B--2---:R-:W-:Y:S05]  /*01c0*/  @P0 BRA `(.L_x_169) ;  /* 0x0000000000a00947 */ /* 0x004fea0003800000 */
[----:B------:R-:W-:-:S04]  /*01d0*/  ISETP.GT.U32.AND P1, PT, R2, 0x9a, PT ;  /* 0x0000009a0200780c */ /* 0x000fc80003f24070 */
[----:B------:R-:W-:-:S13]  /*01e0*/  ISETP.GT.U32.OR P1, PT, R0, 0x6, P1 ;  /* 0x000000060000780c */ /* 0x000fda0000f24470 */
[----:B------:R-:W-:Y:S05]  /*01f0*/  @P1 BRA `(.L_x_169) ;  /* 0x0000000000941947 */ /* 0x000fea0003800000 */
[----:B------:R-:W0:Y:S01]  /*0200*/  S2R R13, SR_CTAID.Y ;  /* 0x00000000000d7919 */ /* 0x000e220000002600 */
[----:B------:R-:W-:Y:S01]  /*0210*/  BSSY.RECONVERGENT B1, `(.L_x_170) ;  /* 0x0000022000017945 */ /* 0x000fe20003800200 */
[----:B0-----:R-:W-:-:S05]  /*0220*/  IMAD R8, R13, 0x10, R6 ;  /* 0x000000100d087824 */ /* 0x001fca00078e0206 */
[----:B------:R-:W-:Y:S01]  /*0230*/  ISETP.GE.U32.AND P1, PT, R8, 0x3, PT ;  /* 0x000000030800780c */ /* 0x000fe20003f26070 */
[----:B------:R-:W-:-:S12]  /*0240*/  IMAD.MOV.U32 R8, RZ, RZ, RZ ;  /* 0x000000ffff087224 */ /* 0x000fd800078e00ff */
[----:B------:R-:W-:Y:S05]  /*0250*/  @!P1 BRA `(.L_x_171) ;  /* 0x0000000000749947 */ /* 0x000fea0003800000 */
[----:B------:R-:W-:Y:S01]  /*0260*/  PRMT R9, R2, 0x9910, RZ ;  /* 0x0000991002097816 */ /* 0x000fe200000000ff */
[----:B------:R-:W0:Y:S04]  /*0270*/  S2R R12, SR_CTAID.X ;  /* 0x00000000000c7919 */ /* 0x000e280000002500 */
[----:B------:R-:W-:-:S05]  /*0280*/  IMAD R9, R9, 0x9, RZ ;  /* 0x0000000909097824 */ /* 0x000fca00078e02ff */
[----:B------:R-:W-:-:S04]  /*0290*/  LOP3.LUT R9, R9, 0xffff, RZ, 0xc0, !PT ;  /* 0x0000ffff09097812 */ /* 0x000fc800078ec0ff */
        /* <DEDUP_REMOVED lines=8> */
[----:B------:R-:W-:-:S05]  /*0320*/  PRMT R9, R10, 0x9910, RZ ;  /* 0x000099100a097816 */ /* 0x000fca00000000ff */
[----:B------:R-:W-:-:S04]  /*0330*/  IMAD R9, R9, 0x1f, RZ ;  /* 0x0000001f09097824 */ /* 0x000fc800078e02ff */
[----:B------:R-:W-:-:S05]  /*0340*/  IMAD.MOV R9, RZ, RZ, -R9 ;  /* 0x000000ffff097224 */ /* 0x000fca00078e0a09 */
[----:B------:R-:W-:Y:S01]  /*0350*/  PRMT R11, R9, 0x7710, RZ ;  /* 0x00007710090b7816 */ /* 0x000fe200000000ff */
[----:B0-----:R-:W-:-:S04]  /*0360*/  IMAD.SHL.U32 R9, R12, 0x20, RZ ;  /* 0x000000200c097824 */ /* 0x001fc800078e00ff */
[----:B------:R-:W-:-:S05]  /*0370*/  IMAD.IADD R10, R2, 0x1, R11 ;  /* 0x00000001020a7824 */ /* 0x000fca00078e020b */
[----:B------:R-:W-:-:S04]  /*0380*/  LOP3.LUT R10, R9, 0xff, R10, 0xf8, !PT ;  /* 0x000000ff090a7812 */ /* 0x000fc800078ef80a */
[----:B------:R-:W-:-:S13]  /*0390*/  ISETP.GE.U32.AND P1, PT, R10, 0x3, PT ;  /* 0x000000030a00780c */ /* 0x000fda0003f26070 */
[----:B------:R-:W-:Y:S05]  /*03a0*/  @!P1 BRA `(.L_x_171) ;  /* 0x0000000000209947 */ /* 0x000fea0003800000 */
[----:B------:R-:W0:Y:S01]  /*03b0*/  LDC.64 R8, c[0x0][0x380] ;  /* 0x0000e000ff087b82 */ /* 0x000e220000000a00 */
[----:B------:R-:W-:-:S04]  /*03c0*/  IMAD R12, R13, 0xe00, RZ ;  /* 0x00000e000d0c7824 */ /* 0x000fc800078e02ff */
[----:B------:R-:W-:-:S04]  /*03d0*/  IMAD R11, R3, 0x460, R12 ;  /* 0x00000460030b7824 */ /* 0x000fc800078e020c */
[----:B------:R-:W-:-:S04]  /*03e0*/  IMAD.IADD R10, R10, 0x1, R11 ;  /* 0x000000010a0a7824 */ /* 0x000fc800078e020b */
[----:B------:R-:W-:-:S04]  /*03f0*/  IMAD R10, R5, 0xe0, R10 ;  /* 0x000000e0050a7824 */ /* 0x000fc800078e020a */
[----:B------:R-:W-:-:S04]  /*0400*/  VIADD R11, R10, 0xfffffd5d ;  /* 0xfffffd5d0a0b7836 */ /* 0x000fc80000000000 */
[----:B0-----:R-:W-:-:S06]  /*0410*/  IMAD.WIDE R8, R11, 0x4, R8 ;  /* 0x000000040b087825 */ /* 0x001fcc00078e0208 */
[----:B------:R0:W5:Y:S02]  /*0420*/  LDG.E.CONSTANT R8, desc[UR6][R8.64] ;  /* 0x0000000608087981 */ /* 0x000164000c1e9900 */
.L_x_171:
[----:B------:R-:W-:Y:S05]  /*0430*/  BSYNC.RECONVERGENT B1 ;  /* 0x0000000000017941 */ /* 0x000fea0003800200 */
.L_x_170:
[----:B-----5:R1:W-:Y:S02]  /*0440*/  STS [R7], R8 ;  /* 0x0000000807007388 */ /* 0x0203e40000000800 */
.L_x_169:
[----:B------:R-:W-:Y:S05]  /*0450*/  BSYNC.RECONVERGENT B0 ;  /* 0x0000000000007941 */ /* 0x000fea0003800200 */
.L_x_168:
[----:B-1----:R-:W-:Y:S01]  /*0460*/  VIADD R8, R2, 0x1 ;  /* 0x0000000102087836 */ /* 0x002fe20000000000 */
[----:B------:R-:W-:Y:S01]  /*0470*/  ISETP.GT.U32.AND P1, PT, R22, 0x1cf, PT ;  /* 0x000001cf1600780c */ /* 0x000fe20003f24070 */
[----:B------:R-:W-:Y:S03]  /*0480*/  BSSY.RECONVERGENT B0, `(.L_x_172) ;  /* 0x0000037000007945 */ /* 0x000fe60003800200 */
[----:B0-----:R-:W-:-:S05]  /*0490*/  LOP3.LUT R9, R8, 0xffff, RZ, 0xc0, !PT ;  /* 0x0000ffff08097812 */ /* 0x001fca00078ec0ff */
        /* <DEDUP_REMOVED lines=10> */
[----:B------:R-:W-:-:S05]  /*0540*/  IMAD.IADD R10, R4, 0x1, R9 ;  /* 0x00000001040a7824 */ /* 0x000fca00078e0209 */
[----:B------:R-:W-:-:S13]  /*0550*/  ISETP.GT.U32.OR P1, PT, R10, 0xe, P1 ;  /* 0x0000000e0a00780c */ /* 0x000fda0000f24470 */
[----:B------:R-:W-:Y:S05]  /*0560*/  @P1 BRA `(.L_x_173) ;  /* 0x0000000000a01947 */ /* 0x000fea0003800000 */
[----:B------:R-:W-:-:S04]  /*0570*/  ISETP.GT.U32.AND P2, PT, R2, 0x99, PT ;  /* 0x000000990200780c */ /* 0x000fc80003f44070 */
[----:B------:R-:W-:-:S13]  /*0580*/  ISETP.GT.U32.OR P2, PT, R0, 0x6, P2 ;  /* 0x000000060000780c */ /* 0x000fda0001744470 */
[----:B------:R-:W-:Y:S05]  /*0590*/  @P2 BRA `(.L_x_173) ;  /* 0x0000000000942947 */ /* 0x000fea0003800000 */
[----:B------:R-:W0:Y:S01]  /*05a0*/  S2R R17, SR_CTAID.Y ;  /* 0x0000000000117919 */ /* 0x000e220000002600 */
[----:B------:R-:W-:Y:S01]  /*05b0*/  BSSY.RECONVERGENT B1, `(.L_x_174) ;  /* 0x0000022000017945 */ /* 0x000fe20003800200 */
[----:B------:R-:W-:Y:S02]  /*05c0*/  IMAD.MOV.U32 R12, RZ, RZ, RZ ;  /* 0x000000ffff0c7224 */ /* 0x000fe400078e00ff */
[----:B0-----:R-:W-:-:S05]  /*05d0*/  IMAD R11, R17, 0x10, R10 ;  /* 0x00000010110b7824 */ /* 0x001fca00078e020a */
[----:B------:R-:W-:-:S13]  /*05e0*/  ISETP.GE.U32.AND P2, PT, R11, 0x3, PT ;  /* 0x000000030b00780c */ /* 0x000fda0003f46070 */
[----:B------:R-:W-:Y:S05]  /*05f0*/  @!P2 BRA `(.L_x_175) ;  /* 0x000000000074a947 */ /* 0x000fea0003800000 */
[----:B------:R-:W-:-:S05]  /*0600*/  PRMT R11, R8, 0x9910, RZ ;  /* 0x00009910080b7816 */ /* 0x000fca00000000ff */
[----:B------:R-:W-:-:S05]  /*0610*/  IMAD R11, R11, 0x9, RZ ;  /* 0x000000090b0b7824 */ /* 0x000fca00078e02ff */
[----:B------:R-:W-:-:S04]  /*0620*/  LOP3.LUT R11, R11, 0xffff, RZ, 0xc0, !PT ;  /* 0x0000ffff0b0b7812 */ /* 0x000fc800078ec0ff */
[----:B------:R-:W-:-:S05]  /*0630*/  SHF.R.U32.HI R11, RZ, 0x8, R11 ;  /* 0x00000008ff0b7819 */ /* 0x000fca000001160b */
[----:B------:R-:W-:-:S05]  /*0640*/  IMAD.MOV R13, RZ, RZ, -R11 ;  /* 0x000000ffff0d7224 */ /* 0x000fca00078e0a0b */
[----:B------:R-:W-:-:S05]  /*0650*/  PRMT R13, R13, 0x7710, RZ ;  /* 0x000077100d0d7816 */ /* 0x000fca00000000ff */
[----:B------:R-:W-:-:S05]  /*0660*/  IMAD.IADD R13, R8, 0x1, R13 ;  /* 0x00000001080d7824 */ /* 0x000fca00078e020d */
[----:B------:R-:W-:Y:S02]  /*0670*/  LOP3.LUT R14, R13, 0xfe, RZ, 0xc0, !PT ;  /* 0x000000fe0d0e7812 */ /* 0x000fe400078ec0ff */
[----:B------:R-:W0:Y:S02]  /*0680*/  S2R R13, SR_CTAID.X ;  /* 0x00000000000d7919 */ /* 0x000e240000002500 */
        /* <DEDUP_REMOVED lines=20> */
.L_x_175:
[----:B------:R-:W-:Y:S05]  /*07d0*/  BSYNC.RECONVERGENT B1 ;  /* 0x0000000000017941 */ /* 0x000fea0003800200 */
.L_x_174:
[----:B-----5:R1:W-:Y:S02]  /*07e0*/  STS [R7+0x4], R12 ;  /* 0x0000040c07007388 */ /* 0x0203e40000000800 */
.L_x_173:
[----:B------:R-:W-:Y:S05]  /*07f0*/  BSYNC.RECONVERGENT B0 ;  /* 0x0000000000007941 */ /* 0x000fea0003800200 */
.L_x_172:
[----:B------:R-:W-:Y:S01]  /*0800*/  VIADD R11, R2, 0x2 ;  /* 0x00000002020b7836 */ /* 0x000fe20000000000 */
[----:B------:R-:W-:Y:S01]  /*0810*/  ISETP.GT.U32.AND P2, PT, R22, 0x1ce, PT ;  /* 0x000001ce1600780c */ /* 0x000fe20003f44070 */
[----:B------:R-:W-:Y:S03]  /*0820*/  BSSY.RECONVERGENT B0, `(.L_x_176) ;  /* 0x0000037000007945 */ /* 0x000fe60003800200 */
[----:B-1----:R-:W-:-:S05]  /*0830*/  LOP3.LUT R12, R11, 0xffff, RZ, 0xc0, !PT ;  /* 0x0000ffff0b0c7812 */ /* 0x002fca00078ec0ff */
[----:B------:R-:W-:-:S05]  /*0840*/  IMAD R12, R12, 0x843, RZ ;  /* 0x000008430c0c7824 */ /* 0x000fca00078e02ff */
[----:B------:R-:W-:-:S05]  /*0850*/  SHF.R.U32.HI R12, RZ, 0x10, R12 ;  /* 0x00000010ff0c7819 */ /* 0x000fca000001160c */
[----:B------:R-:W-:-:S05]  /*0860*/  IMAD.MOV R14, RZ, RZ, -R12 ;  /* 0x000000ffff0e7224 */ /* 0x000fca00078e0a0c */
[----:B------:R-:W-:-:S05]  /*0870*/  PRMT R14, R14, 0x7710, RZ ;  /* 0x000077100e0e7816 */ /* 0x000fca00000000ff */
[----:B0-----:R-:W-:-:S05]  /*0880*/  IMAD.IADD R13, R11, 0x1, R14 ;  /* 0x000000010b0d7824 */ /* 0x001fca00078e020e */
        /* <DEDUP_REMOVED lines=38> */
[----:B------:R-:W-:Y:S02]  /*0af0*/  IMAD R14, R17, 0xe00, RZ ;  /* 0x00000e00110e7824 */ /* 0x000fe400078e02ff */
[----:B------:R-:W0:Y:S02]  /*0b00*/  LDC.64 R16, c[0x0][0x380] ;  /* 0x0000e000ff107b82 */ /* 0x000e240000000a00 */
[----:B------:R-:W-:-:S04]  /*0b10*/  IMAD R19, R3, 0x460, R14 ;  /* 0x0000046003137824 */ /* 0x000fc800078e020e */
[----:B------:R-:W-:-:S04]  /*0b20*/  IMAD.IADD R18, R19, 0x1, R18 ;  /* 0x0000000113127824 */ /* 0x000fc800078e0212 */
[----:B------:R-:W-:-:S04]  /*0b30*/  IMAD R18, R13, 0xe0, R18 ;  /* 0x000000e00d127824 */ /* 0x000fc800078e0212 */
[----:B------:R-:W-:-:S04]  /*0b40*/  VIADD R19, R18, 0xfffffd5d ;  /* 0xfffffd5d12137836 */ /* 0x000fc80000000000 */
[----:B0-----:R-:W-:-:S05]  /*0b50*/  IMAD.WIDE R16, R19, 0x4, R16 ;  /* 0x0000000413107825 */ /* 0x001fca00078e0210 */
[----:B------:R0:W5:Y:S02]  /*0b60*/  LDG.E.CONSTANT R14, desc[UR6][R16.64] ;  /* 0x00000006100e7981 */ /* 0x000164000c1e9900 */
.L_x_179:
[----:B------:R-:W-:Y:S05]  /*0b70*/  BSYNC.RECONVERGENT B1 ;  /* 0x0000000000017941 */ /* 0x000fea0003800200 */
.L_x_178:
[----:B-----5:R1:W-:Y:S02]  /*0b80*/  STS [R7+0x8], R14 ;  /* 0x0000080e07007388 */ /* 0x0203e40000000800 */
.L_x_177:
[----:B------:R-:W-:Y:S05]  /*0b90*/  BSYNC.RECONVERGENT B0 ;  /* 0x0000000000007941 */ /* 0x000fea0003800200 */
.L_x_176:
[----:B------:R-:W-:Y:S02]  /*0ba0*/  LOP3.LUT P3, RZ, R0, R15, RZ, 0xfc, !PT ;  /* 0x0000000f00ff7212 */ /* 0x000fe4000786fcff */
[----:B-1----:R-:W-:-:S04]  /*0bb0*/  IADD3 R14, PT, PT, R3, R0, R15 ;  /* 0x00000000030e7210 */ /* 0x002fc80007ffe00f */
[----:B------:R-:W-:-:S13]  /*0bc0*/  ISETP.LT.U32.AND P3, PT, R14, 0x3, !P3 ;  /* 0x000000030e00780c */ /* 0x000fda0005f61070 */
[----:B------:R-:W1:Y:S01]  /*0bd0*/  @P3 S2R R19, SR_CTAID.Z ;  /* 0x0000000000133919 */ /* 0x000e620000002700 */
[----:B0-----:R-:W0:Y:S01]  /*0be0*/  @P3 LDC.64 R16, c[0x0][0x388] ;  /* 0x0000e200ff103b82 */ /* 0x001e220000000a00 */
[----:B-1----:R-:W-:-:S04]  /*0bf0*/  @P3 IMAD R19, R19, 0x3, R14 ;  /* 0x0000000313133824 */ /* 0x002fc800078e020e */
[----:B------:R-:W-:-:S04]  /*0c00*/  @P3 IMAD R21, R19, 0x93, RZ ;  /* 0x0000009313153824 */ /* 0x000fc800078e02ff */
[----:B0-----:R-:W-:-:S06]  /*0c10*/  @P3 IMAD.WIDE.U32 R20, R21, 0x4, R16 ;  /* 0x0000000415143825 */ /* 0x001fcc00078e0010 */
[----:B------:R-:W2:Y:S01]  /*0c20*/  @P3 LDG.E.CONSTANT R20, desc[UR6][R20.64] ;  /* 0x0000000614143981 */ /* 0x000ea2000c1e9900 */
[----:B------:R-:W-:Y:S01]  /*0c30*/  UIADD3 UR4, UPT, UPT, UR4, 0x744, URZ ;  /* 0x0000074404047890 */ /* 0x000fe2000fffe0ff */
[----:B------:R-:W-:Y:S01]  /*0c40*/  IMAD.SHL.U32 R16, R0, 0x4, RZ ;  /* 0x0000000400107824 */ /* 0x000fe200078e00ff */
[----:B------:R-:W-:Y:S02]  /*0c50*/  BSSY.RECONVERGENT B0, `(.L_x_180) ;  /* 0x0000037000007945 */ /* 0x000fe40003800200 */
[----:B------:R-:W-:Y:S01]  /*0c60*/  ULEA UR4, UR5, UR4, 0x18 ;  /* 0x0000000405047291 */ /* 0x000fe2000f8ec0ff */
[----:B------:R-:W-:-:S05]  /*0c70*/  IMAD R16, R15, 0x3e, R16 ;  /* 0x0000003e0f107824 */ /* 0x000fca00078e0210 */
[----:B------:R-:W-:Y:S02]  /*0c80*/  LEA R15, R14, UR4, 0x2 ;  /* 0x000000040e0f7c11 */ /* 0x000fe4000f8e10ff */
[----:B------:R-:W-:Y:S02]  /*0c90*/  LEA R16, R16, UR8, 0x2 ;  /* 0x0000000810107c11 */ /* 0x000fe4000f8e10ff */
[----:B------:R-:W-:Y:S01]  /*0ca0*/  LEA R17, R3, UR4, 0x2 ;  /* 0x0000000403117c11 */ /* 0x000fe2000f8e10ff */
[----:B--2---:R-:W-:Y:S01]  /*0cb0*/  @P3 STS [R15], R20 ;  /* 0x000000140f003388 */ /* 0x004fe20000000800 */
[----:B------:R-:W-:Y:S06]  /*0cc0*/  BAR.SYNC.DEFER_BLOCKING 0x0 ;  /* 0x0000000000007b1d */ /* 0x000fec0000010000 */
[----:B------:R-:W-:Y:S04]  /*0cd0*/  LDS R18, [R16] ;  /* 0x0000000010127984 */ /* 0x000fe80000000800 */
[----:B------:R-:W0:Y:S04]  /*0ce0*/  LDS R19, [R17] ;  /* 0x0000000011137984 */ /* 0x000e280000000800 */
[----:B------:R-:W1:Y:S01]  /*0cf0*/  LDS R24, [R16+0x8] ;  /* 0x0000080010187984 */ /* 0x000e620000000800 */
[----:B0-----:R-:W-:Y:S01]  /*0d00*/  FFMA R29, R18, R19, RZ ;  /* 0x00000013121d7223 */ /* 0x001fe200000000ff */
[----:B-1----:R-:W-:Y:S01]  /*0d10*/  FFMA R25, R19, R24, RZ ;  /* 0x0000001813197223 */ /* 0x002fe200000000ff */
[----:B------:R-:W-:Y:S06]  /*0d20*/  BAR.SYNC.DEFER_BLOCKING 0x0 ;  /* 0x0000000000007b1d */ /* 0x000fec0000010000 */
        /* <DEDUP_REMOVED lines=17> */
[----:B------:R-:W-:-:S04]  /*0e40*/  LOP3.LUT R21, R21, 0xfe, RZ, 0xc0, !PT ;  /* 0x000000fe15157812 */ /* 0x000fc800078ec0ff */
[----:B------:R-:W-:Y:S02]  /*0e50*/  LEA.HI R21, R21, R20, RZ, 0x1f ;  /* 0x0000001415157211 */ /* 0x000fe400078ff8ff */
[----:B------:R-:W0:Y:S02]  /*0e60*/  S2R R20, SR_CTAID.X ;  /* 0x0000000000147919 */ /* 0x000e240000002500 */
[----:B------:R-:W-:-:S04]  /*0e70*/  LOP3.LUT R21, R21, 0xf0, RZ, 0xc0, !PT ;  /* 0x000000f015157812 */ /* 0x000fc800078ec0ff */
[----:B------:R-:W-:-:S04]  /*0e80*/  SHF.R.U32.HI R21, RZ, 0x4, R21 ;  /* 0x00000004ff157819 */ /* 0x000fc80000011615 */
[----:B------:R-:W-:-:S05]  /*0e90*/  PRMT R21, R21, 0x9910, RZ ;  /* 0x0000991015157816 */ /* 0x000fca00000000ff */
[----:B------:R-:W-:-:S04]  /*0ea0*/  IMAD R21, R21, 0x1f, RZ ;  /* 0x0000001f15157824 */ /* 0x000fc800078e02ff */
[----:B------:R-:W-:-:S05]  /*0eb0*/  IMAD.MOV R21, RZ, RZ, -R21 ;  /* 0x000000ffff157224 */ /* 0x000fca00078e0a15 */
[----:B------:R-:W-:-:S05]  /*0ec0*/  PRMT R21, R21, 0x7710, RZ ;  /* 0x0000771015157816 */ /* 0x000fca00000000ff */
[----:B------:R-:W-:Y:S02]  /*0ed0*/  IMAD.IADD R21, R2, 0x1, R21 ;  /* 0x0000000102157824 */ /* 0x000fe400078e0215 */
[----:B0-----:R-:W-:-:S05]  /*0ee0*/  IMAD.SHL.U32 R20, R20, 0x20, RZ ;  /* 0x0000002014147824 */ /* 0x001fca00078e00ff */
        /* <DEDUP_REMOVED lines=9> */
[----:B0-----:R-:W-:-:S06]  /*0f80*/  IMAD.WIDE R18, R21, 0x4, R18 ;  /* 0x0000000415127825 */ /* 0x001fcc00078e0212 */
[----:B------:R0:W5:Y:S02]  /*0f90*/  LDG.E.CONSTANT R18, desc[UR6][R18.64] ;  /* 0x0000000612127981 */ /* 0x000164000c1e9900 */
.L_x_183:
[----:B------:R-:W-:Y:S05]  /*0fa0*/  BSYNC.RECONVERGENT B1 ;  /* 0x0000000000017941 */ /* 0x000fea0003800200 */
.L_x_182:
[----:B-----5:R1:W-:Y:S02]  /*0fb0*/  STS [R7], R18 ;  /* 0x0000001207007388 */ /* 0x0203e40000000800 */
.L_x_181:
[----:B------:R-:W-:Y:S05]  /*0fc0*/  BSYNC.RECONVERGENT B0 ;  /* 0x0000000000007941 */ /* 0x000fea0003800200 */
.L_x_180:
[----:B------:R-:W-:Y:S04]  /*0fd0*/  BSSY.RECONVERGENT B0, `(.L_x_184) ;  /* 0x000002a000007945 */ /* 0x000fe80003800200 */
[----:B------:R-:W-:Y:S05]  /*0fe0*/  @P1 BRA `(.L_x_185) ;  /* 0x0000000000a01947 */ /* 0x000fea0003800000 */
[----:B------:R-:W-:-:S04]  /*0ff0*/  ISETP.GT.U32.AND P4, PT, R2, 0x99, PT ;  /* 0x000000990200780c */ /* 0x000fc80003f84070 */
[----:B------:R-:W-:-:S13]  /*1000*/  ISETP.GT.U32.OR P4, PT, R0, 0x6, P4 ;  /* 0x000000060000780c */ /* 0x000fda0002784470 */
[----:B------:R-:W-:Y:S05]  /*1010*/  @P4 BRA `(.L_x_185) ;  /* 0x0000000000944947 */ /* 0x000fea0003800000 */
[----:B0-----:R-:W1:Y:S01]  /*1020*/  S2R R19, SR_CTAID.Y ;  /* 0x0000000000137919 */ /* 0x001e620000002600 */
[----:B------:R-:W-:Y:S01]  /*1030*/  BSSY.RECONVERGENT B1, `(.L_x_186) ;  /* 0x0000022000017945 */ /* 0x000fe20003800200 */
[----:B-1----:R-:W-:-:S05]  /*1040*/  IMAD R18, R19, 0x10, R10 ;  /* 0x0000001013127824 */ /* 0x002fca00078e020a */
        /* <DEDUP_REMOVED lines=32> */
.L_x_187:
[----:B------:R-:W-:Y:S05]  /*1250*/  BSYNC.RECONVERGENT B1 ;  /* 0x0000000000017941 */ /* 0x000fea0003800200 */
.L_x_186:
[----:B-----5:R2:W-:Y:S02]  /*1260*/  STS [R7+0x4], R18 ;  /* 0x0000041207007388 */ /* 0x0205e40000000800 */
.L_x_185:
[----:B------:R-:W-:Y:S05]  /*1270*/  BSYNC.RECONVERGENT B0 ;  /* 0x0000000000007941 */ /* 0x000fea0003800200 */
.L_x_184:
[----:B------:R-:W-:Y:S04]  /*1280*/  BSSY.RECONVERGENT B0, `(.L_x_188) ;  /* 0x000002a000007945 */ /* 0x000fe80003800200 */
[----:B------:R-:W-:Y:S05]  /*1290*/  @P2 BRA `(.L_x_189) ;  /* 0x0000000000a02947 */ /* 0x000fea0003800000 */
[----:B------:R-:W-:-:S04]  /*12a0*/  ISETP.GT.U32.AND P4, PT, R2, 0x98, PT ;  /* 0x000000980200780c */ /* 0x000fc80003f84070 */
[----:B------:R-:W-:-:S13]  /*12b0*/  ISETP.GT.U32.OR P4, PT, R0, 0x5, P4 ;  /* 0x000000050000780c */ /* 0x000fda0002784470 */
[----:B------:R-:W-:Y:S05]  /*12c0*/  @P4 BRA `(.L_x_189) ;  /* 0x0000000000944947 */ /* 0x000fea0003800000 */
[----:B0-----:R-:W1:Y:S01]  /*12d0*/  S2R R19, SR_CTAID.Y ;  /* 0x0000000000137919 */ /* 0x001e620000002600 */
[----:B------:R-:W-:Y:S01]  /*12e0*/  BSSY.RECONVERGENT B1, `(.L_x_190) ;  /* 0x0000022000017945 */ /* 0x000fe20003800200 */
[----:B-12---:R-:W-:-:S05]  /*12f0*/  IMAD R18, R19, 0x10, R12 ;  /* 0x0000001013127824 */ /* 0x006fca00078e020c */
        /* <DEDUP_REMOVED lines=32> */
.L_x_191:
[----:B------:R-:W-:Y:S05]  /*1500*/  BSYNC.RECONVERGENT B1 ;  /* 0x0000000000017941 */ /* 0x000fea0003800200 */
.L_x_190:
[----:B-----5:R3:W-:Y:S02]  /*1510*/  STS [R7+0x8], R18 ;  /* 0x0000081207007388 */ /* 0x0207e40000000800 */
.L_x_189:
[----:B------:R-:W-:Y:S05]  /*1520*/  BSYNC.RECONVERGENT B0 ;  /* 0x0000000000007941 */ /* 0x000fea0003800200 */
.L_x_188:
[----:B------:R-:W-:Y:S04]  /*1530*/  BSSY.RECONVERGENT B0, `(.L_x_192) ;  /* 0x0000009000007945 */ /* 0x000fe80003800200 */
[----:B------:R-:W-:Y:S05]  /*1540*/  @!P3 BRA `(.L_x_193) ;  /* 0x00000000001cb947 */ /* 0x000fea0003800000 */
[----:B------:R-:W4:Y:S01]  /*1550*/  S2R R21, SR_CTAID.Z ;  /* 0x0000000000157919 */ /* 0x000f220000002700 */
[----:B0123--:R-:W0:Y:S01]  /*1560*/  LDC.64 R18, c[0x0][0x388] ;  /* 0x0000e200ff127b82 */ /* 0x00fe220000000a00 */
[----:B----4-:R-:W-:-:S04]  /*1570*/  IMAD R21, R21, 0x3, R14 ;  /* 0x0000000315157824 */ /* 0x010fc800078e020e */
[----:B------:R-:W-:-:S04]  /*1580*/  IMAD R21, R21, 0x93, RZ ;  /* 0x0000009315157824 */ /* 0x000fc800078e02ff */
[----:B0-----:R-:W-:-:S06]  /*1590*/  IMAD.WIDE.U32 R18, R21, 0x4, R18 ;  /* 0x0000000415127825 */ /* 0x001fcc00078e0012 */
[----:B------:R-:W2:Y:S04]  /*15a0*/  LDG.E.CONSTANT R18, desc[UR6][R18.64+0x4] ;  /* 0x0000040612127981 */ /* 0x000ea8000c1e9900 */
[----:B--2---:R4:W-:Y:S02]  /*15b0*/  STS [R15], R18 ;  /* 0x000000120f007388 */ /* 0x0049e40000000800 */
.L_x_193:
[----:B------:R-:W-:Y:S05]  /*15c0*/  BSYNC.RECONVERGENT B0 ;  /* 0x0000000000007941 */ /* 0x000fea0003800200 */
.L_x_192:
[----:B------:R-:W-:Y:S06]  /*15d0*/  BAR.SYNC.DEFER_BLOCKING 0x0 ;  /* 0x0000000000007b1d */ /* 0x000fec0000010000 */
[----:B------:R-:W-:Y:S01]  /*15e0*/  BSSY.RECONVERGENT B0, `(.L_x_194) ;  /* 0x0000030000007945 */ /* 0x000fe20003800200 */
[----:B-1234-:R-:W-:Y:S04]  /*15f0*/  LDS R18, [R16] ;  /* 0x0000000010127984 */ /* 0x01efe80000000800 */
[----:B------:R-:W1:Y:S04]  /*1600*/  LDS R20, [R17] ;  /* 0x0000000011147984 */ /* 0x000e680000000800 */
[----:B0-----:R-:W0:Y:S01]  /*1610*/  LDS R19, [R16+0x8] ;  /* 0x0000080010137984 */ /* 0x001e220000000800 */
[----:B-1----:R-:W-:Y:S01]  /*1620*/  FFMA R29, R18, R20, R29 ;  /* 0x00000014121d7223 */ /* 0x002fe2000000001d */
[----:B0-----:R-:W-:Y:S01]  /*1630*/  FFMA R25, R20, R19, R25 ;  /* 0x0000001314197223 */ /* 0x001fe20000000019 */
        /* <DEDUP_REMOVED lines=28> */
[----:B0-----:R-:W-:-:S03]  /*1800*/  IMAD.SHL.U32 R20, R20, 0x20, RZ ;  /* 0x0000002014147824 */ /* 0x001fc600078e00ff */
[----:B------:R-:W-:-:S04]  /*1810*/  LOP3.LUT R21, R21, 0xff, RZ, 0xc0, !PT ;  /* 0x000000ff15157812 */ /* 0x000fc800078ec0ff */
[----:B------:R-:W-:-:S13]  /*1820*/  LOP3.LUT P4, RZ, R20, R21, RZ, 0xfc, !PT ;  /* 0x0000001514ff7212 */ /* 0x000fda000788fcff */
[----:B------:R-:W-:Y:S05]  /*1830*/  @!P4 BRA `(.L_x_197) ;  /* 0x000000000020c947 */ /* 0x000fea0003800000 */
[----:B------:R-:W-:Y:S02]  /*1840*/  IMAD R24, R19, 0xe00, RZ ;  /* 0x00000e0013187824 */ /* 0x000fe400078e02ff */
[----:B------:R-:W0:Y:S02]  /*1850*/  LDC.64 R18, c[0x0][0x380] ;  /* 0x0000e000ff127b82 */ /* 0x000e240000000a00 */
[----:B------:R-:W-:-:S05]  /*1860*/  IMAD R24, R3, 0x460, R24 ;  /* 0x0000046003187824 */ /* 0x000fca00078e0218 */
[----:B------:R-:W-:-:S05]  /*1870*/  IADD3 R20, PT, PT, R21, R24, R20 ;  /* 0x0000001815147210 */ /* 0x000fca0007ffe014 */
[----:B------:R-:W-:-:S04]  /*1880*/  IMAD R20, R5, 0xe0, R20 ;  /* 0x000000e005147824 */ /* 0x000fc800078e0214 */
[----:B------:R-:W-:-:S04]  /*1890*/  VIADD R21, R20, 0xfffffd5f ;  /* 0xfffffd5f14157836 */ /* 0x000fc80000000000 */
[----:B0-----:R-:W-:-:S06]  /*18a0*/  IMAD.WIDE R18, R21, 0x4, R18 ;  /* 0x0000000415127825 */ /* 0x001fcc00078e0212 */
[----:B------:R0:W5:Y:S02]  /*18b0*/  LDG.E.CONSTANT R18, desc[UR6][R18.64] ;  /* 0x0000000612127981 */ /* 0x000164000c1e9900 */
.L_x_197:
[----:B------:R-:W-:Y:S05]  /*18c0*/  BSYNC.RECONVERGENT B1 ;  /* 0x0000000000017941 */ /* 0x000fea0003800200 */
.L_x_196:
[----:B-----5:R1:W-:Y:S02]  /*18d0*/  STS [R7], R18 ;  /* 0x0000001207007388 */ /* 0x0203e40000000800 */
.L_x_195:
[----:B------:R-:W-:Y:S05]  /*18e0*/  BSYNC.RECONVERGENT B0 ;  /* 0x0000000000007941 */ /* 0x000fea0003800200 */
.L_x_194:
        /* <DEDUP_REMOVED lines=40> */
.L_x_201:
[----:B------:R-:W-:Y:S05]  /*1b70*/  BSYNC.RECONVERGENT B1 ;  /* 0x0000000000017941 */ /* 0x000fea0003800200 */
.L_x_200:
[----:B-----5:R2:W-:Y:S02]  /*1b80*/  STS [R7+0x4], R18 ;  /* 0x0000041207007388 */ /* 0x0205e40000000800 */
.L_x_199:
[----:B------:R-:W-:Y:S05]  /*1b90*/  BSYNC.RECONVERGENT B0 ;  /* 0x0000000000007941 */ /* 0x000fea0003800200 */
.L_x_198:
        /* <DEDUP_REMOVED lines=40> */
.L_x_205:
[----:B------:R-:W-:Y:S05]  /*1e20*/  BSYNC.RECONVERGENT B1 ;  /* 0x0000000000017941 */ /* 0x000fea0003800200 */
.L_x_204:
[----:B-----5:R3:W-:Y:S02]  /*1e30*/  STS [R7+0x8], R18 ;  /* 0x0000081207007388 */ /* 0x0207e40000000800 */
.L_x_203:
[----:B------:R-:W-:Y:S05]  /*1e40*/  BSYNC.RECONVERGENT B0 ;  /* 0x0000000000007941 */ /* 0x000fea0003800200 */
.L_x_202:
[----:B------:R-:W4:Y:S01]  /*1e50*/  @P3 S2R R21, SR_CTAID.Z ;  /* 0x0000000000153919 */ /* 0x000f220000002700 */
[----:B0123--:R-:W0:Y:S01]  /*1e60*/  @P3 LDC.64 R18, c[0x0][0x388] ;  /* 0x0000e200ff123b82 */ /* 0x00fe220000000a00 */
[----:B----4-:R-:W-:-:S04]  /*1e70*/  @P3 IMAD R21, R21, 0x3, R14 ;  /* 0x0000000315153824 */ /* 0x010fc800078e020e */
[----:B------:R-:W-:-:S04]  /*1e80*/  @P3 IMAD R21, R21, 0x93, RZ ;  /* 0x0000009315153824 */ /* 0x000fc800078e02ff */
[----:B0-----:R-:W-:-:S06]  /*1e90*/  @P3 IMAD.WIDE.U32 R18, R21, 0x4, R18 ;  /* 0x0000000415123825 */ /* 0x001fcc00078e0012 */
[----:B------:R-:W2:Y:S01]  /*1ea0*/  @P3 LDG.E.CONSTANT R18, desc[UR6][R18.64+0x8] ;  /* 0x0000080612123981 */ /* 0x000ea2000c1e9900 */
[----:B------:R-:W-:Y:S01]  /*1eb0*/  ISETP.GT.U32.AND P4, PT, R2, 0x9a, PT ;  /* 0x0000009a0200780c */ /* 0x000fe20003f84070 */
[----:B------:R-:W-:Y:S03]  /*1ec0*/  BSSY.RECONVERGENT B0, `(.L_x_206) ;  /* 0x0000031000007945 */ /* 0x000fe60003800200 */
[----:B------:R-:W-:-:S04]  /*1ed0*/  ISETP.GT.U32.OR P5, PT, R0, 0x6, P4 ;  /* 0x000000060000780c */ /* 0x000fc800027a4470 */
[----:B------:R-:W-:Y:S02]  /*1ee0*/  ISETP.GT.U32.OR P4, PT, R22, 0x1d0, P5 ;  /* 0x000001d01600780c */ /* 0x000fe40002f84470 */
[----:B------:R-:W-:Y:S02]  /*1ef0*/  P2R R23, PR, RZ, 0x20 ;  /* 0x00000020ff177803 */ /* 0x000fe40000000000 */
[----:B------:R-:W-:Y:S01]  /*1f00*/  ISETP.GT.U32.OR P5, PT, R6, 0xe, P4 ;  /* 0x0000000e0600780c */ /* 0x000fe200027a4470 */
[----:B--2---:R-:W-:Y:S01]  /*1f10*/  @P3 STS [R15], R18 ;  /* 0x000000120f003388 */ /* 0x004fe20000000800 */
[----:B------:R-:W-:Y:S06]  /*1f20*/  BAR.SYNC.DEFER_BLOCKING 0x0 ;  /* 0x0000000000007b1d */ /* 0x000fec0000010000 */
[----:B------:R-:W-:Y:S04]  /*1f30*/  LDS R20, [R16] ;  /* 0x0000000010147984 */ /* 0x000fe80000000800 */
[----:B------:R-:W0:Y:S04]  /*1f40*/  LDS R24, [R17] ;  /* 0x0000000011187984 */ /* 0x000e280000000800 */
[----:B------:R-:W1:Y:S01]  /*1f50*/  LDS R21, [R16+0x8] ;  /* 0x0000080010157984 */ /* 0x000e620000000800 */
[----:B0-----:R-:W-:Y:S01]  /*1f60*/  FFMA R29, R20, R24, R29 ;  /* 0x00000018141d7223 */ /* 0x001fe2000000001d */
[----:B------:R-:W-:Y:S01]  /*1f70*/  P2R R20, PR, RZ, 0x20 ;  /* 0x00000020ff147803 */ /* 0x000fe20000000000 */
[----:B-1----:R-:W-:Y:S01]  /*1f80*/  FFMA R25, R24, R21, R25 ;  /* 0x0000001518197223 */ /* 0x002fe20000000019 */
[----:B------:R-:W-:Y:S06]  /*1f90*/  BAR.SYNC.DEFER_BLOCKING 0x0 ;  /* 0x0000000000007b1d */ /* 0x000fec0000010000 */
        /* <DEDUP_REMOVED lines=20> */
[----:B------:R-:W-:Y:S02]  /*20e0*/  IMAD R24, R18, 0x1f, RZ ;  /* 0x0000001f12187824 */ /* 0x000fe400078e02ff */
[----:B------:R-:W-:Y:S02]  /*20f0*/  IMAD R18, R19, 0xe00, RZ ;  /* 0x00000e0013127824 */ /* 0x000fe400078e02ff */
[----:B------:R-:W-:Y:S02]  /*2100*/  IMAD.MOV R27, RZ, RZ, -R24 ;  /* 0x000000ffff1b7224 */ /* 0x000fe400078e0a18 */
[----:B------:R-:W-:Y:S02]  /*2110*/  IMAD R24, R3, 0x460, R18 ;  /* 0x0000046003187824 */ /* 0x000fe400078e0212 */
[----:B------:R-:W1:Y:S01]  /*2120*/  LDC.64 R18, c[0x0][0x380] ;  /* 0x0000e000ff127b82 */ /* 0x000e620000000a00 */
[----:B------:R-:W-:Y:S01]  /*2130*/  PRMT R27, R27, 0x7710, RZ ;  /* 0x000077101b1b7816 */ /* 0x000fe200000000ff */
[----:B0-----:R-:W-:-:S04]  /*2140*/  IMAD R21, R21, 0x20, R24 ;  /* 0x0000002015157824 */ /* 0x001fc800078e0218 */
[----:B------:R-:W-:-:S05]  /*2150*/  IMAD.IADD R24, R2, 0x1, R27 ;  /* 0x0000000102187824 */ /* 0x000fca00078e021b */
[----:B------:R-:W-:-:S05]  /*2160*/  LOP3.LUT R24, R21, 0xff, R24, 0xf8, !PT ;  /* 0x000000ff15187812 */ /* 0x000fca00078ef818 */
[----:B------:R-:W-:-:S04]  /*2170*/  IMAD R24, R5, 0xe0, R24 ;  /* 0x000000e005187824 */ /* 0x000fc800078e0218 */
[----:B------:R-:W-:-:S04]  /*2180*/  VIADD R21, R24, 0xfffffd60 ;  /* 0xfffffd6018157836 */ /* 0x000fc80000000000 */
[----:B-1----:R-:W-:-:S06]  /*2190*/  IMAD.WIDE R18, R21, 0x4, R18 ;  /* 0x0000000415127825 */ /* 0x002fcc00078e0212 */
[----:B------:R0:W5:Y:S02]  /*21a0*/  LDG.E.CONSTANT R18, desc[UR6][R18.64] ;  /* 0x0000000612127981 */ /* 0x000164000c1e9900 */
.L_x_209:
[----:B------:R-:W-:Y:S05]  /*21b0*/  BSYNC.RECONVERGENT B1 ;  /* 0x0000000000017941 */ /* 0x000fea0003800200 */
.L_x_208:
[----:B-----5:R1:W-:Y:S02]  /*21c0*/  STS [R7], R18 ;  /* 0x0000001207007388 */ /* 0x0203e40000000800 */
.L_x_207:
[----:B------:R-:W-:Y:S05]  /*21d0*/  BSYNC.RECONVERGENT B0 ;  /* 0x0000000000007941 */ /* 0x000fea0003800200 */
.L_x_206:
[----:B------:R-:W-:Y:S01]  /*21e0*/  ISETP.GT.U32.AND P4, PT, R2, 0x99, PT ;  /* 0x000000990200780c */ /* 0x000fe20003f84070 */
[----:B------:R-:W-:Y:S03]  /*21f0*/  BSSY.RECONVERGENT B0, `(.L_x_210) ;  /* 0x0000029000007945 */ /* 0x000fe60003800200 */
[----:B------:R-:W-:-:S04]  /*2200*/  ISETP.GT.U32.OR P5, PT, R0, 0x6, P4 ;  /* 0x000000060000780c */ /* 0x000fc800027a4470 */
[----:B------:R-:W-:Y:S02]  /*2210*/  ISETP.GT.U32.OR P4, PT, R22, 0x1cf, P5 ;  /* 0x000001cf1600780c */ /* 0x000fe40002f84470 */
[----:B------:R-:W-:Y:S02]  /*2220*/  P2R R24, PR, RZ, 0x20 ;  /* 0x00000020ff187803 */ /* 0x000fe40000000000 */
[----:B------:R-:W-:-:S04]  /*2230*/  ISETP.GT.U32.OR P5, PT, R10, 0xe, P4 ;  /* 0x0000000e0a00780c */ /* 0x000fc800027a4470 */
[----:B------:R-:W-:-:S09]  /*2240*/  P2R R21, PR, RZ, 0x20 ;  /* 0x00000020ff157803 */ /* 0x000fd20000000000 */
[----:B------:R-:W-:Y:S05]  /*2250*/  @P5 BRA `(.L_x_211) ;  /* 0x0000000000885947 */ /* 0x000fea0003800000 */
[----:B0-----:R-:W0:Y:S01]  /*2260*/  S2R R19, SR_CTAID.Y ;  /* 0x0000000000137919 */ /* 0x001e220000002600 */
[----:B------:R-:W-:Y:S01]  /*2270*/  BSSY.RECONVERGENT B1, `(.L_x_212) ;  /* 0x000001f000017945 */ /* 0x000fe20003800200 */
[----:B-1----:R-:W-:Y:S02]  /*2280*/  IMAD.MOV.U32 R18, RZ, RZ, RZ ;  /* 0x000000ffff127224 */ /* 0x002fe400078e00ff */
[----:B0-----:R-:W-:-:S05]  /*2290*/  IMAD R26, R19, 0x10, R10 ;  /* 0x00000010131a7824 */ /* 0x001fca00078e020a */
[----:B------:R-:W-:-:S13]  /*22a0*/  ISETP.GE.U32.AND P4, PT, R26, 0x3, PT ;  /* 0x000000031a00780c */ /* 0x000fda0003f86070 */
        /* <DEDUP_REMOVED lines=27> */
.L_x_213:
[----:B------:R-:W-:Y:S05]  /*2460*/  BSYNC.RECONVERGENT B1 ;  /* 0x0000000000017941 */ /* 0x000fea0003800200 */
.L_x_212:
[----:B-----5:R2:W-:Y:S02]  /*2470*/  STS [R7+0x4], R18 ;  /* 0x0000041207007388 */ /* 0x0205e40000000800 */
.L_x_211:
[----:B------:R-:W-:Y:S05]  /*2480*/  BSYNC.RECONVERGENT B0 ;  /* 0x0000000000007941 */ /* 0x000fea0003800200 */
.L_x_210:
[----:B------:R-:W-:Y:S01]  /*2490*/  ISETP.GT.U32.AND P4, PT, R2, 0x98, PT ;  /* 0x000000980200780c */ /* 0x000fe20003f84070 */
[----:B------:R-:W-:Y:S03]  /*24a0*/  BSSY.RECONVERGENT B0, `(.L_x_214) ;  /* 0x0000028000007945 */ /* 0x000fe60003800200 */
[----:B------:R-:W-:-:S04]  /*24b0*/  ISETP.GT.U32.OR P4, PT, R0, 0x5, P4 ;  /* 0x000000050000780c */ /* 0x000fc80002784470 */
[----:B------:R-:W-:-:S04]  /*24c0*/  ISETP.GT.U32.OR P5, PT, R22, 0x1ce, P4 ;  /* 0x000001ce1600780c */ /* 0x000fc800027a4470 */
[----:B------:R-:W-:-:S04]  /*24d0*/  ISETP.GT.U32.OR P6, PT, R12, 0xe, P5 ;  /* 0x0000000e0c00780c */ /* 0x000fc80002fc4470 */
[----:B------:R-:W-:-:S09]  /*24e0*/  P2R R22, PR, RZ, 0x40 ;  /* 0x00000040ff167803 */ /* 0x000fd20000000000 */
[----:B------:R-:W-:Y:S05]  /*24f0*/  @P6 BRA `(.L_x_215) ;  /* 0x0000000000886947 */ /* 0x000fea0003800000 */
[----:B0-----:R-:W0:Y:S01]  /*2500*/  S2R R19, SR_CTAID.Y ;  /* 0x0000000000137919 */ /* 0x001e220000002600 */
[----:B------:R-:W-:Y:S01]  /*2510*/  BSSY.RECONVERGENT B1, `(.L_x_216) ;  /* 0x000001f000017945 */ /* 0x000fe20003800200 */
[----:B-12---:R-:W-:Y:S02]  /*2520*/  IMAD.MOV.U32 R18, RZ, RZ, RZ ;  /* 0x000000ffff127224 */ /* 0x006fe400078e00ff */
        /* <DEDUP_REMOVED lines=29> */
.L_x_217:
[----:B------:R-:W-:Y:S05]  /*2700*/  BSYNC.RECONVERGENT B1 ;  /* 0x0000000000017941 */ /* 0x000fea0003800200 */
.L_x_216:
[----:B-----5:R3:W-:Y:S02]  /*2710*/  STS [R7+0x8], R18 ;  /* 0x0000081207007388 */ /* 0x0207e40000000800 */
.L_x_215:
[----:B------:R-:W-:Y:S05]  /*2720*/  BSYNC.RECONVERGENT B0 ;  /* 0x0000000000007941 */ /* 0x000fea0003800200 */
.L_x_214:
        /* <DEDUP_REMOVED lines=9> */
.L_x_219:
[----:B------:R-:W-:Y:S05]  /*27c0*/  BSYNC.RECONVERGENT B0 ;  /* 0x0000000000007941 */ /* 0x000fea0003800200 */
.L_x_218:
[----:B------:R-:W-:Y:S01]  /*27d0*/  BAR.SYNC.DEFER_BLOCKING 0x0 ;  /* 0x0000000000007b1d */ /* 0x000fe20000010000 */
[----:B------:R-:W-:-:S05]  /*27e0*/  ISETP.NE.AND P5, PT, R20, RZ, PT ;  /* 0x000000ff1400720c */ /* 0x000fca0003fa5270 */
        /* <DEDUP_REMOVED lines=8> */
[----:B------:R-:W0:Y:S01]  /*2870*/  S2R R19, SR_CTAID.Y ;  /* 0x0000000000137919 */ /* 0x000e220000002600 */
[----:B------:R-:W-:Y:S01]  /*2880*/  BSSY.RECONVERGENT B1, `(.L_x_222) ;  /* 0x000001f000017945 */ /* 0x000fe20003800200 */
[----:B------:R-:W-:Y:S02]  /*2890*/  IMAD.MOV.U32 R18, RZ, RZ, RZ ;  /* 0x000000ffff127224 */ /* 0x000fe400078e00ff */
        /* <DEDUP_REMOVED lines=29> */
.L_x_223:
[----:B------:R-:W-:Y:S05]  /*2a70*/  BSYNC.RECONVERGENT B1 ;  /* 0x0000000000017941 */ /* 0x000fea0003800200 */
.L_x_222:
[----:B-----5:R1:W-:Y:S02]  /*2a80*/  STS [R7], R18 ;  /* 0x0000001207007388 */ /* 0x0203e40000000800 */
.L_x_221:
[----:B------:R-:W-:Y:S05]  /*2a90*/  BSYNC.RECONVERGENT B0 ;  /* 0x0000000000007941 */ /* 0x000fea0003800200 */
.L_x_220:
[----:B------:R-:W-:Y:S01]  /*2aa0*/  ISETP.NE.AND P5, PT, R21, RZ, PT ;  /* 0x000000ff1500720c */ /* 0x000fe20003fa5270 */
[----:B------:R-:W-:-:S12]  /*2ab0*/  BSSY.RECONVERGENT B0, `(.L_x_224) ;  /* 0x0000024000007945 */ /* 0x000fd80003800200 */
        /* <DEDUP_REMOVED lines=33> */
.L_x_227:
[----:B------:R-:W-:Y:S05]  /*2cd0*/  BSYNC.RECONVERGENT B1 ;  /* 0x0000000000017941 */ /* 0x000fea0003800200 */
.L_x_226:
[----:B-----5:R2:W-:Y:S02]  /*2ce0*/  STS [R7+0x4], R18 ;  /* 0x0000041207007388 */ /* 0x0205e40000000800 */
.L_x_225:
[----:B------:R-:W-:Y:S05]  /*2cf0*/  BSYNC.RECONVERGENT B0 ;  /* 0x0000000000007941 */ /* 0x000fea0003800200 */
.L_x_224:
[----:B------:R-:W-:Y:S01]  /*2d00*/  ISETP.NE.AND P5, PT, R22, RZ, PT ;  /* 0x000000ff1600720c */ /* 0x000fe20003fa5270 */
[----:B------:R-:W-:-:S12]  /*2d10*/  BSSY.RECONVERGENT B0, `(.L_x_228) ;  /* 0x0000024000007945 */ /* 0x000fd80003800200 */
        /* <DEDUP_REMOVED lines=33> */
.L_x_231:
[----:B------:R-:W-:Y:S05]  /*2f30*/  BSYNC.RECONVERGENT B1 ;  /* 0x0000000000017941 */ /* 0x000fea0003800200 */
.L_x_230:
[----:B-----5:R3:W-:Y:S02]  /*2f40*/  STS [R7+0x8], R18 ;  /* 0x0000081207007388 */ /* 0x0207e40000000800 */
.L_x_229:
[----:B------:R-:W-:Y:S05]  /*2f50*/  BSYNC.RECONVERGENT B0 ;  /* 0x0000000000007941 */ /* 0x000fea0003800200 */
.L_x_228:
        /* <DEDUP_REMOVED lines=9> */
.L_x_233:
[----:B------:R-:W-:Y:S05]  /*2ff0*/  BSYNC.RECONVERGENT B0 ;  /* 0x0000000000007941 */ /* 0x000fea0003800200 */
.L_x_232:
        /* <DEDUP_REMOVED lines=9> */
[----:B------:R-:W-:-:S13]  /*3090*/  ISETP.NE.AND P5, PT, R23, RZ, PT ;  /* 0x000000ff1700720c */ /* 0x000fda0003fa5270 */
        /* <DEDUP_REMOVED lines=26> */
[----:B------:R-:W-:-:S13]  /*3240*/  ISETP.GT.U32.AND P5, PT, R26, 0xdd, PT ;  /* 0x000000dd1a00780c */ /* 0x000fda0003fa4070 */
[----:B------:R-:W-:Y:S05]  /*3250*/  @P5 BRA `(.L_x_237) ;  /* 0x0000000000205947 */ /* 0x000fea0003800000 */
        /* <DEDUP_REMOVED lines=8> */
.L_x_237:
[----:B------:R-:W-:Y:S05]  /*32e0*/  BSYNC.RECONVERGENT B1 ;  /* 0x0000000000017941 */ /* 0x000fea0003800200 */
.L_x_236:
[----:B-----5:R1:W-:Y:S02]  /*32f0*/  STS [R7], R18 ;  /* 0x0000001207007388 */ /* 0x0203e40000000800 */
.L_x_235:
[----:B------:R-:W-:Y:S05]  /*3300*/  BSYNC.RECONVERGENT B0 ;  /* 0x0000000000007941 */ /* 0x000fea0003800200 */
.L_x_234:
[----:B------:R-:W-:Y:S04]  /*3310*/  BSSY.RECONVERGENT B0, `(.L_x_238) ;  /* 0x0000029000007945 */ /* 0x000fe80003800200 */
[----:B------:R-:W-:Y:S05]  /*3320*/  @P1 BRA `(.L_x_239) ;  /* 0x00000000009c1947 */ /* 0x000fea0003800000 */
[----:B------:R-:W-:-:S13]  /*3330*/  ISETP.NE.AND P5, PT, R24, RZ, PT ;  /* 0x000000ff1800720c */ /* 0x000fda0003fa5270 */
[----:B------:R-:W-:Y:S05]  /*3340*/  @P5 BRA `(.L_x_239) ;  /* 0x0000000000945947 */ /* 0x000fea0003800000 */
[----:B0-----:R-:W0:Y:S01]  /*3350*/  S2R R19, SR_CTAID.Y ;  /* 0x0000000000137919 */ /* 0x001e220000002600 */
[----:B------:R-:W-:Y:S01]  /*3360*/  BSSY.RECONVERGENT B1, `(.L_x_240) ;  /* 0x0000022000017945 */ /* 0x000fe20003800200 */
[----:B-1----:R-:W-:Y:S02]  /*3370*/  IMAD.MOV.U32 R18, RZ, RZ, RZ ;  /* 0x000000ffff127224 */ /* 0x002fe400078e00ff */
        /* <DEDUP_REMOVED lines=32> */
.L_x_241:
[----:B------:R-:W-:Y:S05]  /*3580*/  BSYNC.RECONVERGENT B1 ;  /* 0x0000000000017941 */ /* 0x000fea0003800200 */
.L_x_240:
[----:B-----5:R2:W-:Y:S02]  /*3590*/  STS [R7+0x4], R18 ;  /* 0x0000041207007388 */ /* 0x0205e40000000800 */
.L_x_239:
[----:B------:R-:W-:Y:S05]  /*35a0*/  BSYNC.RECONVERGENT B0 ;  /* 0x0000000000007941 */ /* 0x000fea0003800200 */
.L_x_238:
[----:B------:R-:W-:Y:S04]  /*35b0*/  BSSY.RECONVERGENT B0, `(.L_x_242) ;  /* 0x0000028000007945 */ /* 0x000fe80003800200 */
[----:B------:R-:W-:Y:S05]  /*35c0*/  @P2 BRA `(.L_x_243) ;  /* 0x0000000000982947 */ /* 0x000fea0003800000 */
        /* <DEDUP_REMOVED lines=36> */
.L_x_245:
[----:B------:R-:W-:Y:S05]  /*3810*/  BSYNC.RECONVERGENT B1 ;  /* 0x0000000000017941 */ /* 0x000fea0003800200 */
.L_x_244:
[----:B-----5:R3:W-:Y:S02]  /*3820*/  STS [R7+0x8], R18 ;  /* 0x0000081207007388 */ /* 0x0207e40000000800 */
.L_x_243:
[----:B------:R-:W-:Y:S05]  /*3830*/  BSYNC.RECONVERGENT B0 ;  /* 0x0000000000007941 */ /* 0x000fea0003800200 */
.L_x_242:
        /* <DEDUP_REMOVED lines=9> */
.L_x_247:
[----:B------:R-:W-:Y:S05]  /*38d0*/  BSYNC.RECONVERGENT B0 ;  /* 0x0000000000007941 */ /* 0x000fea0003800200 */
.L_x_246:
        /* <DEDUP_REMOVED lines=46> */
.L_x_251:
[----:B------:R-:W-:Y:S05]  /*3bc0*/  BSYNC.RECONVERGENT B1 ;  /* 0x0000000000017941 */ /* 0x000fea0003800200 */
.L_x_250:
[----:B-----5:R1:W-:Y:S02]  /*3bd0*/  STS [R7], R18 ;  /* 0x0000001207007388 */ /* 0x0203e40000000800 */
.L_x_249:
[----:B------:R-:W-:Y:S05]  /*3be0*/  BSYNC.RECONVERGENT B0 ;  /* 0x0000000000007941 */ /* 0x000fea0003800200 */
.L_x_248:
        /* <DEDUP_REMOVED lines=39> */
.L_x_255:
[----:B------:R-:W-:Y:S05]  /*3e60*/  BSYNC.RECONVERGENT B1 ;  /* 0x0000000000017941 */ /* 0x000fea0003800200 */
.L_x_254:
[----:B-----5:R2:W-:Y:S02]  /*3e70*/  STS [R7+0x4], R18 ;  /* 0x0000041207007388 */ /* 0x0205e40000000800 */
.L_x_253:
[----:B------:R-:W-:Y:S05]  /*3e80*/  BSYNC.RECONVERGENT B0 ;  /* 0x0000000000007941 */ /* 0x000fea0003800200 */
.L_x_252:
        /* <DEDUP_REMOVED lines=38> */
.L_x_259:
[----:B------:R-:W-:Y:S05]  /*40f0*/  BSYNC.RECONVERGENT B1 ;  /* 0x0000000000017941 */ /* 0x000fea0003800200 */
.L_x_258:
[----:B-----5:R3:W-:Y:S02]  /*4100*/  STS [R7+0x8], R18 ;  /* 0x0000081207007388 */ /* 0x0207e40000000800 */
.L_x_257:
[----:B------:R-:W-:Y:S05]  /*4110*/  BSYNC.RECONVERGENT B0 ;  /* 0x0000000000007941 */ /* 0x000fea0003800200 */
.L_x_256:
        /* <DEDUP_REMOVED lines=9> */
.L_x_261:
[----:B------:R-:W-:Y:S05]  /*41b0*/  BSYNC.RECONVERGENT B0 ;  /* 0x0000000000007941 */ /* 0x000fea0003800200 */
.L_x_260:
        /* <DEDUP_REMOVED lines=46> */
.L_x_265:
[----:B------:R-:W-:Y:S05]  /*44a0*/  BSYNC.RECONVERGENT B1 ;  /* 0x0000000000017941 */ /* 0x000fea0003800200 */
.L_x_264:
[----:B-----5:R1:W-:Y:S02]  /*44b0*/  STS [R7], R18 ;  /* 0x0000001207007388 */ /* 0x0203e40000000800 */
.L_x_263:
[----:B------:R-:W-:Y:S05]  /*44c0*/  BSYNC.RECONVERGENT B0 ;  /* 0x0000000000007941 */ /* 0x000fea0003800200 */
.L_x_262:
        /* <DEDUP_REMOVED lines=39> */
.L_x_269:
[----:B------:R-:W-:Y:S05]  /*4740*/  BSYNC.RECONVERGENT B1 ;  /* 0x0000000000017941 */ /* 0x000fea0003800200 */
.L_x_268:
[----:B-----5:R2:W-:Y:S02]  /*4750*/  STS [R7+0x4], R18 ;  /* 0x0000041207007388 */ /* 0x0205e40000000800 */
.L_x_267:
[----:B------:R-:W-:Y:S05]  /*4760*/  BSYNC.RECONVERGENT B0 ;  /* 0x0000000000007941 */ /* 0x000fea0003800200 */
.L_x_266:
        /* <DEDUP_REMOVED lines=38> */
.L_x_273:
[----:B------:R-:W-:Y:S05]  /*49d0*/  BSYNC.RECONVERGENT B1 ;  /* 0x0000000000017941 */ /* 0x000fea0003800200 */
.L_x_272:
[----:B-----5:R3:W-:Y:S02]  /*49e0*/  STS [R7+0x8], R18 ;  /* 0x0000081207007388 */ /* 0x0207e40000000800 */
.L_x_271:
[----:B------:R-:W-:Y:S05]  /*49f0*/  BSYNC.RECONVERGENT B0 ;  /* 0x0000000000007941 */ /* 0x000fea0003800200 */
.L_x_270:
        /* <DEDUP_REMOVED lines=9> */
.L_x_275:
[----:B------:R-:W-:Y:S05]  /*4a90*/  BSYNC.RECONVERGENT B0 ;  /* 0x0000000000007941 */ /* 0x000fea0003800200 */
.L_x_274:
        /* <DEDUP_REMOVED lines=46> */
.L_x_279:
[----:B------:R-:W-:Y:S05]  /*4d80*/  BSYNC.RECONVERGENT B1 ;  /* 0x0000000000017941 */ /* 0x000fea0003800200 */
.L_x_278:
[----:B-----5:R1:W-:Y:S02]  /*4d90*/  STS [R7], R18 ;  /* 0x0000001207007388 */ /* 0x0203e40000000800 */
.L_x_277:
[----:B------:R-:W-:Y:S05]  /*4da0*/  BSYNC.RECONVERGENT B0 ;  /* 0x0000000000007941 */ /* 0x000fea0003800200 */
.L_x_276:
        /* <DEDUP_REMOVED lines=39> */
.L_x_283:
[----:B------:R-:W-:Y:S05]  /*5020*/  BSYNC.RECONVERGENT B1 ;  /* 0x0000000000017941 */ /* 0x000fea0003800200 */
.L_x_282:
[----:B-----5:R2:W-:Y:S02]  /*5030*/  STS [R7+0x4], R18 ;  /* 0x0000041207007388 */ /* 0x0205e40000000800 */
.L_x_281:
[----:B------:R-:W-:Y:S05]  /*5040*/  BSYNC.RECONVERGENT B0 ;  /* 0x0000000000007941 */ /* 0x000fea0003800200 */
.L_x_280:
        /* <DEDUP_REMOVED lines=38> */
.L_x_287:
[----:B------:R-:W-:Y:S05]  /*52b0*/  BSYNC.RECONVERGENT B1 ;  /* 0x0000000000017941 */ /* 0x000fea0003800200 */
.L_x_286:
[----:B-----5:R3:W-:Y:S02]  /*52c0*/  STS [R7+0x8], R18 ;  /* 0x0000081207007388 */ /* 0x0207e40000000800 */
.L_x_285:
[----:B------:R-:W-:Y:S05]  /*52d0*/  BSYNC.RECONVERGENT B0 ;  /* 0x0000000000007941 */ /* 0x000fea0003800200 */
.L_x_284:
        /* <DEDUP_REMOVED lines=9> */
.L_x_289:
[----:B------:R-:W-:Y:S05]  /*5370*/  BSYNC.RECONVERGENT B0 ;  /* 0x0000000000007941 */ /* 0x000fea0003800200 */
.L_x_288:
        /* <DEDUP_REMOVED lines=46> */
.L_x_293:
[----:B------:R-:W-:Y:S05]  /*5660*/  BSYNC.RECONVERGENT B1 ;  /* 0x0000000000017941 */ /* 0x000fea0003800200 */
.L_x_292:
[----:B-----5:R1:W-:Y:S02]  /*5670*/  STS [R7], R18 ;  /* 0x0000001207007388 */ /* 0x0203e40000000800 */
.L_x_291:
[----:B------:R-:W-:Y:S05]  /*5680*/  BSYNC.RECONVERGENT B0 ;  /* 0x0000000000007941 */ /* 0x000fea0003800200 */
.L_x_290:
        /* <DEDUP_REMOVED lines=39> */
.L_x_297:
[----:B------:R-:W-:Y:S05]  /*5900*/  BSYNC.RECONVERGENT B1 ;  /* 0x0000000000017941 */ /* 0x000fea0003800200 */
.L_x_296:
[----:B-----5:R2:W-:Y:S02]  /*5910*/  STS [R7+0x4], R18 ;  /* 0x0000041207007388 */ /* 0x0205e40000000800 */
.L_x_295:
[----:B------:R-:W-:Y:S05]  /*5920*/  BSYNC.RECONVERGENT B0 ;  /* 0x0000000000007941 */ /* 0x000fea0003800200 */
.L_x_294:
        /* <DEDUP_REMOVED lines=38> */
.L_x_301:
[----:B------:R-:W-:Y:S05]  /*5b90*/  BSYNC.RECONVERGENT B1 ;  /* 0x0000000000017941 */ /* 0x000fea0003800200 */
.L_x_300:
[----:B-----5:R3:W-:Y:S02]  /*5ba0*/  STS [R7+0x8], R18 ;  /* 0x0000081207007388 */ /* 0x0207e40000000800 */
.L_x_299:
[----:B------:R-:W-:Y:S05]  /*5bb0*/  BSYNC.RECONVERGENT B0 ;  /* 0x0000000000007941 */ /* 0x000fea0003800200 */
.L_x_298:
        /* <DEDUP_REMOVED lines=9> */
.L_x_303:
[----:B------:R-:W-:Y:S05]  /*5c50*/  BSYNC.RECONVERGENT B0 ;  /* 0x0000000000007941 */ /* 0x000fea0003800200 */
.L_x_302:
        /* <DEDUP_REMOVED lines=42> */
.L_x_307:
[----:B------:R-:W-:Y:S05]  /*5f00*/  BSYNC.RECONVERGENT B1 ;  /* 0x0000000000017941 */ /* 0x000fea0003800200 */
.L_x_306:
[----:B-----5:R1:W-:Y:S02]  /*5f10*/  STS [R7], R18 ;  /* 0x0000001207007388 */ /* 0x0203e40000000800 */
.L_x_305:
[----:B------:R-:W-:Y:S05]  /*5f20*/  BSYNC.RECONVERGENT B0 ;  /* 0x0000000000007941 */ /* 0x000fea0003800200 */
.L_x_304:
        /* <DEDUP_REMOVED lines=35> */
.L_x_311:
[----:B------:R-:W-:Y:S05]  /*6160*/  BSYNC.RECONVERGENT B1 ;  /* 0x0000000000017941 */ /* 0x000fea0003800200 */
.L_x_310:
[----:B-----5:R2:W-:Y:S02]  /*6170*/  STS [R7+0x4], R18 ;  /* 0x0000041207007388 */ /* 0x0205e40000000800 */
.L_x_309:
[----:B------:R-:W-:Y:S05]  /*6180*/  BSYNC.RECONVERGENT B0 ;  /* 0x0000000000007941 */ /* 0x000fea0003800200 */
.L_x_308:
        /* <DEDUP_REMOVED lines=35> */
.L_x_315:
[----:B------:R-:W-:Y:S05]  /*63c0*/  BSYNC.RECONVERGENT B1 ;  /* 0x0000000000017941 */ /* 0x000fea0003800200 */
.L_x_314:
[----:B-----5:R3:W-:Y:S02]  /*63d0*/  STS [R7+0x8], R18 ;  /* 0x0000081207007388 */ /* 0x0207e40000000800 */
.L_x_313:
[----:B------:R-:W-:Y:S05]  /*63e0*/  BSYNC.RECONVERGENT B0 ;  /* 0x0000000000007941 */ /* 0x000fea0003800200 */
.L_x_312:
        /* <DEDUP_REMOVED lines=9> */
.L_x_317:
[----:B------:R-:W-:Y:S05]  /*6480*/  BSYNC.RECONVERGENT B0 ;  /* 0x0000000000007941 */ /* 0x000fea0003800200 */
.L_x_316:
        /* <DEDUP_REMOVED lines=42> */
.L_x_321:
[----:B------:R-:W-:Y:S05]  /*6730*/  BSYNC.RECONVERGENT B1 ;  /* 0x0000000000017941 */ /* 0x000fea0003800200 */
.L_x_320:
[----:B-----5:R1:W-:Y:S02]  /*6740*/  STS [R7], R18 ;  /* 0x0000001207007388 */ /* 0x0203e40000000800 */
.L_x_319:
[----:B------:R-:W-:Y:S05]  /*6750*/  BSYNC.RECONVERGENT B0 ;  /* 0x0000000000007941 */ /* 0x000fea0003800200 */
.L_x_318:
        /* <DEDUP_REMOVED lines=35> */
.L_x_325:
[----:B------:R-:W-:Y:S05]  /*6990*/  BSYNC.RECONVERGENT B1 ;  /* 0x0000000000017941 */ /* 0x000fea0003800200 */
.L_x_324:
[----:B-----5:R2:W-:Y:S02]  /*69a0*/  STS [R7+0x4], R18 ;  /* 0x0000041207007388 */ /* 0x0205e40000000800 */
.L_x_323:
[----:B------:R-:W-:Y:S05]  /*69b0*/  BSYNC.RECONVERGENT B0 ;  /* 0x0000000000007941 */ /* 0x000fea0003800200 */
.L_x_322:
        /* <DEDUP_REMOVED lines=35> */
.L_x_329:
[----:B------:R-:W-:Y:S05]  /*6bf0*/  BSYNC.RECONVERGENT B1 ;  /* 0x0000000000017941 */ /* 0x000fea0003800200 */
.L_x_328:
[----:B-----5:R3:W-:Y:S02]  /*6c00*/  STS [R7+0x8], R18 ;  /* 0x0000081207007388 */ /* 0x0207e40000000800 */
.L_x_327:
[----:B------:R-:W-:Y:S05]  /*6c10*/  BSYNC.RECONVERGENT B0 ;  /* 0x0000000000007941 */ /* 0x000fea0003800200 */
.L_x_326:
        /* <DEDUP_REMOVED lines=9> */
.L_x_331:
[----:B------:R-:W-:Y:S05]  /*6cb0*/  BSYNC.RECONVERGENT B0 ;  /* 0x0000000000007941 */ /* 0x000fea0003800200 */
.L_x_330:
        /* <DEDUP_REMOVED lines=46> */
.L_x_335:
[----:B------:R-:W-:Y:S05]  /*6fa0*/  BSYNC.RECONVERGENT B1 ;  /* 0x0000000000017941 */ /* 0x000fea0003800200 */
.L_x_334:
[----:B-----5:R1:W-:Y:S02]  /*6fb0*/  STS [R7], R18 ;  /* 0x0000001207007388 */ /* 0x0203e40000000800 */
.L_x_333:
[----:B------:R-:W-:Y:S05]  /*6fc0*/  BSYNC.RECONVERGENT B0 ;  /* 0x0000000000007941 */ /* 0x000fea0003800200 */
.L_x_332:
        /* <DEDUP_REMOVED lines=39> */
.L_x_339:
[----:B------:R-:W-:Y:S05]  /*7240*/  BSYNC.RECONVERGENT B1 ;  /* 0x0000000000017941 */ /* 0x000fea0003800200 */
.L_x_338:
[----:B-----5:R2:W-:Y:S02]  /*7250*/  STS [R7+0x4], R18 ;  /* 0x0000041207007388 */ /* 0x0205e40000000800 */
.L_x_337:
[----:B------:R-:W-:Y:S05]  /*7260*/  BSYNC.RECONVERGENT B0 ;  /* 0x0000000000007941 */ /* 0x000fea0003800200 */
.L_x_336:
        /* <DEDUP_REMOVED lines=38> */
.L_x_343:
[----:B------:R-:W-:Y:S05]  /*74d0*/  BSYNC.RECONVERGENT B1 ;  /* 0x0000000000017941 */ /* 0x000fea0003800200 */
.L_x_342:
[----:B-----5:R3:W-:Y:S02]  /*74e0*/  STS [R7+0x8], R18 ;  /* 0x0000081207007388 */ /* 0x0207e40000000800 */
.L_x_341:
[----:B------:R-:W-:Y:S05]  /*74f0*/  BSYNC.RECONVERGENT B0 ;  /* 0x0000000000007941 */ /* 0x000fea0003800200 */
.L_x_340:
        /* <DEDUP_REMOVED lines=9> */
.L_x_345:
[----:B------:R-:W-:Y:S05]  /*7590*/  BSYNC.RECONVERGENT B0 ;  /* 0x0000000000007941 */ /* 0x000fea0003800200 */
.L_x_344:
        /* <DEDUP_REMOVED lines=46> */
.L_x_349:
[----:B------:R-:W-:Y:S05]  /*7880*/  BSYNC.RECONVERGENT B1 ;  /* 0x0000000000017941 */ /* 0x000fea0003800200 */
.L_x_348:
[----:B-----5:R1:W-:Y:S02]  /*7890*/  STS [R7], R18 ;  /* 0x0000001207007388 */ /* 0x0203e40000000800 */
.L_x_347:
[----:B------:R-:W-:Y:S05]  /*78a0*/  BSYNC.RECONVERGENT B0 ;  /* 0x0000000000007941 */ /* 0x000fea0003800200 */
.L_x_346:
        /* <DEDUP_REMOVED lines=39> */
.L_x_353:
[----:B------:R-:W-:Y:S05]  /*7b20*/  BSYNC.RECONVERGENT B1 ;  /* 0x0000000000017941 */ /* 0x000fea0003800200 */
.L_x_352:
[----:B-----5:R2:W-:Y:S02]  /*7b30*/  STS [R7+0x4], R18 ;  /* 0x0000041207007388 */ /* 0x0205e40000000800 */
.L_x_351:
[----:B------:R-:W-:Y:S05]  /*7b40*/  BSYNC.RECONVERGENT B0 ;  /* 0x0000000000007941 */ /* 0x000fea0003800200 */
.L_x_350:
        /* <DEDUP_REMOVED lines=38> */
.L_x_357:
[----:B------:R-:W-:Y:S05]  /*7db0*/  BSYNC.RECONVERGENT B1 ;  /* 0x0000000000017941 */ /* 0x000fea0003800200 */
.L_x_356:
[----:B-----5:R3:W-:Y:S02]  /*7dc0*/  STS [R7+0x8], R18 ;  /* 0x0000081207007388 */ /* 0x0207e40000000800 */
.L_x_355:
[----:B------:R-:W-:Y:S05]  /*7dd0*/  BSYNC.RECONVERGENT B0 ;  /* 0x0000000000007941 */ /* 0x000fea0003800200 */
.L_x_354:
        /* <DEDUP_REMOVED lines=9> */
.L_x_359:
[----:B------:R-:W-:Y:S05]  /*7e70*/  BSYNC.RECONVERGENT B0 ;  /* 0x0000000000007941 */ /* 0x000fea0003800200 */
.L_x_358:
        /* <DEDUP_REMOVED lines=15> */
[----:B------:R-:W-:-:S13]  /*7f70*/  LOP3.LUT P5, RZ, R26, R5, RZ, 0xfc, !PT ;  /* 0x000000051aff7212 */ /* 0x000fda00078afcff */
        /* <DEDUP_REMOVED lines=30> */
.L_x_363:
[----:B------:R-:W-:Y:S05]  /*8160*/  BSYNC.RECONVERGENT B1 ;  /* 0x0000000000017941 */ /* 0x000fea0003800200 */
.L_x_362:
[----:B-----5:R1:W-:Y:S02]  /*8170*/  STS [R7], R18 ;  /* 0x0000001207007388 */ /* 0x0203e40000000800 */
.L_x_361:
[----:B------:R-:W-:Y:S05]  /*8180*/  BSYNC.RECONVERGENT B0 ;  /* 0x0000000000007941 */ /* 0x000fea0003800200 */
.L_x_360:
        /* <DEDUP_REMOVED lines=39> */
.L_x_367:
[----:B------:R-:W-:Y:S05]  /*8400*/  BSYNC.RECONVERGENT B1 ;  /* 0x0000000000017941 */ /* 0x000fea0003800200 */
.L_x_366:
[----:B-----5:R2:W-:Y:S02]  /*8410*/  STS [R7+0x4], R18 ;  /* 0x0000041207007388 */ /* 0x0205e40000000800 */
.L_x_365:
[----:B------:R-:W-:Y:S05]  /*8420*/  BSYNC.RECONVERGENT B0 ;  /* 0x0000000000007941 */ /* 0x000fea0003800200 */
.L_x_364:
[----:B------:R-:W-:Y:S04]  /*8430*/  BSSY.RECONVERGENT B0, `(.L_x_368) ;  /* 0x0000028000007945 */ /* 0x000fe80003800200 */
[----:B------:R-:W-:Y:S05]  /*8440*/  @P2 BRA `(.L_x_369) ;  /* 0x0000000000982947 */ /* 0x000fea0003800000 */
[----:B------:R-:W-:Y:S05]  /*8450*/  @P4 BRA `(.L_x_369) ;  /* 0x0000000000944947 */ /* 0x000fea0003800000 */
[----:B0-----:R-:W0:Y:S01]  /*8460*/  S2R R19, SR_CTAID.Y ;  /* 0x0000000000137919 */ /* 0x001e220000002600 */
[----:B------:R-:W-:Y:S01]  /*8470*/  BSSY.RECONVERGENT B1, `(.L_x_370) ;  /* 0x0000022000017945 */ /* 0x000fe20003800200 */
[----:B-12---:R-:W-:Y:S02]  /*8480*/  IMAD.MOV.U32 R18, RZ, RZ, RZ ;  /* 0x000000ffff127224 */ /* 0x006fe400078e00ff */
        /* <DEDUP_REMOVED lines=32> */
.L_x_371:
[----:B------:R-:W-:Y:S05]  /*8690*/  BSYNC.RECONVERGENT B1 ;  /* 0x0000000000017941 */ /* 0x000fea0003800200 */
.L_x_370:
[----:B-----5:R3:W-:Y:S02]  /*86a0*/  STS [R7+0x8], R18 ;  /* 0x0000081207007388 */ /* 0x0207e40000000800 */
.L_x_369:
[----:B------:R-:W-:Y:S05]  /*86b0*/  BSYNC.RECONVERGENT B0 ;  /* 0x0000000000007941 */ /* 0x000fea0003800200 */
.L_x_368:
        /* <DEDUP_REMOVED lines=9> */
.L_x_373:
[----:B------:R-:W-:Y:S05]  /*8750*/  BSYNC.RECONVERGENT B0 ;  /* 0x0000000000007941 */ /* 0x000fea0003800200 */
.L_x_372:
        /* <DEDUP_REMOVED lines=46> */
.L_x_377:
[----:B------:R-:W-:Y:S05]  /*8a40*/  BSYNC.RECONVERGENT B1 ;  /* 0x0000000000017941 */ /* 0x000fea0003800200 */
.L_x_376:
[----:B-----5:R1:W-:Y:S02]  /*8a50*/  STS [R7], R18 ;  /* 0x0000001207007388 */ /* 0x0203e40000000800 */
.L_x_375:
[----:B------:R-:W-:Y:S05]  /*8a60*/  BSYNC.RECONVERGENT B0 ;  /* 0x0000000000007941 */ /* 0x000fea0003800200 */
.L_x_374:
        /* <DEDUP_REMOVED lines=39> */
.L_x_381:
[----:B------:R-:W-:Y:S05]  /*8ce0*/  BSYNC.RECONVERGENT B1 ;  /* 0x0000000000017941 */ /* 0x000fea0003800200 */
.L_x_380:
[----:B-----5:R2:W-:Y:S02]  /*8cf0*/  STS [R7+0x4], R18 ;  /* 0x0000041207007388 */ /* 0x0205e40000000800 */
.L_x_379:
[----:B------:R-:W-:Y:S05]  /*8d00*/  BSYNC.RECONVERGENT B0 ;  /* 0x0000000000007941 */ /* 0x000fea0003800200 */
.L_x_378:
        /* <DEDUP_REMOVED lines=38> */
.L_x_385:
[----:B------:R-:W-:Y:S05]  /*8f70*/  BSYNC.RECONVERGENT B1 ;  /* 0x0000000000017941 */ /* 0x000fea0003800200 */
.L_x_384:
[----:B-----5:R3:W-:Y:S02]  /*8f80*/  STS [R7+0x8], R18 ;  /* 0x0000081207007388 */ /* 0x0207e40000000800 */
.L_x_383:
[----:B------:R-:W-:Y:S05]  /*8f90*/  BSYNC.RECONVERGENT B0 ;  /* 0x0000000000007941 */ /* 0x000fea0003800200 */
.L_x_382:
        /* <DEDUP_REMOVED lines=9> */
.L_x_387:
[----:B------:R-:W-:Y:S05]  /*9030*/  BSYNC.RECONVERGENT B0 ;  /* 0x0000000000007941 */ /* 0x000fea0003800200 */
.L_x_386:
        /* <DEDUP_REMOVED lines=46> */
.L_x_391:
[----:B------:R-:W-:Y:S05]  /*9320*/  BSYNC.RECONVERGENT B1 ;  /* 0x0000000000017941 */ /* 0x000fea0003800200 */
.L_x_390:
[----:B-----5:R1:W-:Y:S02]  /*9330*/  STS [R7], R18 ;  /* 0x0000001207007388 */ /* 0x0203e40000000800 */
.L_x_389:
[----:B------:R-:W-:Y:S05]  /*9340*/  BSYNC.RECONVERGENT B0 ;  /* 0x0000000000007941 */ /* 0x000fea0003800200 */
.L_x_388:
        /* <DEDUP_REMOVED lines=39> */
.L_x_395:
[----:B------:R-:W-:Y:S05]  /*95c0*/  BSYNC.RECONVERGENT B1 ;  /* 0x0000000000017941 */ /* 0x000fea0003800200 */
.L_x_394:
[----:B-----5:R2:W-:Y:S02]  /*95d0*/  STS [R7+0x4], R18 ;  /* 0x0000041207007388 */ /* 0x0205e40000000800 */
.L_x_393:
[----:B------:R-:W-:Y:S05]  /*95e0*/  BSYNC.RECONVERGENT B0 ;  /* 0x0000000000007941 */ /* 0x000fea0003800200 */
.L_x_392:
        /* <DEDUP_REMOVED lines=38> */
.L_x_399:
[----:B------:R-:W-:Y:S05]  /*9850*/  BSYNC.RECONVERGENT B1 ;  /* 0x0000000000017941 */ /* 0x000fea0003800200 */
.L_x_398:
[----:B-----5:R3:W-:Y:S02]  /*9860*/  STS [R7+0x8], R18 ;  /* 0x0000081207007388 */ /* 0x0207e40000000800 */
.L_x_397:
[----:B------:R-:W-:Y:S05]  /*9870*/  BSYNC.RECONVERGENT B0 ;  /* 0x0000000000007941 */ /* 0x000fea0003800200 */
.L_x_396:
        /* <DEDUP_REMOVED lines=9> */
.L_x_401:
[----:B------:R-:W-:Y:S05]  /*9910*/  BSYNC.RECONVERGENT B0 ;  /* 0x0000000000007941 */ /* 0x000fea0003800200 */
.L_x_400:
        /* <DEDUP_REMOVED lines=14> */
[----:B------:R-:W-:-:S13]  /*9a00*/  LOP3.LUT P5, RZ, R26, R5, RZ, 0xfc, !PT ;  /* 0x000000051aff7212 */ /* 0x000fda00078afcff */
        /* <DEDUP_REMOVED lines=27> */
.L_x_405:
[----:B------:R-:W-:Y:S05]  /*9bc0*/  BSYNC.RECONVERGENT B1 ;  /* 0x0000000000017941 */ /* 0x000fea0003800200 */
.L_x_404:
[----:B-----5:R1:W-:Y:S02]  /*9bd0*/  STS [R7], R18 ;  /* 0x0000001207007388 */ /* 0x0203e40000000800 */
.L_x_403:
[----:B------:R-:W-:Y:S05]  /*9be0*/  BSYNC.RECONVERGENT B0 ;  /* 0x0000000000007941 */ /* 0x000fea0003800200 */
.L_x_402:
[----:B------:R-:W-:Y:S01]  /*9bf0*/  ISETP.NE.AND P5, PT, R21, RZ, PT ;  /* 0x000000ff1500720c */ /* 0x000fe20003fa5270 */
[----:B------:R-:W-:-:S12]  /*9c00*/  BSSY.RECONVERGENT B0, `(.L_x_406) ;  /* 0x0000024000007945 */ /* 0x000fd80003800200 */
[----:B------:R-:W-:Y:S05]  /*9c10*/  @P5 BRA `(.L_x_407) ;  /* 0x0000000000885947 */ /* 0x000fea0003800000 */
[----:B0-----:R-:W0:Y:S01]  /*9c20*/  S2R R19, SR_CTAID.Y ;  /* 0x0000000000137919 */ /* 0x001e220000002600 */
[----:B------:R-:W-:Y:S01]  /*9c30*/  BSSY.RECONVERGENT B1, `(.L_x_408) ;  /* 0x000001f000017945 */ /* 0x000fe20003800200 */
[----:B-1----:R-:W-:Y:S02]  /*9c40*/  IMAD.MOV.U32 R18, RZ, RZ, RZ ;  /* 0x000000ffff127224 */ /* 0x002fe400078e00ff */
        /* <DEDUP_REMOVED lines=29> */
.L_x_409:
[----:B------:R-:W-:Y:S05]  /*9e20*/  BSYNC.RECONVERGENT B1 ;  /* 0x0000000000017941 */ /* 0x000fea0003800200 */
.L_x_408:
[----:B-----5:R2:W-:Y:S02]  /*9e30*/  STS [R7+0x4], R18 ;  /* 0x0000041207007388 */ /* 0x0205e40000000800 */
.L_x_407:
[----:B------:R-:W-:Y:S05]  /*9e40*/  BSYNC.RECONVERGENT B0 ;  /* 0x0000000000007941 */ /* 0x000fea0003800200 */
.L_x_406:
[----:B------:R-:W-:Y:S01]  /*9e50*/  ISETP.NE.AND P5, PT, R22, RZ, PT ;  /* 0x000000ff1600720c */ /* 0x000fe20003fa5270 */
[----:B------:R-:W-:-:S12]  /*9e60*/  BSSY.RECONVERGENT B0, `(.L_x_410) ;  /* 0x0000024000007945 */ /* 0x000fd80003800200 */
        /* <DEDUP_REMOVED lines=33> */
.L_x_413:
[----:B------:R-:W-:Y:S05]  /*a080*/  BSYNC.RECONVERGENT B1 ;  /* 0x0000000000017941 */ /* 0x000fea0003800200 */
.L_x_412:
[----:B-----5:R3:W-:Y:S02]  /*a090*/  STS [R7+0x8], R18 ;  /* 0x0000081207007388 */ /* 0x0207e40000000800 */
.L_x_411:
[----:B------:R-:W-:Y:S05]  /*a0a0*/  BSYNC.RECONVERGENT B0 ;  /* 0x0000000000007941 */ /* 0x000fea0003800200 */
.L_x_410:
        /* <DEDUP_REMOVED lines=9> */
.L_x_415:
[----:B------:R-:W-:Y:S05]  /*a140*/  BSYNC.RECONVERGENT B0 ;  /* 0x0000000000007941 */ /* 0x000fea0003800200 */
.L_x_414:
        /* <DEDUP_REMOVED lines=42> */
.L_x_419:
[----:B------:R-:W-:Y:S05]  /*a3f0*/  BSYNC.RECONVERGENT B1 ;  /* 0x0000000000017941 */ /* 0x000fea0003800200 */
.L_x_418:
[----:B-----5:R1:W-:Y:S02]  /*a400*/  STS [R7], R18 ;  /* 0x0000001207007388 */ /* 0x0203e40000000800 */
.L_x_417:
[----:B------:R-:W-:Y:S05]  /*a410*/  BSYNC.RECONVERGENT B0 ;  /* 0x0000000000007941 */ /* 0x000fea0003800200 */
.L_x_416:
        /* <DEDUP_REMOVED lines=35> */
.L_x_423:
[----:B------:R-:W-:Y:S05]  /*a650*/  BSYNC.RECONVERGENT B1 ;  /* 0x0000000000017941 */ /* 0x000fea0003800200 */
.L_x_422:
[----:B-----5:R2:W-:Y:S02]  /*a660*/  STS [R7+0x4], R18 ;  /* 0x0000041207007388 */ /* 0x0205e40000000800 */
.L_x_421:
[----:B------:R-:W-:Y:S05]  /*a670*/  BSYNC.RECONVERGENT B0 ;  /* 0x0000000000007941 */ /* 0x000fea0003800200 */
.L_x_420:
        /* <DEDUP_REMOVED lines=35> */
.L_x_427:
[----:B------:R-:W-:Y:S05]  /*a8b0*/  BSYNC.RECONVERGENT B1 ;  /* 0x0000000000017941 */ /* 0x000fea0003800200 */
.L_x_426:
[----:B-----5:R3:W-:Y:S02]  /*a8c0*/  STS [R7+0x8], R18 ;  /* 0x0000081207007388 */ /* 0x0207e40000000800 */
.L_x_425:
[----:B------:R-:W-:Y:S05]  /*a8d0*/  BSYNC.RECONVERGENT B0 ;  /* 0x0000000000007941 */ /* 0x000fea0003800200 */
.L_x_424:
        /* <DEDUP_REMOVED lines=9> */
.L_x_429:
[----:B------:R-:W-:Y:S05]  /*a970*/  BSYNC.RECONVERGENT B0 ;  /* 0x0000000000007941 */ /* 0x000fea0003800200 */
.L_x_428:
        /* <DEDUP_REMOVED lines=46> */
.L_x_433:
[----:B------:R-:W-:Y:S05]  /*ac60*/  BSYNC.RECONVERGENT B1 ;  /* 0x0000000000017941 */ /* 0x000fea0003800200 */
.L_x_432:
[----:B-----5:R1:W-:Y:S02]  /*ac70*/  STS [R7], R18 ;  /* 0x0000001207007388 */ /* 0x0203e40000000800 */
.L_x_431:
[----:B------:R-:W-:Y:S05]  /*ac80*/  BSYNC.RECONVERGENT B0 ;  /* 0x0000000000007941 */ /* 0x000fea0003800200 */
.L_x_430:
        /* <DEDUP_REMOVED lines=39> */
.L_x_437:
[----:B------:R-:W-:Y:S05]  /*af00*/  BSYNC.RECONVERGENT B1 ;  /* 0x0000000000017941 */ /* 0x000fea0003800200 */
.L_x_436:
[----:B-----5:R2:W-:Y:S02]  /*af10*/  STS [R7+0x4], R18 ;  /* 0x0000041207007388 */ /* 0x0205e40000000800 */
.L_x_435:
[----:B------:R-:W-:Y:S05]  /*af20*/  BSYNC.RECONVERGENT B0 ;  /* 0x0000000000007941 */ /* 0x000fea0003800200 */
.L_x_434:
        /* <DEDUP_REMOVED lines=38> */
.L_x_441:
[----:B------:R-:W-:Y:S05]  /*b190*/  BSYNC.RECONVERGENT B1 ;  /* 0x0000000000017941 */ /* 0x000fea0003800200 */
.L_x_440:
[----:B-----5:R3:W-:Y:S02]  /*b1a0*/  STS [R7+0x8], R18 ;  /* 0x0000081207007388 */ /* 0x0207e40000000800 */
.L_x_439:
[----:B------:R-:W-:Y:S05]  /*b1b0*/  BSYNC.RECONVERGENT B0 ;  /* 0x0000000000007941 */ /* 0x000fea0003800200 */
.L_x_438:
        /* <DEDUP_REMOVED lines=9> */
.L_x_443:
[----:B------:R-:W-:Y:S05]  /*b250*/  BSYNC.RECONVERGENT B0 ;  /* 0x0000000000007941 */ /* 0x000fea0003800200 */
.L_x_442:
        /* <DEDUP_REMOVED lines=46> */
.L_x_447:
[----:B------:R-:W-:Y:S05]  /*b540*/  BSYNC.RECONVERGENT B1 ;  /* 0x0000000000017941 */ /* 0x000fea0003800200 */
.L_x_446:
[----:B-----5:R1:W-:Y:S02]  /*b550*/  STS [R7], R18 ;  /* 0x0000001207007388 */ /* 0x0203e40000000800 */
.L_x_445:
[----:B------:R-:W-:Y:S05]  /*b560*/  BSYNC.RECONVERGENT B0 ;  /* 0x0000000000007941 */ /* 0x000fea0003800200 */
.L_x_444:
        /* <DEDUP_REMOVED lines=39> */
.L_x_451:
[----:B------:R-:W-:Y:S05]  /*b7e0*/  BSYNC.RECONVERGENT B1 ;  /* 0x0000000000017941 */ /* 0x000fea0003800200 */
.L_x_450:
[----:B-----5:R2:W-:Y:S02]  /*b7f0*/  STS [R7+0x4], R18 ;  /* 0x0000041207007388 */ /* 0x0205e40000000800 */
.L_x_449:
[----:B------:R-:W-:Y:S05]  /*b800*/  BSYNC.RECONVERGENT B0 ;  /* 0x0000000000007941 */ /* 0x000fea0003800200 */
.L_x_448:
        /* <DEDUP_REMOVED lines=38> */
.L_x_455:
[----:B------:R-:W-:Y:S05]  /*ba70*/  BSYNC.RECONVERGENT B1 ;  /* 0x0000000000017941 */ /* 0x000fea0003800200 */
.L_x_454:
[----:B-----5:R3:W-:Y:S02]  /*ba80*/  STS [R7+0x8], R18 ;  /* 0x0000081207007388 */ /* 0x0207e40000000800 */
.L_x_453:
[----:B------:R-:W-:Y:S05]  /*ba90*/  BSYNC.RECONVERGENT B0 ;  /* 0x0000000000007941 */ /* 0x000fea0003800200 */
.L_x_452:
        /* <DEDUP_REMOVED lines=9> */
.L_x_457:
[----:B------:R-:W-:Y:S05]  /*bb30*/  BSYNC.RECONVERGENT B0 ;  /* 0x0000000000007941 */ /* 0x000fea0003800200 */
.L_x_456:
        /* <DEDUP_REMOVED lines=10> */
[----:B------:R-:W-:Y:S01]  /*bbe0*/  PRMT R18, R2, 0x9910, RZ ;  /* 0x0000991002127816 */ /* 0x000fe200000000ff */
[----:B------:R-:W-:Y:S04]  /*bbf0*/  BSSY.RECONVERGENT B1, `(.L_x_460) ;  /* 0x000001f000017945 */ /* 0x000fe80003800200 */
        /* <DEDUP_REMOVED lines=17> */
[----:B------:R-:W-:Y:S01]  /*bd10*/  LOP3.LUT R26, R18, 0xff, R19, 0xf8, !PT ;  /* 0x000000ff121a7812 */ /* 0x000fe200078ef813 */
[----:B------:R-:W-:-:S03]  /*bd20*/  IMAD.MOV.U32 R18, RZ, RZ, RZ ;  /* 0x000000ffff127224 */ /* 0x000fc600078e00ff */
[----:B------:R-:W-:-:S13]  /*bd30*/  ISETP.GE.U32.AND P5, PT, R26, 0x3, PT ;  /* 0x000000031a00780c */ /* 0x000fda0003fa6070 */
[----:B------:R-:W-:Y:S05]  /*bd40*/  @!P5 BRA `(.L_x_461) ;  /* 0x000000000024d947 */ /* 0x000fea0003800000 */
[----:B------:R-:W0:Y:S01]  /*bd50*/  S2R R27, SR_CTAID.Y ;  /* 0x00000000001b7919 */ /* 0x000e220000002600 */
[----:B------:R-:W1:Y:S01]  /*bd60*/  LDC.64 R18, c[0x0][0x380] ;  /* 0x0000e000ff127b82 */ /* 0x000e620000000a00 */
[----:B0-----:R-:W-:-:S04]  /*bd70*/  IMAD R28, R27, 0xe00, RZ ;  /* 0x00000e001b1c7824 */ /* 0x001fc800078e02ff */
[----:B------:R-:W-:-:S04]  /*bd80*/  IMAD R27, R3, 0x460, R28 ;  /* 0x00000460031b7824 */ /* 0x000fc800078e021c */
[----:B------:R-:W-:-:S04]  /*bd90*/  IMAD.IADD R26, R26, 0x1, R27 ;  /* 0x000000011a1a7824 */ /* 0x000fc800078e021b */
[----:B------:R-:W-:-:S04]  /*bda0*/  IMAD R26, R5, 0xe0, R26 ;  /* 0x000000e0051a7824 */ /* 0x000fc800078e021a */
[----:B------:R-:W-:-:S04]  /*bdb0*/  VIADD R27, R26, 0xfffffffd ;  /* 0xfffffffd1a1b7836 */ /* 0x000fc80000000000 */
[----:B-1----:R-:W-:-:S06]  /*bdc0*/  IMAD.WIDE R18, R27, 0x4, R18 ;  /* 0x000000041b127825 */ /* 0x002fcc00078e0212 */
[----:B------:R0:W5:Y:S02]  /*bdd0*/  LDG.E.CONSTANT R18, desc[UR6][R18.64] ;  /* 0x0000000612127981 */ /* 0x000164000c1e9900 */
.L_x_461:
[----:B------:R-:W-:Y:S05]  /*bde0*/  BSYNC.RECONVERGENT B1 ;  /* 0x0000000000017941 */ /* 0x000fea0003800200 */
.L_x_460:
[----:B-----5:R1:W-:Y:S02]  /*bdf0*/  STS [R7], R18 ;  /* 0x0000001207007388 */ /* 0x0203e40000000800 */
.L_x_459:
[----:B------:R-:W-:Y:S05]  /*be00*/  BSYNC.RECONVERGENT B0 ;  /* 0x0000000000007941 */ /* 0x000fea0003800200 */
.L_x_458:
[----:B------:R-:W-:Y:S01]  /*be10*/  ISETP.NE.AND P5, PT, R21, RZ, PT ;  /* 0x000000ff1500720c */ /* 0x000fe20003fa5270 */
[----:B------:R-:W-:-:S12]  /*be20*/  BSSY.RECONVERGENT B0, `(.L_x_462) ;  /* 0x0000024000007945 */ /* 0x000fd80003800200 */
[----:B------:R-:W-:Y:S05]  /*be30*/  @P5 BRA `(.L_x_463) ;  /* 0x0000000000885947 */ /* 0x000fea0003800000 */
[----:B-1----:R-:W-:Y:S01]  /*be40*/  PRMT R18, R8, 0x9910, RZ ;  /* 0x0000991008127816 */ /* 0x002fe200000000ff */
[----:B------:R-:W-:Y:S04]  /*be50*/  BSSY.RECONVERGENT B1, `(.L_x_464) ;  /* 0x000001f000017945 */ /* 0x000fe80003800200 */
[----:B------:R-:W-:-:S05]  /*be60*/  IMAD R18, R18, 0x9, RZ ;  /* 0x0000000912127824 */ /* 0x000fca00078e02ff */
[----:B------:R-:W-:-:S04]  /*be70*/  LOP3.LUT R18, R18, 0xffff, RZ, 0xc0, !PT ;  /* 0x0000ffff12127812 */ /* 0x000fc800078ec0ff */
[----:B------:R-:W-:-:S05]  /*be80*/  SHF.R.U32.HI R18, RZ, 0x8, R18 ;  /* 0x00000008ff127819 */ /* 0x000fca0000011612 */
[----:B0-----:R-:W-:-:S05]  /*be90*/  IMAD.MOV R19, RZ, RZ, -R18 ;  /* 0x000000ffff137224 */ /* 0x001fca00078e0a12 */
        /* <DEDUP_REMOVED lines=26> */
.L_x_465:
[----:B------:R-:W-:Y:S05]  /*c040*/  BSYNC.RECONVERGENT B1 ;  /* 0x0000000000017941 */ /* 0x000fea0003800200 */
.L_x_464:
[----:B-----5:R2:W-:Y:S02]  /*c050*/  STS [R7+0x4], R18 ;  /* 0x0000041207007388 */ /* 0x0205e40000000800 */
.L_x_463:
[----:B------:R-:W-:Y:S05]  /*c060*/  BSYNC.RECONVERGENT B0 ;  /* 0x0000000000007941 */ /* 0x000fea0003800200 */
.L_x_462:
[----:B------:R-:W-:Y:S01]  /*c070*/  ISETP.NE.AND P5, PT, R22, RZ, PT ;  /* 0x000000ff1600720c */ /* 0x000fe20003fa5270 */
[----:B------:R-:W-:-:S12]  /*c080*/  BSSY.RECONVERGENT B0, `(.L_x_466) ;  /* 0x0000024000007945 */ /* 0x000fd80003800200 */
[----:B------:R-:W-:Y:S05]  /*c090*/  @P5 BRA `(.L_x_467) ;  /* 0x0000000000885947 */ /* 0x000fea0003800000 */
[----:B-12---:R-:W-:Y:S01]  /*c0a0*/  PRMT R18, R11, 0x9910, RZ ;  /* 0x000099100b127816 */ /* 0x006fe200000000ff */
[----:B------:R-:W-:Y:S04]  /*c0b0*/  BSSY.RECONVERGENT B1, `(.L_x_468) ;  /* 0x000001f000017945 */ /* 0x000fe80003800200 */
[----:B------:R-:W-:-:S05]  /*c0c0*/  IMAD R18, R18, 0x9, RZ ;  /* 0x0000000912127824 */ /* 0x000fca00078e02ff */
[----:B------:R-:W-:-:S04]  /*c0d0*/  LOP3.LUT R18, R18, 0xffff, RZ, 0xc0, !PT ;  /* 0x0000ffff12127812 */ /* 0x000fc800078ec0ff */
[----:B------:R-:W-:-:S05]  /*c0e0*/  SHF.R.U32.HI R18, RZ, 0x8, R18 ;  /* 0x00000008ff127819 */ /* 0x000fca0000011612 */
[----:B------:R-:W-:-:S05]  /*c0f0*/  IMAD.MOV R26, RZ, RZ, -R18 ;  /* 0x000000ffff1a7224 */ /* 0x000fca00078e0a12 */
[----:B------:R-:W-:-:S05]  /*c100*/  PRMT R26, R26, 0x7710, RZ ;  /* 0x000077101a1a7816 */ /* 0x000fca00000000ff */
[----:B------:R-:W-:-:S05]  /*c110*/  IMAD.IADD R26, R11, 0x1, R26 ;  /* 0x000000010b1a7824 */ /* 0x000fca00078e021a */
[----:B0-----:R-:W-:-:S04]  /*c120*/  LOP3.LUT R19, R26, 0xfe, RZ, 0xc0, !PT ;  /* 0x000000fe1a137812 */ /* 0x001fc800078ec0ff */
        /* <DEDUP_REMOVED lines=23> */
.L_x_469:
[----:B------:R-:W-:Y:S05]  /*c2a0*/  BSYNC.RECONVERGENT B1 ;  /* 0x0000000000017941 */ /* 0x000fea0003800200 */
.L_x_468:
[----:B-----5:R3:W-:Y:S02]  /*c2b0*/  STS [R7+0x8], R18 ;  /* 0x0000081207007388 */ /* 0x0207e40000000800 */
.L_x_467:
[----:B------:R-:W-:Y:S05]  /*c2c0*/  BSYNC.RECONVERGENT B0 ;  /* 0x0000000000007941 */ /* 0x000fea0003800200 */
.L_x_466:
        /* <DEDUP_REMOVED lines=9> */
.L_x_471:
[----:B------:R-:W-:Y:S05]  /*c360*/  BSYNC.RECONVERGENT B0 ;  /* 0x0000000000007941 */ /* 0x000fea0003800200 */
.L_x_470:
        /* <DEDUP_REMOVED lines=42> */
.L_x_475:
[----:B------:R-:W-:Y:S05]  /*c610*/  BSYNC.RECONVERGENT B1 ;  /* 0x0000000000017941 */ /* 0x000fea0003800200 */
.L_x_474:
[----:B-----5:R1:W-:Y:S02]  /*c620*/  STS [R7], R18 ;  /* 0x0000001207007388 */ /* 0x0203e40000000800 */
.L_x_473:
[----:B------:R-:W-:Y:S05]  /*c630*/  BSYNC.RECONVERGENT B0 ;  /* 0x0000000000007941 */ /* 0x000fea0003800200 */
.L_x_472:
        /* <DEDUP_REMOVED lines=35> */
.L_x_479:
[----:B------:R-:W-:Y:S05]  /*c870*/  BSYNC.RECONVERGENT B1 ;  /* 0x0000000000017941 */ /* 0x000fea0003800200 */
.L_x_478:
[----:B-----5:R2:W-:Y:S02]  /*c880*/  STS [R7+0x4], R18 ;  /* 0x0000041207007388 */ /* 0x0205e40000000800 */
.L_x_477:
[----:B------:R-:W-:Y:S05]  /*c890*/  BSYNC.RECONVERGENT B0 ;  /* 0x0000000000007941 */ /* 0x000fea0003800200 */
.L_x_476:
        /* <DEDUP_REMOVED lines=35> */
.L_x_483:
[----:B------:R-:W-:Y:S05]  /*cad0*/  BSYNC.RECONVERGENT B1 ;  /* 0x0000000000017941 */ /* 0x000fea0003800200 */
.L_x_482:
[----:B-----5:R3:W-:Y:S02]  /*cae0*/  STS [R7+0x8], R18 ;  /* 0x0000081207007388 */ /* 0x0207e40000000800 */
.L_x_481:
[----:B------:R-:W-:Y:S05]  /*caf0*/  BSYNC.RECONVERGENT B0 ;  /* 0x0000000000007941 */ /* 0x000fea0003800200 */
.L_x_480:
        /* <DEDUP_REMOVED lines=9> */
.L_x_485:
[----:B------:R-:W-:Y:S05]  /*cb90*/  BSYNC.RECONVERGENT B0 ;  /* 0x0000000000007941 */ /* 0x000fea0003800200 */
.L_x_484:
        /* <DEDUP_REMOVED lines=29> */
[----:B------:R-:W-:Y:S01]  /*cd70*/  LOP3.LUT R27, R19, 0xff, RZ, 0xc0, !PT ;  /* 0x000000ff131b7812 */ /* 0x000fe200078ec0ff */
[----:B------:R-:W-:-:S03]  /*cd80*/  IMAD.MOV.U32 R18, RZ, RZ, RZ ;  /* 0x000000ffff127224 */ /* 0x000fc600078e00ff */
[----:B------:R-:W-:-:S13]  /*cd90*/  LOP3.LUT P5, RZ, R26, R27, RZ, 0xfc, !PT ;  /* 0x0000001b1aff7212 */ /* 0x000fda00078afcff */
[----:B------:R-:W-:Y:S05]  /*cda0*/  @!P5 BRA `(.L_x_489) ;  /* 0x000000000024d947 */ /* 0x000fea0003800000 */
[----:B------:R-:W0:Y:S01]  /*cdb0*/  S2R R28, SR_CTAID.Y ;  /* 0x00000000001c7919 */ /* 0x000e220000002600 */
[----:B------:R-:W1:Y:S01]  /*cdc0*/  LDC.64 R18, c[0x0][0x380] ;  /* 0x0000e000ff127b82 */ /* 0x000e620000000a00 */
[----:B0-----:R-:W-:-:S04]  /*cdd0*/  IMAD R28, R28, 0xe00, RZ ;  /* 0x00000e001c1c7824 */ /* 0x001fc800078e02ff */
[----:B------:R-:W-:-:S05]  /*cde0*/  IMAD R28, R3, 0x460, R28 ;  /* 0x00000460031c7824 */ /* 0x000fca00078e021c */
[----:B------:R-:W-:-:S05]  /*cdf0*/  IADD3 R28, PT, PT, R27, R28, R26 ;  /* 0x0000001c1b1c7210 */ /* 0x000fca0007ffe01a */
[----:B------:R-:W-:-:S04]  /*ce00*/  IMAD R27, R5, 0xe0, R28 ;  /* 0x000000e0051b7824 */ /* 0x000fc800078e021c */
[----:B------:R-:W-:-:S04]  /*ce10*/  VIADD R27, R27, 0xffffffff ;  /* 0xffffffff1b1b7836 */ /* 0x000fc80000000000 */
[----:B-1----:R-:W-:-:S06]  /*ce20*/  IMAD.WIDE R18, R27, 0x4, R18 ;  /* 0x000000041b127825 */ /* 0x002fcc00078e0212 */
[----:B------:R0:W5:Y:S02]  /*ce30*/  LDG.E.CONSTANT R18, desc[UR6][R18.64] ;  /* 0x0000000612127981 */ /* 0x000164000c1e9900 */
.L_x_489:
[----:B------:R-:W-:Y:S05]  /*ce40*/  BSYNC.RECONVERGENT B1 ;  /* 0x0000000000017941 */ /* 0x000fea0003800200 */
.L_x_488:
[----:B-----5:R1:W-:Y:S02]  /*ce50*/  STS [R7], R18 ;  /* 0x0000001207007388 */ /* 0x0203e40000000800 */
.L_x_487:
[----:B------:R-:W-:Y:S05]  /*ce60*/  BSYNC.RECONVERGENT B0 ;  /* 0x0000000000007941 */ /* 0x000fea0003800200 */
.L_x_486:
        /* <DEDUP_REMOVED lines=35> */
.L_x_493:
[----:B------:R-:W-:Y:S05]  /*d0a0*/  BSYNC.RECONVERGENT B1 ;  /* 0x0000000000017941 */ /* 0x000fea0003800200 */
.L_x_492:
[----:B-----5:R2:W-:Y:S02]  /*d0b0*/  STS [R7+0x4], R18 ;  /* 0x0000041207007388 */ /* 0x0205e40000000800 */
.L_x_491:
[----:B------:R-:W-:Y:S05]  /*d0c0*/  BSYNC.RECONVERGENT B0 ;  /* 0x0000000000007941 */ /* 0x000fea0003800200 */
.L_x_490:
        /* <DEDUP_REMOVED lines=35> */
.L_x_497:
[----:B------:R-:W-:Y:S05]  /*d300*/  BSYNC.RECONVERGENT B1 ;  /* 0x0000000000017941 */ /* 0x000fea0003800200 */
.L_x_496:
[----:B-----5:R3:W-:Y:S02]  /*d310*/  STS [R7+0x8], R18 ;  /* 0x0000081207007388 */ /* 0x0207e40000000800 */
.L_x_495:
[----:B------:R-:W-:Y:S05]  /*d320*/  BSYNC.RECONVERGENT B0 ;  /* 0x0000000000007941 */ /* 0x000fea0003800200 */
.L_x_494:
        /* <DEDUP_REMOVED lines=9> */
.L_x_499:
[----:B------:R-:W-:Y:S05]  /*d3c0*/  BSYNC.RECONVERGENT B0 ;  /* 0x0000000000007941 */ /* 0x000fea0003800200 */
.L_x_498:
[----:B------:R-:W-:Y:S01]  /*d3d0*/  BAR.SYNC.DEFER_BLOCKING 0x0 ;  /* 0x0000000000007b1d */ /* 0x000fe20000010000 */
[----:B------:R-:W-:-:S05]  /*d3e0*/  ISETP.NE.AND P5, PT, R20, RZ, PT ;  /* 0x000000ff1400720c */ /* 0x000fca0003fa5270 */
[----:B------:R-:W-:Y:S01]  /*d3f0*/  BSSY.RECONVERGENT B0, `(.L_x_500) ;  /* 0x0000022000007945 */ /* 0x000fe20003800200 */
[----:B------:R-:W-:Y:S04]  /*d400*/  LDS R28, [R16] ;  /* 0x00000000101c7984 */ /* 0x000fe80000000800 */
[----:B------:R-:W5:Y:S04]  /*d410*/  LDS R26, [R17] ;  /* 0x00000000111a7984 */ /* 0x000f680000000800 */
[----:B------:R0:W0:Y:S01]  /*d420*/  LDS R27, [R16+0x8] ;  /* 0x00000800101b7984 */ /* 0x0000220000000800 */
[----:B-----5:R-:W-:Y:S01]  /*d430*/  FFMA R28, R28, R26, R29 ;  /* 0x0000001a1c1c7223 */ /* 0x020fe2000000001d */
[----:B------:R-:W-:Y:S06]  /*d440*/  BAR.SYNC.DEFER_BLOCKING 0x0 ;  /* 0x0000000000007b1d */ /* 0x000fec0000010000 */
[----:B------:R-:W-:Y:S05]  /*d450*/  @P5 BRA `(.L_x_501) ;  /* 0x00000000006c5947 */ /* 0x000fea0003800000 */
[----:B-1234-:R-:W-:-:S05]  /*d460*/  PRMT R18, R2, 0x9910, RZ ;  /* 0x0000991002127816 */ /* 0x01efca00000000ff */
[----:B------:R-:W-:-:S05]  /*d470*/  IMAD R18, R18, 0x9, RZ ;  /* 0x0000000912127824 */ /* 0x000fca00078e02ff */
[----:B------:R-:W-:-:S04]  /*d480*/  LOP3.LUT R18, R18, 0xffff, RZ, 0xc0, !PT ;  /* 0x0000ffff12127812 */ /* 0x000fc800078ec0ff */
[----:B0-----:R-:W-:Y:S02]  /*d490*/  SHF.R.U32.HI R19, RZ, 0x8, R18 ;  /* 0x00000008ff137819 */ /* 0x001fe40000011612 */
[----:B------:R-:W0:Y:S03]  /*d4a0*/  S2R R18, SR_CTAID.Y ;  /* 0x0000000000127919 */ /* 0x000e260000002600 */
[----:B------:R-:W-:-:S05]  /*d4b0*/  IMAD.MOV R29, RZ, RZ, -R19 ;  /* 0x000000ffff1d7224 */ /* 0x000fca00078e0a13 */
[----:B------:R-:W-:-:S05]  /*d4c0*/  PRMT R29, R29, 0x7710, RZ ;  /* 0x000077101d1d7816 */ /* 0x000fca00000000ff */
[----:B------:R-:W-:-:S05]  /*d4d0*/  IMAD.IADD R29, R2, 0x1, R29 ;  /* 0x00000001021d7824 */ /* 0x000fca00078e021d */
[----:B------:R-:W-:Y:S02]  /*d4e0*/  LOP3.LUT R30, R29, 0xfe, RZ, 0xc0, !PT ;  /* 0x000000fe1d1e7812 */ /* 0x000fe400078ec0ff */
[----:B------:R-:W1:Y:S02]  /*d4f0*/  S2R R29, SR_CTAID.X ;  /* 0x00000000001d7919 */ /* 0x000e640000002500 */
[----:B------:R-:W-:Y:S01]  /*d500*/  LEA.HI R30, R30, R19, RZ, 0x1f ;  /* 0x000000131e1e7211 */ /* 0x000fe200078ff8ff */
[----:B------:R-:W-:-:S03]  /*d510*/  IMAD R19, R3, 0x460, RZ ;  /* 0x0000046003137824 */ /* 0x000fc600078e02ff */
[----:B------:R-:W-:-:S04]  /*d520*/  LOP3.LUT R30, R30, 0xf0, RZ, 0xc0, !PT ;  /* 0x000000f01e1e7812 */ /* 0x000fc800078ec0ff */
[----:B------:R-:W-:-:S04]  /*d530*/  SHF.R.U32.HI R30, RZ, 0x4, R30 ;  /* 0x00000004ff1e7819 */ /* 0x000fc8000001161e */
[----:B------:R-:W-:-:S05]  /*d540*/  PRMT R30, R30, 0x9910, RZ ;  /* 0x000099101e1e7816 */ /* 0x000fca00000000ff */
[----:B------:R-:W-:Y:S02]  /*d550*/  IMAD R31, R30, 0x1f, RZ ;  /* 0x0000001f1e1f7824 */ /* 0x000fe400078e02ff */
[----:B0-----:R-:W-:Y:S02]  /*d560*/  IMAD R30, R18, 0xe00, R19 ;  /* 0x00000e00121e7824 */ /* 0x001fe400078e0213 */
[----:B------:R-:W0:Y:S01]  /*d570*/  LDC.64 R18, c[0x0][0x380] ;  /* 0x0000e000ff127b82 */ /* 0x000e220000000a00 */
[----:B------:R-:W-:-:S05]  /*d580*/  IMAD.MOV R31, RZ, RZ, -R31 ;  /* 0x000000ffff1f7224 */ /* 0x000fca00078e0a1f */
[----:B------:R-:W-:Y:S01]  /*d590*/  PRMT R31, R31, 0x7710, RZ ;  /* 0x000077101f1f7816 */ /* 0x000fe200000000ff */
[----:B-1----:R-:W-:-:S04]  /*d5a0*/  IMAD R29, R29, 0x20, R30 ;  /* 0x000000201d1d7824 */ /* 0x002fc800078e021e */
[----:B------:R-:W-:-:S05]  /*d5b0*/  IMAD.IADD R30, R2, 0x1, R31 ;  /* 0x00000001021e7824 */ /* 0x000fca00078e021f */
[----:B------:R-:W-:-:S05]  /*d5c0*/  LOP3.LUT R30, R29, 0xff, R30, 0xf8, !PT ;  /* 0x000000ff1d1e7812 */ /* 0x000fca00078ef81e */
[----:B------:R-:W-:-:S04]  /*d5d0*/  IMAD R29, R5, 0xe0, R30 ;  /* 0x000000e0051d7824 */ /* 0x000fc800078e021e */
[----:B0-----:R-:W-:-:S06]  /*d5e0*/  IMAD.WIDE.U32 R18, R29, 0x4, R18 ;  /* 0x000000041d127825 */ /* 0x001fcc00078e0012 */
[----:B------:R-:W2:Y:S04]  /*d5f0*/  LDG.E.CONSTANT R18, desc[UR6][R18.64] ;  /* 0x0000000612127981 */ /* 0x000ea8000c1e9900 */
[----:B--2---:R0:W-:Y:S02]  /*d600*/  STS [R7], R18 ;  /* 0x0000001207007388 */ /* 0x0041e40000000800 */
.L_x_501:
[----:B------:R-:W-:Y:S05]  /*d610*/  BSYNC.RECONVERGENT B0 ;  /* 0x0000000000007941 */ /* 0x000fea0003800200 */
.L_x_500:
[----:B------:R-:W-:Y:S01]  /*d620*/  ISETP.NE.AND P5, PT, R21, RZ, PT ;  /* 0x000000ff1500720c */ /* 0x000fe20003fa5270 */
[----:B------:R-:W-:-:S12]  /*d630*/  BSSY.RECONVERGENT B0, `(.L_x_502) ;  /* 0x000001d000007945 */ /* 0x000fd80003800200 */
[----:B------:R-:W-:Y:S05]  /*d640*/  @P5 BRA `(.L_x_503) ;  /* 0x00000000006c5947 */ /* 0x000fea0003800000 */
[----:B01234-:R-:W-:-:S05]  /*d650*/  PRMT R18, R8, 0x9910, RZ ;  /* 0x0000991008127816 */ /* 0x01ffca00000000ff */
[----:B------:R-:W-:-:S05]  /*d660*/  IMAD R18, R18, 0x9, RZ ;  /* 0x0000000912127824 */ /* 0x000fca00078e02ff */
[----:B------:R-:W-:-:S04]  /*d670*/  LOP3.LUT R18, R18, 0xffff, RZ, 0xc0, !PT ;  /* 0x0000ffff12127812 */ /* 0x000fc800078ec0ff */
[----:B------:R-:W-:Y:S02]  /*d680*/  SHF.R.U32.HI R19, RZ, 0x8, R18 ;  /* 0x00000008ff137819 */ /* 0x000fe40000011612 */
        /* <DEDUP_REMOVED lines=22> */
[----:B--2---:R0:W-:Y:S02]  /*d7f0*/  STS [R7+0x4], R18 ;  /* 0x0000041207007388 */ /* 0x0041e40000000800 */
.L_x_503:
[----:B------:R-:W-:Y:S05]  /*d800*/  BSYNC.RECONVERGENT B0 ;  /* 0x0000000000007941 */ /* 0x000fea0003800200 */
.L_x_502:
[----:B------:R-:W-:Y:S01]  /*d810*/  ISETP.NE.AND P5, PT, R22, RZ, PT ;  /* 0x000000ff1600720c */ /* 0x000fe20003fa5270 */
[----:B------:R-:W-:-:S12]  /*d820*/  BSSY.RECONVERGENT B0, `(.L_x_504) ;  /* 0x000001d000007945 */ /* 0x000fd80003800200 */
[----:B------:R-:W-:Y:S05]  /*d830*/  @P5 BRA `(.L_x_505) ;  /* 0x00000000006c5947 */ /* 0x000fea0003800000 */
[----:B01234-:R-:W-:Y:S01]  /*d840*/  PRMT R18, R11, 0x9910, RZ ;  /* 0x000099100b127816 */ /* 0x01ffe200000000ff */
[----:B------:R-:W0:Y:S04]  /*d850*/  S2R R29, SR_CTAID.X ;  /* 0x00000000001d7919 */ /* 0x000e280000002500 */
[----:B------:R-:W-:-:S05]  /*d860*/  IMAD R18, R18, 0x9, RZ ;  /* 0x0000000912127824 */ /* 0x000fca00078e02ff */
[----:B------:R-:W-:-:S04]  /*d870*/  LOP3.LUT R18, R18, 0xffff, RZ, 0xc0, !PT ;  /* 0x0000ffff12127812 */ /* 0x000fc800078ec0ff */
[----:B------:R-:W-:Y:S02]  /*d880*/  SHF.R.U32.HI R19, RZ, 0x8, R18 ;  /* 0x00000008ff137819 */ /* 0x000fe40000011612 */
[----:B------:R-:W1:Y:S03]  /*d890*/  S2R R18, SR_CTAID.Y ;  /* 0x0000000000127919 */ /* 0x000e660000002600 */
[----:B------:R-:W-:-:S05]  /*d8a0*/  IMAD.MOV R30, RZ, RZ, -R19 ;  /* 0x000000ffff1e7224 */ /* 0x000fca00078e0a13 */
[----:B------:R-:W-:-:S05]  /*d8b0*/  PRMT R30, R30, 0x7710, RZ ;  /* 0x000077101e1e7816 */ /* 0x000fca00000000ff */
[----:B------:R-:W-:-:S05]  /*d8c0*/  IMAD.IADD R30, R11, 0x1, R30 ;  /* 0x000000010b1e7824 */ /* 0x000fca00078e021e */
[----:B------:R-:W-:-:S04]  /*d8d0*/  LOP3.LUT R30, R30, 0xfe, RZ, 0xc0, !PT ;  /* 0x000000fe1e1e7812 */ /* 0x000fc800078ec0ff */
[----:B------:R-:W-:Y:S01]  /*d8e0*/  LEA.HI R30, R30, R19, RZ, 0x1f ;  /* 0x000000131e1e7211 */ /* 0x000fe200078ff8ff */
[----:B------:R-:W-:-:S03]  /*d8f0*/  IMAD R19, R3, 0x460, RZ ;  /* 0x0000046003137824 */ /* 0x000fc600078e02ff */
[----:B------:R-:W-:-:S04]  /*d900*/  LOP3.LUT R30, R30, 0xf0, RZ, 0xc0, !PT ;  /* 0x000000f01e1e7812 */ /* 0x000fc800078ec0ff */
[----:B------:R-:W-:-:S04]  /*d910*/  SHF.R.U32.HI R30, RZ, 0x4, R30 ;  /* 0x00000004ff1e7819 */ /* 0x000fc8000001161e */
[----:B------:R-:W-:-:S05]  /*d920*/  PRMT R30, R30, 0x9910, RZ ;  /* 0x000099101e1e7816 */ /* 0x000fca00000000ff */
[----:B------:R-:W-:Y:S02]  /*d930*/  IMAD R31, R30, 0x1f, RZ ;  /* 0x0000001f1e1f7824 */ /* 0x000fe400078e02ff */
[----:B-1----:R-:W-:Y:S02]  /*d940*/  IMAD R30, R18, 0xe00, R19 ;  /* 0x00000e00121e7824 */ /* 0x002fe400078e0213 */
[----:B------:R-:W1:Y:S01]  /*d950*/  LDC.64 R18, c[0x0][0x380] ;  /* 0x0000e000ff127b82 */ /* 0x000e620000000a00 */
[----:B------:R-:W-:Y:S02]  /*d960*/  IMAD.MOV R31, RZ, RZ, -R31 ;  /* 0x000000ffff1f7224 */ /* 0x000fe400078e0a1f */
[----:B0-----:R-:W-:-:S03]  /*d970*/  IMAD R29, R29, 0x20, R30 ;  /* 0x000000201d1d7824 */ /* 0x001fc600078e021e */
[----:B------:R-:W-:-:S05]  /*d980*/  PRMT R32, R31, 0x7710, RZ ;  /* 0x000077101f207816 */ /* 0x000fca00000000ff */
[----:B------:R-:W-:-:S05]  /*d990*/  IMAD.IADD R30, R11, 0x1, R32 ;  /* 0x000000010b1e7824 */ /* 0x000fca00078e0220 */
[----:B------:R-:W-:-:S05]  /*d9a0*/  LOP3.LUT R30, R29, 0xff, R30, 0xf8, !PT ;  /* 0x000000ff1d1e7812 */ /* 0x000fca00078ef81e */
[----:B------:R-:W-:-:S04]  /*d9b0*/  IMAD R29, R13, 0xe0, R30 ;  /* 0x000000e00d1d7824 */ /* 0x000fc800078e021e */
[----:B-1----:R-:W-:-:S06]  /*d9c0*/  IMAD.WIDE.U32 R18, R29, 0x4, R18 ;  /* 0x000000041d127825 */ /* 0x002fcc00078e0012 */
[----:B------:R-:W2:Y:S04]  /*d9d0*/  LDG.E.CONSTANT R18, desc[UR6][R18.64] ;  /* 0x0000000612127981 */ /* 0x000ea8000c1e9900 */
[----:B--2---:R0:W-:Y:S02]  /*d9e0*/  STS [R7+0x8], R18 ;  /* 0x0000081207007388 */ /* 0x0041e40000000800 */
.L_x_505:
[----:B------:R-:W-:Y:S05]  /*d9f0*/  BSYNC.RECONVERGENT B0 ;  /* 0x0000000000007941 */ /* 0x000fea0003800200 */
.L_x_504:
[----:B------:R-:W-:Y:S04]  /*da00*/  BSSY.RECONVERGENT B0, `(.L_x_506) ;  /* 0x0000009000007945 */ /* 0x000fe80003800200 */
[----:B------:R-:W-:Y:S05]  /*da10*/  @!P3 BRA `(.L_x_507) ;  /* 0x00000000001cb947 */ /* 0x000fea0003800000 */
[----:B------:R-:W5:Y:S01]  /*da20*/  S2R R29, SR_CTAID.Z ;  /* 0x00000000001d7919 */ /* 0x000f620000002700 */
[----:B01234-:R-:W0:Y:S01]  /*da30*/  LDC.64 R18, c[0x0][0x388] ;  /* 0x0000e200ff127b82 */ /* 0x01fe220000000a00 */
[----:B-----5:R-:W-:-:S04]  /*da40*/  IMAD R29, R29, 0x3, R14 ;  /* 0x000000031d1d7824 */ /* 0x020fc800078e020e */
[----:B------:R-:W-:-:S04]  /*da50*/  IMAD R29, R29, 0x93, RZ ;  /* 0x000000931d1d7824 */ /* 0x000fc800078e02ff */
[----:B0-----:R-:W-:-:S06]  /*da60*/  IMAD.WIDE.U32 R18, R29, 0x4, R18 ;  /* 0x000000041d127825 */ /* 0x001fcc00078e0012 */
[----:B------:R-:W2:Y:S04]  /*da70*/  LDG.E.CONSTANT R18, desc[UR6][R18.64+0x60] ;  /* 0x0000600612127981 */ /* 0x000ea8000c1e9900 */
[----:B--2---:R0:W-:Y:S02]  /*da80*/  STS [R15], R18 ;  /* 0x000000120f007388 */ /* 0x0041e40000000800 */
.L_x_507:
[----:B------:R-:W-:Y:S05]  /*da90*/  BSYNC.RECONVERGENT B0 ;  /* 0x0000000000007941 */ /* 0x000fea0003800200 */
.L_x_506:
[----:B------:R-:W-:Y:S01]  /*daa0*/  BAR.SYNC.DEFER_BLOCKING 0x0 ;  /* 0x0000000000007b1d */ /* 0x000fe20000010000 */
[----:B------:R-:W-:Y:S01]  /*dab0*/  ISETP.NE.AND P5, PT, R20, RZ, PT ;  /* 0x000000ff1400720c */ /* 0x000fe20003fa5270 */
[----:B0-----:R-:W-:-:S04]  /*dac0*/  FFMA R26, R26, R27, R25 ;  /* 0x0000001b1a1a7223 */ /* 0x001fc80000000019 */
[----:B------:R-:W-:Y:S01]  /*dad0*/  BSSY.RECONVERGENT B0, `(.L_x_508) ;  /* 0x0000025000007945 */ /* 0x000fe20003800200 */
[----:B------:R-:W-:Y:S04]  /*dae0*/  LDS R19, [R16] ;  /* 0x0000000010137984 */ /* 0x000fe80000000800 */
[----:B------:R-:W0:Y:S04]  /*daf0*/  LDS R29, [R17] ;  /* 0x00000000111d7984 */ /* 0x000e280000000800 */
[----:B------:R0:W1:Y:S02]  /*db00*/  LDS R25, [R16+0x8] ;  /* 0x0000080010197984 */ /* 0x0000640000000800 */
[----:B0-----:R-:W-:Y:S01]  /*db10*/  FFMA R28, R19, R29, R28 ;  /* 0x0000001d131c7223 */ /* 0x001fe2000000001c */
[----:B------:R-:W-:Y:S06]  /*db20*/  BAR.SYNC.DEFER_BLOCKING 0x0 ;  /* 0x0000000000007b1d */ /* 0x000fec0000010000 */
[----:B------:R-:W-:Y:S05]  /*db30*/  @P5 BRA `(.L_x_509) ;  /* 0x0000000000785947 */ /* 0x000fea0003800000 */
[----:B-1234-:R-:W-:Y:S01]  /*db40*/  PRMT R18, R2, 0x9910, RZ ;  /* 0x0000991002127816 */ /* 0x01efe200000000ff */
[----:B------:R-:W0:Y:S04]  /*db50*/  LDCU.64 UR4, c[0x0][0x380] ;  /* 0x00007000ff0477ac */ /* 0x000e280008000a00 */
        /* <DEDUP_REMOVED lines=8> */
[----:B------:R-:W-:Y:S02]  /*dbe0*/  LEA.HI R30, R30, R19, RZ, 0x1f ;  /* 0x000000131e1e7211 */ /* 0x000fe400078ff8ff */
[----:B------:R-:W2:Y:S02]  /*dbf0*/  S2R R19, SR_CTAID.X ;  /* 0x0000000000137919 */ /* 0x000ea40000002500 */
[----:B------:R-:W-:-:S04]  /*dc00*/  LOP3.LUT R30, R30, 0xf0, RZ, 0xc0, !PT ;  /* 0x000000f01e1e7812 */ /* 0x000fc800078ec0ff */
[----:B------:R-:W-:Y:S01]  /*dc10*/  SHF.R.U32.HI R30, RZ, 0x4, R30 ;  /* 0x00000004ff1e7819 */ /* 0x000fe2000001161e */
[----:B-1----:R-:W-:-:S03]  /*dc20*/  IMAD R18, R18, 0xe00, RZ ;  /* 0x00000e0012127824 */ /* 0x002fc600078e02ff */
[----:B------:R-:W-:Y:S01]  /*dc30*/  PRMT R27, R30, 0x9910, RZ ;  /* 0x000099101e1b7816 */ /* 0x000fe200000000ff */
[----:B------:R-:W-:-:S04]  /*dc40*/  IMAD R18, R3, 0x460, R18 ;  /* 0x0000046003127824 */ /* 0x000fc800078e0212 */
[----:B------:R-:W-:-:S04]  /*dc50*/  IMAD R27, R27, 0x1f, RZ ;  /* 0x0000001f1b1b7824 */ /* 0x000fc800078e02ff */
[----:B------:R-:W-:-:S05]  /*dc60*/  IMAD.MOV R27, RZ, RZ, -R27 ;  /* 0x000000ffff1b7224 */ /* 0x000fca00078e0a1b */
[----:B------:R-:W-:-:S05]  /*dc70*/  PRMT R27, R27, 0x7710, RZ ;  /* 0x000077101b1b7816 */ /* 0x000fca00000000ff */
[----:B------:R-:W-:Y:S02]  /*dc80*/  IMAD.IADD R27, R2, 0x1, R27 ;  /* 0x00000001021b7824 */ /* 0x000fe400078e021b */
[----:B--2---:R-:W-:Y:S02]  /*dc90*/  IMAD R18, R19, 0x20, R18 ;  /* 0x0000002013127824 */ /* 0x004fe400078e0212 */
[----:B------:R-:W-:-:S03]  /*dca0*/  IMAD R19, R5, 0xe0, RZ ;  /* 0x000000e005137824 */ /* 0x000fc600078e02ff */
[----:B------:R-:W-:-:S04]  /*dcb0*/  LOP3.LUT R18, R18, 0xff, R27, 0xf8, !PT ;  /* 0x000000ff12127812 */ /* 0x000fc800078ef81b */
[----:B------:R-:W-:-:S05]  /*dcc0*/  IADD3 R19, P5, PT, R19, R18, RZ ;  /* 0x0000001213137210 */ /* 0x000fca0007fbe0ff */
[----:B------:R-:W-:Y:S01]  /*dcd0*/  IMAD.X R30, RZ, RZ, RZ, P5 ;  /* 0x000000ffff1e7224 */ /* 0x000fe200028e06ff */
[----:B0-----:R-:W-:-:S04]  /*dce0*/  LEA R18, P5, R19, UR4, 0x2 ;  /* 0x0000000413127c11 */ /* 0x001fc8000f8a10ff */
[----:B------:R-:W-:-:S05]  /*dcf0*/  LEA.HI.X R19, R19, UR5, R30, 0x2, P5 ;  /* 0x0000000513137c11 */ /* 0x000fca000a8f141e */
[----:B------:R-:W2:Y:S04]  /*dd00*/  LDG.E.CONSTANT R18, desc[UR6][R18.64+0x4] ;  /* 0x0000040612127981 */ /* 0x000ea8000c1e9900 */
[----:B--2---:R0:W-:Y:S02]  /*dd10*/  STS [R7], R18 ;  /* 0x0000001207007388 */ /* 0x0041e40000000800 */
.L_x_509:
[----:B------:R-:W-:Y:S05]  /*dd20*/  BSYNC.RECONVERGENT B0 ;  /* 0x0000000000007941 */ /* 0x000fea0003800200 */
.L_x_508:
[----:B------:R-:W-:Y:S01]  /*dd30*/  ISETP.NE.AND P5, PT, R21, RZ, PT ;  /* 0x000000ff1500720c */ /* 0x000fe20003fa5270 */
[----:B------:R-:W-:-:S12]  /*dd40*/  BSSY.RECONVERGENT B0, `(.L_x_510) ;  /* 0x0000020000007945 */ /* 0x000fd80003800200 */
[----:B------:R-:W-:Y:S05]  /*dd50*/  @P5 BRA `(.L_x_511) ;  /* 0x0000000000785947 */ /* 0x000fea0003800000 */
[----:B01234-:R-:W-:Y:S01]  /*dd60*/  PRMT R18, R8, 0x9910, RZ ;  /* 0x0000991008127816 */ /* 0x01ffe200000000ff */
        /* <DEDUP_REMOVED lines=28> */
[----:B--2---:R0:W-:Y:S02]  /*df30*/  STS [R7+0x4], R18 ;  /* 0x0000041207007388 */ /* 0x0041e40000000800 */
.L_x_511:
[----:B------:R-:W-:Y:S05]  /*df40*/  BSYNC.RECONVERGENT B0 ;  /* 0x0000000000007941 */ /* 0x000fea0003800200 */
.L_x_510:
        /* <DEDUP_REMOVED lines=33> */
.L_x_513:
[----:B------:R-:W-:Y:S05]  /*e160*/  BSYNC.RECONVERGENT B0 ;  /* 0x0000000000007941 */ /* 0x000fea0003800200 */
.L_x_512:
        /* <DEDUP_REMOVED lines=9> */
.L_x_515:
[----:B------:R-:W-:Y:S05]  /*e200*/  BSYNC.RECONVERGENT B0 ;  /* 0x0000000000007941 */ /* 0x000fea0003800200 */
.L_x_514:
[----:B------:R-:W-:Y:S01]  /*e210*/  BAR.SYNC.DEFER_BLOCKING 0x0 ;  /* 0x0000000000007b1d */ /* 0x000fe20000010000 */
[----:B------:R-:W-:Y:S01]  /*e220*/  ISETP.NE.AND P5, PT, R20, RZ, PT ;  /* 0x000000ff1400720c */ /* 0x000fe20003fa5270 */
[----:B-1----:R-:W-:-:S04]  /*e230*/  FFMA R25, R29, R25, R26 ;  /* 0x000000191d197223 */ /* 0x002fc8000000001a */
[----:B------:R-:W-:Y:S01]  /*e240*/  BSSY.RECONVERGENT B0, `(.L_x_516) ;  /* 0x000002d000007945 */ /* 0x000fe20003800200 */
[----:B------:R-:W-:Y:S04]  /*e250*/  LDS R19, [R16] ;  /* 0x0000000010137984 */ /* 0x000fe80000000800 */
[----:B0-234-:R-:W0:Y:S04]  /*e260*/  LDS R18, [R17] ;  /* 0x0000000011127984 */ /* 0x01de280000000800 */
[----:B------:R-:W1:Y:S01]  /*e270*/  LDS R27, [R16+0x8] ;  /* 0x00000800101b7984 */ /* 0x000e620000000800 */
[----:B0-----:R-:W-:Y:S01]  /*e280*/  FFMA R28, R19, R18, R28 ;  /* 0x00000012131c7223 */ /* 0x001fe2000000001c */
[----:B-1----:R-:W-:Y:S01]  /*e290*/  FFMA R25, R18, R27, R25 ;  /* 0x0000001b12197223 */ /* 0x002fe20000000019 */
        /* <DEDUP_REMOVED lines=23> */
[----:B------:R-:W-:-:S04]  /*e410*/  LOP3.LUT R27, R19, R26, RZ, 0xfc, !PT ;  /* 0x0000001a131b7212 */ /* 0x000fc800078efcff */
[----:B------:R-:W-:-:S13]  /*e420*/  ISETP.GT.U32.AND P5, PT, R27, 0xdd, PT ;  /* 0x000000dd1b00780c */ /* 0x000fda0003fa4070 */
[----:B------:R-:W-:Y:S05]  /*e430*/  @P5 BRA `(.L_x_519) ;  /* 0x00000000002c5947 */ /* 0x000fea0003800000 */
[----:B------:R-:W0:Y:S01]  /*e440*/  S2R R18, SR_CTAID.Y ;  /* 0x0000000000127919 */ /* 0x000e220000002600 */
[----:B------:R-:W1:Y:S01]  /*e450*/  LDCU.64 UR4, c[0x0][0x380] ;  /* 0x00007000ff0477ac */ /* 0x000e620008000a00 */
[----:B------:R-:W-:Y:S02]  /*e460*/  IMAD R27, R5, 0xe0, RZ ;  /* 0x000000e0051b7824 */ /* 0x000fe400078e02ff */
[----:B0-----:R-:W-:-:S04]  /*e470*/  IMAD R18, R18, 0xe00, RZ ;  /* 0x00000e0012127824 */ /* 0x001fc800078e02ff */
[----:B------:R-:W-:-:S04]  /*e480*/  IMAD R18, R3, 0x460, R18 ;  /* 0x0000046003127824 */ /* 0x000fc800078e0212 */
[----:B------:R-:W-:-:S05]  /*e490*/  IMAD.IADD R18, R19, 0x1, R18 ;  /* 0x0000000113127824 */ /* 0x000fca00078e0212 */
[----:B------:R-:W-:-:S04]  /*e4a0*/  IADD3 R19, P5, P6, R27, R18, R26 ;  /* 0x000000121b137210 */ /* 0x000fc80007ebe01a */
[----:B------:R-:W-:Y:S02]  /*e4b0*/  IADD3.X R26, PT, PT, RZ, RZ, RZ, P5, P6 ;  /* 0x000000ffff1a7210 */ /* 0x000fe40002fec4ff */
[----:B-1----:R-:W-:-:S04]  /*e4c0*/  LEA R18, P5, R19, UR4, 0x2 ;  /* 0x0000000413127c11 */ /* 0x002fc8000f8a10ff */
[----:B------:R-:W-:-:S05]  /*e4d0*/  LEA.HI.X R19, R19, UR5, R26, 0x2, P5 ;  /* 0x0000000513137c11 */ /* 0x000fca000a8f141a */
[----:B------:R0:W5:Y:S04]  /*e4e0*/  LDG.E.CONSTANT R18, desc[UR6][R18.64+0x8] ;  /* 0x0000080612127981 */ /* 0x000168000c1e9900 */
.L_x_519:
[----:B------:R-:W-:Y:S05]  /*e4f0*/  BSYNC.RECONVERGENT B1 ;  /* 0x0000000000017941 */ /* 0x000fea0003800200 */
.L_x_518:
[----:B-----5:R1:W-:Y:S02]  /*e500*/  STS [R7], R18 ;  /* 0x0000001207007388 */ /* 0x0203e40000000800 */
.L_x_517:
[----:B------:R-:W-:Y:S05]  /*e510*/  BSYNC.RECONVERGENT B0 ;  /* 0x0000000000007941 */ /* 0x000fea0003800200 */
.L_x_516:
        /* <DEDUP_REMOVED lines=38> */
.L_x_523:
[----:B------:R-:W-:Y:S05]  /*e780*/  BSYNC.RECONVERGENT B1 ;  /* 0x0000000000017941 */ /* 0x000fea0003800200 */
.L_x_522:
[----:B-----5:R2:W-:Y:S02]  /*e790*/  STS [R7+0x4], R18 ;  /* 0x0000041207007388 */ /* 0x0205e40000000800 */
.L_x_521:
[----:B------:R-:W-:Y:S05]  /*e7a0*/  BSYNC.RECONVERGENT B0 ;  /* 0x0000000000007941 */ /* 0x000fea0003800200 */
.L_x_520:
        /* <DEDUP_REMOVED lines=38> */
.L_x_527:
[----:B------:R-:W-:Y:S05]  /*ea10*/  BSYNC.RECONVERGENT B1 ;  /* 0x0000000000017941 */ /* 0x000fea0003800200 */
.L_x_526:
[----:B-----5:R3:W-:Y:S02]  /*ea20*/  STS [R7+0x8], R18 ;  /* 0x0000081207007388 */ /* 0x0207e40000000800 */
.L_x_525:
[----:B------:R-:W-:Y:S05]  /*ea30*/  BSYNC.RECONVERGENT B0 ;  /* 0x0000000000007941 */ /* 0x000fea0003800200 */
.L_x_524:
        /* <DEDUP_REMOVED lines=9> */
.L_x_529:
[----:B------:R-:W-:Y:S05]  /*ead0*/  BSYNC.RECONVERGENT B0 ;  /* 0x0000000000007941 */ /* 0x000fea0003800200 */
.L_x_528:
[----:B------:R-:W-:Y:S01]  /*eae0*/  BAR.SYNC.DEFER_BLOCKING 0x0 ;  /* 0x0000000000007b1d */ /* 0x000fe20000010000 */
[----:B------:R-:W-:-:S05]  /*eaf0*/  ISETP.NE.AND P5, PT, R20, RZ, PT ;  /* 0x000000ff1400720c */ /* 0x000fca0003fa5270 */
[----:B------:R-:W-:Y:S01]  /*eb00*/  BSSY.RECONVERGENT B0, `(.L_x_530) ;  /* 0x000002d000007945 */ /* 0x000fe20003800200 */
[----:B0-----:R-:W-:Y:S04]  /*eb10*/  LDS R19, [R16] ;  /* 0x0000000010137984 */ /* 0x001fe80000000800 */
[----:B-1234-:R-:W0:Y:S04]  /*eb20*/  LDS R18, [R17] ;  /* 0x0000000011127984 */ /* 0x01ee280000000800 */
        /* <DEDUP_REMOVED lines=40> */
.L_x_533:
[----:B------:R-:W-:Y:S05]  /*edb0*/  BSYNC.RECONVERGENT B1 ;  /* 0x0000000000017941 */ /* 0x000fea0003800200 */
.L_x_532:
[----:B-----5:R1:W-:Y:S02]  /*edc0*/  STS [R7], R18 ;  /* 0x0000001207007388 */ /* 0x0203e40000000800 */
.L_x_531:
[----:B------:R-:W-:Y:S05]  /*edd0*/  BSYNC.RECONVERGENT B0 ;  /* 0x0000000000007941 */ /* 0x000fea0003800200 */
.L_x_530:
        /* <DEDUP_REMOVED lines=38> */
.L_x_537:
[----:B------:R-:W-:Y:S05]  /*f040*/  BSYNC.RECONVERGENT B1 ;  /* 0x0000000000017941 */ /* 0x000fea0003800200 */
.L_x_536:
[----:B-----5:R2:W-:Y:S02]  /*f050*/  STS [R7+0x4], R18 ;  /* 0x0000041207007388 */ /* 0x0205e40000000800 */
.L_x_535:
[----:B------:R-:W-:Y:S05]  /*f060*/  BSYNC.RECONVERGENT B0 ;  /* 0x0000000000007941 */ /* 0x000fea0003800200 */
.L_x_534:
        /* <DEDUP_REMOVED lines=38> */
.L_x_541:
[----:B------:R-:W-:Y:S05]  /*f2d0*/  BSYNC.RECONVERGENT B1 ;  /* 0x0000000000017941 */ /* 0x000fea0003800200 */
.L_x_540:
[----:B-----5:R3:W-:Y:S02]  /*f2e0*/  STS [R7+0x8], R18 ;  /* 0x0000081207007388 */ /* 0x0207e40000000800 */
.L_x_539:
[----:B------:R-:W-:Y:S05]  /*f2f0*/  BSYNC.RECONVERGENT B0 ;  /* 0x0000000000007941 */ /* 0x000fea0003800200 */
.L_x_538:
        /* <DEDUP_REMOVED lines=9> */
.L_x_543:
[----:B------:R-:W-:Y:S05]  /*f390*/  BSYNC.RECONVERGENT B0 ;  /* 0x0000000000007941 */ /* 0x000fea0003800200 */
.L_x_542:
        /* <DEDUP_REMOVED lines=32> */
[----:B------:R-:W-:-:S13]  /*f5a0*/  ISETP.GE.U32.AND P5, PT, R27, 0x3, PT ;  /* 0x000000031b00780c */ /* 0x000fda0003fa6070 */
[----:B------:R-:W-:Y:S05]  /*f5b0*/  @!P5 BRA `(.L_x_547) ;  /* 0x00000000002cd947 */ /* 0x000fea0003800000 */
        /* <DEDUP_REMOVED lines=11> */
.L_x_547:
[----:B------:R-:W-:Y:S05]  /*f670*/  BSYNC.RECONVERGENT B1 ;  /* 0x0000000000017941 */ /* 0x000fea0003800200 */
.L_x_546:
[----:B-----5:R1:W-:Y:S02]  /*f680*/  STS [R7], R18 ;  /* 0x0000001207007388 */ /* 0x0203e40000000800 */
.L_x_545:
[----:B------:R-:W-:Y:S05]  /*f690*/  BSYNC.RECONVERGENT B0 ;  /* 0x0000000000007941 */ /* 0x000fea0003800200 */
.L_x_544:
        /* <DEDUP_REMOVED lines=38> */
.L_x_551:
[----:B------:R-:W-:Y:S05]  /*f900*/  BSYNC.RECONVERGENT B1 ;  /* 0x0000000000017941 */ /* 0x000fea0003800200 */
.L_x_550:
[----:B-----5:R2:W-:Y:S02]  /*f910*/  STS [R7+0x4], R18 ;  /* 0x0000041207007388 */ /* 0x0205e40000000800 */
.L_x_549:
[----:B------:R-:W-:Y:S05]  /*f920*/  BSYNC.RECONVERGENT B0 ;  /* 0x0000000000007941 */ /* 0x000fea0003800200 */
.L_x_548:
        /* <DEDUP_REMOVED lines=38> */
.L_x_555:
[----:B------:R-:W-:Y:S05]  /*fb90*/  BSYNC.RECONVERGENT B1 ;  /* 0x0000000000017941 */ /* 0x000fea0003800200 */
.L_x_554:
[----:B-----5:R3:W-:Y:S02]  /*fba0*/  STS [R7+0x8], R18 ;  /* 0x0000081207007388 */ /* 0x0207e40000000800 */
.L_x_553:
[----:B------:R-:W-:Y:S05]  /*fbb0*/  BSYNC.RECONVERGENT B0 ;  /* 0x0000000000007941 */ /* 0x000fea0003800200 */
.L_x_552:
        /* <DEDUP_REMOVED lines=9> */
.L_x_557:
[----:B------:R-:W-:Y:S05]  /*fc50*/  BSYNC.RECONVERGENT B0 ;  /* 0x0000000000007941 */ /* 0x000fea0003800200 */
.L_x_556:
        /* <DEDUP_REMOVED lines=45> */
.L_x_561:
[----:B------:R-:W-:Y:S05]  /*ff30*/  BSYNC.RECONVERGENT B1 ;  /* 0x0000000000017941 */ /* 0x000fea0003800200 */
.L_x_560:
[----:B-----5:R1:W-:Y:S02]  /*ff40*/  STS [R7], R18 ;  /* 0x0000001207007388 */ /* 0x0203e40000000800 */
.L_x_559:
[----:B------:R-:W-:Y:S05]  /*ff50*/  BSYNC.RECONVERGENT B0 ;  /* 0x0000000000007941 */ /* 0x000fea0003800200 */
.L_x_558:
        /* <DEDUP_REMOVED lines=38> */
.L_x_565:
[----:B------:R-:W-:Y:S05]  /*101c0*/  BSYNC.RECONVERGENT B1 ;  /* 0x0000000000017941 */ /* 0x000fea0003800200 */
.L_x_564:
[----:B-----5:R2:W-:Y:S02]  /*101d0*/  STS [R7+0x4], R18 ;  /* 0x0000041207007388 */ /* 0x0205e40000000800 */
.L_x_563:
[----:B------:R-:W-:Y:S05]  /*101e0*/  BSYNC.RECONVERGENT B0 ;  /* 0x0000000000007941 */ /* 0x000fea0003800200 */
.L_x_562:
        /* <DEDUP_REMOVED lines=38> */
.L_x_569:
[----:B------:R-:W-:Y:S05]  /*10450*/  BSYNC.RECONVERGENT B1 ;  /* 0x0000000000017941 */ /* 0x000fea0003800200 */
.L_x_568:
[----:B-----5:R3:W-:Y:S02]  /*10460*/  STS [R7+0x8], R18 ;  /* 0x0000081207007388 */ /* 0x0207e40000000800 */
.L_x_567:
[----:B------:R-:W-:Y:S05]  /*10470*/  BSYNC.RECONVERGENT B0 ;  /* 0x0000000000007941 */ /* 0x000fea0003800200 */
.L_x_566:
        /* <DEDUP_REMOVED lines=9> */
.L_x_571:
[----:B------:R-:W-:Y:S05]  /*10510*/  BSYNC.RECONVERGENT B0 ;  /* 0x0000000000007941 */ /* 0x000fea0003800200 */
.L_x_570:
[----:B------:R-:W-:Y:S01]  /*10520*/  BAR.SYNC.DEFER_BLOCKING 0x0 ;  /* 0x0000000000007b1d */ /* 0x000fe20000010000 */
[----:B------:R-:W-:-:S05]  /*10530*/  ISETP.NE.AND P5, PT, R20, RZ, PT ;  /* 0x000000ff1400720c */ /* 0x000fca0003fa5270 */
[----:B------:R-:W-:Y:S01]  /*10540*/  BSSY.RECONVERGENT B0, `(.L_x_572) ;  /* 0x000002c000007945 */ /* 0x000fe20003800200 */
[----:B------:R-:W-:Y:S04]  /*10550*/  LDS R27, [R16] ;  /* 0x00000000101b7984 */ /* 0x000fe80000000800 */
[----:B-1234-:R-:W1:Y:S04]  /*10560*/  LDS R18, [R17] ;  /* 0x0000000011127984 */ /* 0x01ee680000000800 */
        /* <DEDUP_REMOVED lines=39> */
.L_x_575:
[----:B------:R-:W-:Y:S05]  /*107e0*/  BSYNC.RECONVERGENT B1 ;  /* 0x0000000000017941 */ /* 0x000fea0003800200 */
.L_x_574:
[----:B-----5:R1:W-:Y:S02]  /*107f0*/  STS [R7], R18 ;  /* 0x0000001207007388 */ /* 0x0203e40000000800 */
.L_x_573:
[----:B------:R-:W-:Y:S05]  /*10800*/  BSYNC.RECONVERGENT B0 ;  /* 0x0000000000007941 */ /* 0x000fea0003800200 */
.L_x_572:
        /* <DEDUP_REMOVED lines=37> */
.L_x_579:
[----:B------:R-:W-:Y:S05]  /*10a60*/  BSYNC.RECONVERGENT B1 ;  /* 0x0000000000017941 */ /* 0x000fea0003800200 */
.L_x_578:
[----:B-----5:R2:W-:Y:S02]  /*10a70*/  STS [R7+0x4], R18 ;  /* 0x0000041207007388 */ /* 0x0205e40000000800 */
.L_x_577:
[----:B------:R-:W-:Y:S05]  /*10a80*/  BSYNC.RECONVERGENT B0 ;  /* 0x0000000000007941 */ /* 0x000fea0003800200 */
.L_x_576:
        /* <DEDUP_REMOVED lines=37> */
.L_x_583:
[----:B------:R-:W-:Y:S05]  /*10ce0*/  BSYNC.RECONVERGENT B1 ;  /* 0x0000000000017941 */ /* 0x000fea0003800200 */
.L_x_582:
[----:B-----5:R3:W-:Y:S02]  /*10cf0*/  STS [R7+0x8], R18 ;  /* 0x0000081207007388 */ /* 0x0207e40000000800 */
.L_x_581:
[----:B------:R-:W-:Y:S05]  /*10d00*/  BSYNC.RECONVERGENT B0 ;  /* 0x0000000000007941 */ /* 0x000fea0003800200 */
.L_x_580:
        /* <DEDUP_REMOVED lines=9> */
.L_x_585:
[----:B------:R-:W-:Y:S05]  /*10da0*/  BSYNC.RECONVERGENT B0 ;  /* 0x0000000000007941 */ /* 0x000fea0003800200 */
.L_x_584:
[----:B------:R-:W-:Y:S01]  /*10db0*/  BAR.SYNC.DEFER_BLOCKING 0x0 ;  /* 0x0000000000007b1d */ /* 0x000fe20000010000 */
[----:B------:R-:W-:-:S05]  /*10dc0*/  ISETP.NE.AND P5, PT, R20, RZ, PT ;  /* 0x000000ff1400720c */ /* 0x000fca0003fa5270 */
[----:B------:R-:W-:Y:S01]  /*10dd0*/  BSSY.RECONVERGENT B0, `(.L_x_586) ;  /* 0x0000025000007945 */ /* 0x000fe20003800200 */
[----:B-1234-:R-:W-:Y:S04]  /*10de0*/  LDS R18, [R16] ;  /* 0x0000000010127984 */ /* 0x01efe80000000800 */
[----:B------:R-:W1:Y:S04]  /*10df0*/  LDS R28, [R17] ;  /* 0x00000000111c7984 */ /* 0x000e680000000800 */
[----:B------:R2:W3:Y:S01]  /*10e00*/  LDS R29, [R16+0x8] ;  /* 0x00000800101d7984 */ /* 0x0004e20000000800 */
[----:B-1----:R-:W-:Y:S01]  /*10e10*/  FFMA R27, R18, R28, R27 ;  /* 0x0000001c121b7223 */ /* 0x002fe2000000001b */
[----:B------:R-:W-:Y:S06]  /*10e20*/  BAR.SYNC.DEFER_BLOCKING 0x0 ;  /* 0x0000000000007b1d */ /* 0x000fec0000010000 */
[----:B--2---:R-:W-:Y:S05]  /*10e30*/  @P5 BRA `(.L_x_587) ;  /* 0x0000000000785947 */ /* 0x004fea0003800000 */
[----:B------:R-:W-:Y:S01]  /*10e40*/  PRMT R18, R2, 0x9910, RZ ;  /* 0x0000991002127816 */ /* 0x000fe200000000ff */
[----:B------:R-:W1:Y:S04]  /*10e50*/  LDCU.64 UR4, c[0x0][0x380] ;  /* 0x00007000ff0477ac */ /* 0x000e680008000a00 */
[----:B------:R-:W-:-:S05]  /*10e60*/  IMAD R18, R18, 0x9, RZ ;  /* 0x0000000912127824 */ /* 0x000fca00078e02ff */
[----:B------:R-:W-:-:S04]  /*10e70*/  LOP3.LUT R18, R18, 0xffff, RZ, 0xc0, !PT ;  /* 0x0000ffff12127812 */ /* 0x000fc800078ec0ff */
[----:B0-----:R-:W-:Y:S02]  /*10e80*/  SHF.R.U32.HI R19, RZ, 0x8, R18 ;  /* 0x00000008ff137819 */ /* 0x001fe40000011612 */
[----:B------:R-:W0:Y:S03]  /*10e90*/  S2R R18, SR_CTAID.Y ;  /* 0x0000000000127919 */ /* 0x000e260000002600 */
        /* <DEDUP_REMOVED lines=8> */
[----:B0-----:R-:W-:-:S03]  /*10f20*/  IMAD R18, R18, 0xe00, RZ ;  /* 0x00000e0012127824 */ /* 0x001fc600078e02ff */
        /* <DEDUP_REMOVED lines=11> */
[----:B-1----:R-:W-:-:S04]  /*10fe0*/  LEA R18, P5, R19, UR4, 0x2 ;  /* 0x0000000413127c11 */ /* 0x002fc8000f8a10ff */
[----:B------:R-:W-:-:S05]  /*10ff0*/  LEA.HI.X R19, R19, UR5, R26, 0x2, P5 ;  /* 0x0000000513137c11 */ /* 0x000fca000a8f141a */
[----:B------:R-:W2:Y:S04]  /*11000*/  LDG.E.CONSTANT R18, desc[UR6][R18.64+0x380] ;  /* 0x0003800612127981 */ /* 0x000ea8000c1e9900 */
[----:B--2---:R1:W-:Y:S02]  /*11010*/  STS [R7], R18 ;  /* 0x0000001207007388 */ /* 0x0043e40000000800 */
.L_x_587:
[----:B------:R-:W-:Y:S05]  /*11020*/  BSYNC.RECONVERGENT B0 ;  /* 0x0000000000007941 */ /* 0x000fea0003800200 */
.L_x_586:
[----:B------:R-:W-:Y:S01]  /*11030*/  ISETP.NE.AND P5, PT, R21, RZ, PT ;  /* 0x000000ff1500720c */ /* 0x000fe20003fa5270 */
[----:B------:R-:W-:-:S12]  /*11040*/  BSSY.RECONVERGENT B0, `(.L_x_588) ;  /* 0x0000020000007945 */ /* 0x000fd80003800200 */
[----:B------:R-:W-:Y:S05]  /*11050*/  @P5 BRA `(.L_x_589) ;  /* 0x0000000000785947 */ /* 0x000fea0003800000 */
[----:B-1----:R-:W-:Y:S01]  /*11060*/  PRMT R18, R8, 0x9910, RZ ;  /* 0x0000991008127816 */ /* 0x002fe200000000ff */
        /* <DEDUP_REMOVED lines=28> */
[----:B--2---:R2:W-:Y:S02]  /*11230*/  STS [R7+0x4], R18 ;  /* 0x0000041207007388 */ /* 0x0045e40000000800 */
.L_x_589:
[----:B------:R-:W-:Y:S05]  /*11240*/  BSYNC.RECONVERGENT B0 ;  /* 0x0000000000007941 */ /* 0x000fea0003800200 */
.L_x_588:
[----:B------:R-:W-:Y:S01]  /*11250*/  ISETP.NE.AND P5, PT, R22, RZ, PT ;  /* 0x000000ff1600720c */ /* 0x000fe20003fa5270 */
[----:B------:R-:W-:-:S12]  /*11260*/  BSSY.RECONVERGENT B0, `(.L_x_590) ;  /* 0x0000020000007945 */ /* 0x000fd80003800200 */
[----:B------:R-:W-:Y:S05]  /*11270*/  @P5 BRA `(.L_x_591) ;  /* 0x0000000000785947 */ /* 0x000fea0003800000 */
[----:B-12---:R-:W-:Y:S01]  /*11280*/  PRMT R18, R11, 0x9910, RZ ;  /* 0x000099100b127816 */ /* 0x006fe200000000ff */
[----:B------:R-:W1:Y:S01]  /*11290*/  LDCU.64 UR4, c[0x0][0x380] ;  /* 0x00007000ff0477ac */ /* 0x000e620008000a00 */
[----:B------:R-:W-:-:S03]  /*112a0*/  IMAD R31, R13, 0xe0, RZ ;  /* 0x000000e00d1f7824 */ /* 0x000fc600078e02ff */
        /* <DEDUP_REMOVED lines=13> */
[----:B------:R-:W-:-:S05]  /*11380*/  PRMT R26, R26, 0x9910, RZ ;  /* 0x000099101a1a7816 */ /* 0x000fca00000000ff */
[----:B------:R-:W-:-:S04]  /*11390*/  IMAD R26, R26, 0x1f, RZ ;  /* 0x0000001f1a1a7824 */ /* 0x000fc800078e02ff */
[----:B------:R-:W-:Y:S02]  /*113a0*/  IMAD.MOV R30, RZ, RZ, -R26 ;  /* 0x000000ffff1e7224 */ /* 0x000fe400078e0a1a */
[----:B------:R-:W-:-:S03]  /*113b0*/  IMAD R26, R3, 0x460, R18 ;  /* 0x00000460031a7824 */ /* 0x000fc600078e0212 */
[----:B------:R-:W-:-:S05]  /*113c0*/  PRMT R18, R30, 0x7710, RZ ;  /* 0x000077101e127816 */ /* 0x000fca00000000ff */
[----:B------:R-:W-:Y:S02]  /*113d0*/  IMAD.IADD R18, R11, 0x1, R18 ;  /* 0x000000010b127824 */ /* 0x000fe400078e0212 */
[----:B--2---:R-:W-:-:S05]  /*113e0*/  IMAD R19, R19, 0x20, R26 ;  /* 0x0000002013137824 */ /* 0x004fca00078e021a */
[----:B------:R-:W-:-:S04]  /*113f0*/  LOP3.LUT R18, R19, 0xff, R18, 0xf8, !PT ;  /* 0x000000ff13127812 */ /* 0x000fc800078ef812 */
[----:B------:R-:W-:-:S05]  /*11400*/  IADD3 R19, P5, PT, R31, R18, RZ ;  /* 0x000000121f137210 */ /* 0x000fca0007fbe0ff */
[----:B------:R-:W-:Y:S01]  /*11410*/  IMAD.X R26, RZ, RZ, RZ, P5 ;  /* 0x000000ffff1a7224 */ /* 0x000fe200028e06ff */
[----:B-1----:R-:W-:-:S04]  /*11420*/  LEA R18, P5, R19, UR4, 0x2 ;  /* 0x0000000413127c11 */ /* 0x002fc8000f8a10ff */
[----:B------:R-:W-:-:S05]  /*11430*/  LEA.HI.X R19, R19, UR5, R26, 0x2, P5 ;  /* 0x0000000513137c11 */ /* 0x000fca000a8f141a */
[----:B------:R-:W2:Y:S04]  /*11440*/  LDG.E.CONSTANT R18, desc[UR6][R18.64+0x380] ;  /* 0x0003800612127981 */ /* 0x000ea8000c1e9900 */
[----:B--2---:R4:W-:Y:S02]  /*11450*/  STS [R7+0x8], R18 ;  /* 0x0000081207007388 */ /* 0x0049e40000000800 */
.L_x_591:
[----:B------:R-:W-:Y:S05]  /*11460*/  BSYNC.RECONVERGENT B0 ;  /* 0x0000000000007941 */ /* 0x000fea0003800200 */
.L_x_590:
[----:B------:R-:W-:Y:S04]  /*11470*/  BSSY.RECONVERGENT B0, `(.L_x_592) ;  /* 0x0000009000007945 */ /* 0x000fe80003800200 */
[----:B------:R-:W-:Y:S05]  /*11480*/  @!P3 BRA `(.L_x_593) ;  /* 0x00000000001cb947 */ /* 0x000fea0003800000 */
[----:B------:R-:W5:Y:S01]  /*11490*/  S2R R31, SR_CTAID.Z ;  /* 0x00000000001f7919 */ /* 0x000f620000002700 */
[----:B012-4-:R-:W0:Y:S01]  /*114a0*/  LDC.64 R18, c[0x0][0x388] ;  /* 0x0000e200ff127b82 */ /* 0x017e220000000a00 */
[----:B-----5:R-:W-:-:S04]  /*114b0*/  IMAD R31, R31, 0x3, R14 ;  /* 0x000000031f1f7824 */ /* 0x020fc800078e020e */
[----:B------:R-:W-:-:S04]  /*114c0*/  IMAD R31, R31, 0x93, RZ ;  /* 0x000000931f1f7824 */ /* 0x000fc800078e02ff */
[----:B0-----:R-:W-:-:S06]  /*114d0*/  IMAD.WIDE.U32 R18, R31, 0x4, R18 ;  /* 0x000000041f127825 */ /* 0x001fcc00078e0012 */
[----:B------:R-:W2:Y:S04]  /*114e0*/  LDG.E.CONSTANT R18, desc[UR6][R18.64+0x7c] ;  /* 0x00007c0612127981 */ /* 0x000ea8000c1e9900 */
[----:B--2---:R0:W-:Y:S02]  /*114f0*/  STS [R15], R18 ;  /* 0x000000120f007388 */ /* 0x0041e40000000800 */
.L_x_593:
[----:B------:R-:W-:Y:S05]  /*11500*/  BSYNC.RECONVERGENT B0 ;  /* 0x0000000000007941 */ /* 0x000fea0003800200 */
.L_x_592:
[----:B------:R-:W-:Y:S01]  /*11510*/  BAR.SYNC.DEFER_BLOCKING 0x0 ;  /* 0x0000000000007b1d */ /* 0x000fe20000010000 */
[----:B------:R-:W-:Y:S01]  /*11520*/  ISETP.NE.AND P5, PT, R20, RZ, PT ;  /* 0x000000ff1400720c */ /* 0x000fe20003fa5270 */
[----:B---3--:R-:W-:-:S04]  /*11530*/  FFMA R25, R28, R29, R25 ;  /* 0x0000001d1c197223 */ /* 0x008fc80000000019 */
[----:B------:R-:W-:Y:S01]  /*11540*/  BSSY.RECONVERGENT B0, `(.L_x_594) ;  /* 0x0000025000007945 */ /* 0x000fe20003800200 */
[----:B012-4-:R-:W-:Y:S04]  /*11550*/  LDS R18, [R16] ;  /* 0x0000000010127984 */ /* 0x017fe80000000800 */
[----:B------:R-:W0:Y:S04]  /*11560*/  LDS R26, [R17] ;  /* 0x00000000111a7984 */ /* 0x000e280000000800 */
[----:B------:R1:W2:Y:S01]  /*11570*/  LDS R28, [R16+0x8] ;  /* 0x00000800101c7984 */ /* 0x0002a20000000800 */
[----:B0-----:R-:W-:Y:S01]  /*11580*/  FFMA R27, R18, R26, R27 ;  /* 0x0000001a121b7223 */ /* 0x001fe2000000001b */
[----:B------:R-:W-:Y:S06]  /*11590*/  BAR.SYNC.DEFER_BLOCKING 0x0 ;  /* 0x0000000000007b1d */ /* 0x000fec0000010000 */
[----:B-1----:R-:W-:Y:S05]  /*115a0*/  @P5 BRA `(.L_x_595) ;  /* 0x0000000000785947 */ /* 0x002fea0003800000 */
[----:B------:R-:W-:Y:S01]  /*115b0*/  PRMT R18, R2, 0x9910, RZ ;  /* 0x0000991002127816 */ /* 0x000fe200000000ff */
        /* <DEDUP_REMOVED lines=10> */
[----:B------:R-:W3:Y:S02]  /*11660*/  S2R R19, SR_CTAID.X ;  /* 0x0000000000137919 */ /* 0x000ee40000002500 */
        /* <DEDUP_REMOVED lines=9> */
[----:B---3--:R-:W-:Y:S02]  /*11700*/  IMAD R18, R19, 0x20, R18 ;  /* 0x0000002013127824 */ /* 0x008fe400078e0212 */
[----:B------:R-:W-:-:S03]  /*11710*/  IMAD R19, R5, 0xe0, RZ ;  /* 0x000000e005137824 */ /* 0x000fc600078e02ff */
[----:B------:R-:W-:-:S04]  /*11720*/  LOP3.LUT R18, R18, 0xff, R29, 0xf8, !PT ;  /* 0x000000ff12127812 */ /* 0x000fc800078ef81d */
[----:B------:R-:W-:-:S05]  /*11730*/  IADD3 R19, P5, PT, R19, R18, RZ ;  /* 0x0000001213137210 */ /* 0x000fca0007fbe0ff */
[----:B------:R-:W-:Y:S01]  /*11740*/  IMAD.X R30, RZ, RZ, RZ, P5 ;  /* 0x000000ffff1e7224 */ /* 0x000fe200028e06ff */
[----:B0-----:R-:W-:-:S04]  /*11750*/  LEA R18, P5, R19, UR4, 0x2 ;  /* 0x0000000413127c11 */ /* 0x001fc8000f8a10ff */
[----:B------:R-:W-:-:S05]  /*11760*/  LEA.HI.X R19, R19, UR5, R30, 0x2, P5 ;  /* 0x0000000513137c11 */ /* 0x000fca000a8f141e */
[----:B------:R-:W3:Y:S04]  /*11770*/  LDG.E.CONSTANT R18, desc[UR6][R18.64+0x384] ;  /* 0x0003840612127981 */ /* 0x000ee8000c1e9900 */
[----:B---3--:R0:W-:Y:S02]  /*11780*/  STS [R7], R18 ;  /* 0x0000001207007388 */ /* 0x0081e40000000800 */
.L_x_595:
[----:B------:R-:W-:Y:S05]  /*11790*/  BSYNC.RECONVERGENT B0 ;  /* 0x0000000000007941 */ /* 0x000fea0003800200 */
.L_x_594:
[----:B------:R-:W-:Y:S01]  /*117a0*/  ISETP.NE.AND P5, PT, R21, RZ, PT ;  /* 0x000000ff1500720c */ /* 0x000fe20003fa5270 */
[----:B------:R-:W-:-:S12]  /*117b0*/  BSSY.RECONVERGENT B0, `(.L_x_596) ;  /* 0x0000020000007945 */ /* 0x000fd80003800200 */
[----:B------:R-:W-:Y:S05]  /*117c0*/  @P5 BRA `(.L_x_597) ;  /* 0x0000000000785947 */ /* 0x000fea0003800000 */
[----:B0-----:R-:W-:Y:S01]  /*117d0*/  PRMT R18, R8, 0x9910, RZ ;  /* 0x0000991008127816 */ /* 0x001fe200000000ff */
        /* <DEDUP_REMOVED lines=28> */
[----:B---3--:R1:W-:Y:S02]  /*119a0*/  STS [R7+0x4], R18 ;  /* 0x0000041207007388 */ /* 0x0083e40000000800 */
.L_x_597:
[----:B------:R-:W-:Y:S05]  /*119b0*/  BSYNC.RECONVERGENT B0 ;  /* 0x0000000000007941 */ /* 0x000fea0003800200 */
.L_x_596:
[----:B------:R-:W-:Y:S01]  /*119c0*/  ISETP.NE.AND P5, PT, R22, RZ, PT ;  /* 0x000000ff1600720c */ /* 0x000fe20003fa5270 */
[----:B------:R-:W-:-:S12]  /*119d0*/  BSSY.RECONVERGENT B0, `(.L_x_598) ;  /* 0x0000020000007945 */ /* 0x000fd80003800200 */
[----:B------:R-:W-:Y:S05]  /*119e0*/  @P5 BRA `(.L_x_599) ;  /* 0x0000000000785947 */ /* 0x000fea0003800000 */
[----:B01----:R-:W-:Y:S01]  /*119f0*/  PRMT R18, R11, 0x9910, RZ ;  /* 0x000099100b127816 */ /* 0x003fe200000000ff */
        /* <DEDUP_REMOVED lines=18> */
[----:B------:R-:W-:Y:S01]  /*11b20*/  PRMT R18, R29, 0x7710, RZ ;  /* 0x000077101d127816 */ /* 0x000fe200000000ff */
[----:B------:R-:W-:-:S04]  /*11b30*/  IMAD R29, R13, 0xe0, RZ ;  /* 0x000000e00d1d7824 */ /* 0x000fc800078e02ff */
[----:B------:R-:W-:Y:S02]  /*11b40*/  IMAD.IADD R18, R11, 0x1, R18 ;  /* 0x000000010b127824 */ /* 0x000fe400078e0212 */
[----:B---3--:R-:W-:-:S05]  /*11b50*/  IMAD R19, R19, 0x20, R30 ;  /* 0x0000002013137824 */ /* 0x008fca00078e021e */
[----:B------:R-:W-:-:S04]  /*11b60*/  LOP3.LUT R18, R19, 0xff, R18, 0xf8, !PT ;  /* 0x000000ff13127812 */ /* 0x000fc800078ef812 */
[----:B------:R-:W-:-:S05]  /*11b70*/  IADD3 R19, P5, PT, R29, R18, RZ ;  /* 0x000000121d137210 */ /* 0x000fca0007fbe0ff */
[----:B------:R-:W-:Y:S01]  /*11b80*/  IMAD.X R30, RZ, RZ, RZ, P5 ;  /* 0x000000ffff1e7224 */ /* 0x000fe200028e06ff */
[----:B0-----:R-:W-:-:S04]  /*11b90*/  LEA R18, P5, R19, UR4, 0x2 ;  /* 0x0000000413127c11 */ /* 0x001fc8000f8a10ff */
[----:B------:R-:W-:-:S05]  /*11ba0*/  LEA.HI.X R19, R19, UR5, R30, 0x2, P5 ;  /* 0x0000000513137c11 */ /* 0x000fca000a8f141e */
[----:B------:R-:W3:Y:S04]  /*11bb0*/  LDG.E.CONSTANT R18, desc[UR6][R18.64+0x384] ;  /* 0x0003840612127981 */ /* 0x000ee8000c1e9900 */
[----:B---3--:R3:W-:Y:S02]  /*11bc0*/  STS [R7+0x8], R18 ;  /* 0x0000081207007388 */ /* 0x0087e40000000800 */
.L_x_599:
[----:B------:R-:W-:Y:S05]  /*11bd0*/  BSYNC.RECONVERGENT B0 ;  /* 0x0000000000007941 */ /* 0x000fea0003800200 */
.L_x_598:
[----:B------:R-:W-:Y:S04]  /*11be0*/  BSSY.RECONVERGENT B0, `(.L_x_600) ;  /* 0x0000009000007945 */ /* 0x000fe80003800200 */
[----:B------:R-:W-:Y:S05]  /*11bf0*/  @!P3 BRA `(.L_x_601) ;  /* 0x00000000001cb947 */ /* 0x000fea0003800000 */
[----:B------:R-:W4:Y:S01]  /*11c00*/  S2R R29, SR_CTAID.Z ;  /* 0x00000000001d7919 */ /* 0x000f220000002700 */
[----:B01-3--:R-:W0:Y:S01]  /*11c10*/  LDC.64 R18, c[0x0][0x388] ;  /* 0x0000e200ff127b82 */ /* 0x00be220000000a00 */
[----:B----4-:R-:W-:-:S04]  /*11c20*/  IMAD R29, R29, 0x3, R14 ;  /* 0x000000031d1d7824 */ /* 0x010fc800078e020e */
[----:B------:R-:W-:-:S04]  /*11c30*/  IMAD R29, R29, 0x93, RZ ;  /* 0x000000931d1d7824 */ /* 0x000fc800078e02ff */
[----:B0-----:R-:W-:-:S06]  /*11c40*/  IMAD.WIDE.U32 R18, R29, 0x4, R18 ;  /* 0x000000041d127825 */ /* 0x001fcc00078e0012 */
[----:B------:R-:W3:Y:S04]  /*11c50*/  LDG.E.CONSTANT R18, desc[UR6][R18.64+0x80] ;  /* 0x0000800612127981 */ /* 0x000ee8000c1e9900 */
[----:B---3--:R4:W-:Y:S02]  /*11c60*/  STS [R15], R18 ;  /* 0x000000120f007388 */ /* 0x0089e40000000800 */
.L_x_601:
[----:B------:R-:W-:Y:S05]  /*11c70*/  BSYNC.RECONVERGENT B0 ;  /* 0x0000000000007941 */ /* 0x000fea0003800200 */
.L_x_600:
[----:B------:R-:W-:Y:S01]  /*11c80*/  BAR.SYNC.DEFER_BLOCKING 0x0 ;  /* 0x0000000000007b1d */ /* 0x000fe20000010000 */
[----:B------:R-:W-:Y:S01]  /*11c90*/  ISETP.NE.AND P5, PT, R20, RZ, PT ;  /* 0x000000ff1400720c */ /* 0x000fe20003fa5270 */
[----:B--2---:R-:W-:-:S04]  /*11ca0*/  FFMA R25, R26, R28, R25 ;  /* 0x0000001c1a197223 */ /* 0x004fc80000000019 */
[----:B------:R-:W-:Y:S01]  /*11cb0*/  BSSY.RECONVERGENT B0, `(.L_x_602) ;  /* 0x000002d000007945 */ /* 0x000fe20003800200 */
[----:B01-34-:R-:W-:Y:S04]  /*11cc0*/  LDS R18, [R16] ;  /* 0x0000000010127984 */ /* 0x01bfe80000000800 */
[----:B------:R-:W0:Y:S04]  /*11cd0*/  LDS R30, [R17] ;  /* 0x00000000111e7984 */ /* 0x000e280000000800 */
        /* <DEDUP_REMOVED lines=40> */
.L_x_605:
[----:B------:R-:W-:Y:S05]  /*11f60*/  BSYNC.RECONVERGENT B1 ;  /* 0x0000000000017941 */ /* 0x000fea0003800200 */
.L_x_604:
[----:B-----5:R1:W-:Y:S02]  /*11f70*/  STS [R7], R18 ;  /* 0x0000001207007388 */ /* 0x0203e40000000800 */
.L_x_603:
[----:B------:R-:W-:Y:S05]  /*11f80*/  BSYNC.RECONVERGENT B0 ;  /* 0x0000000000007941 */ /* 0x000fea0003800200 */
.L_x_602:
        /* <DEDUP_REMOVED lines=38> */
.L_x_609:
[----:B------:R-:W-:Y:S05]  /*121f0*/  BSYNC.RECONVERGENT B1 ;  /* 0x0000000000017941 */ /* 0x000fea0003800200 */
.L_x_608:
[----:B-----5:R2:W-:Y:S02]  /*12200*/  STS [R7+0x4], R18 ;  /* 0x0000041207007388 */ /* 0x0205e40000000800 */
.L_x_607:
[----:B------:R-:W-:Y:S05]  /*12210*/  BSYNC.RECONVERGENT B0 ;  /* 0x0000000000007941 */ /* 0x000fea0003800200 */
.L_x_606:
        /* <DEDUP_REMOVED lines=38> */
.L_x_613:
[----:B------:R-:W-:Y:S05]  /*12480*/  BSYNC.RECONVERGENT B1 ;  /* 0x0000000000017941 */ /* 0x000fea0003800200 */
.L_x_612:
[----:B-----5:R3:W-:Y:S02]  /*12490*/  STS [R7+0x8], R18 ;  /* 0x0000081207007388 */ /* 0x0207e40000000800 */
.L_x_611:
[----:B------:R-:W-:Y:S05]  /*124a0*/  BSYNC.RECONVERGENT B0 ;  /* 0x0000000000007941 */ /* 0x000fea0003800200 */
.L_x_610:
        /* <DEDUP_REMOVED lines=9> */
.L_x_615:
[----:B------:R-:W-:Y:S05]  /*12540*/  BSYNC.RECONVERGENT B0 ;  /* 0x0000000000007941 */ /* 0x000fea0003800200 */
.L_x_614:
        /* <DEDUP_REMOVED lines=45> */
.L_x_619:
[----:B------:R-:W-:Y:S05]  /*12820*/  BSYNC.RECONVERGENT B1 ;  /* 0x0000000000017941 */ /* 0x000fea0003800200 */
.L_x_618:
[----:B-----5:R1:W-:Y:S02]  /*12830*/  STS [R7], R18 ;  /* 0x0000001207007388 */ /* 0x0203e40000000800 */
.L_x_617:
[----:B------:R-:W-:Y:S05]  /*12840*/  BSYNC.RECONVERGENT B0 ;  /* 0x0000000000007941 */ /* 0x000fea0003800200 */
.L_x_616:
        /* <DEDUP_REMOVED lines=38> */
.L_x_623:
[----:B------:R-:W-:Y:S05]  /*12ab0*/  BSYNC.RECONVERGENT B1 ;  /* 0x0000000000017941 */ /* 0x000fea0003800200 */
.L_x_622:
[----:B-----5:R2:W-:Y:S02]  /*12ac0*/  STS [R7+0x4], R18 ;  /* 0x0000041207007388 */ /* 0x0205e40000000800 */
.L_x_621:
[----:B------:R-:W-:Y:S05]  /*12ad0*/  BSYNC.RECONVERGENT B0 ;  /* 0x0000000000007941 */ /* 0x000fea0003800200 */
.L_x_620:
        /* <DEDUP_REMOVED lines=38> */
.L_x_627:
[----:B------:R-:W-:Y:S05]  /*12d40*/  BSYNC.RECONVERGENT B1 ;  /* 0x0000000000017941 */ /* 0x000fea0003800200 */
.L_x_626:
[----:B-----5:R3:W-:Y:S02]  /*12d50*/  STS [R7+0x8], R18 ;  /* 0x0000081207007388 */ /* 0x0207e40000000800 */
.L_x_625:
[----:B------:R-:W-:Y:S05]  /*12d60*/  BSYNC.RECONVERGENT B0 ;  /* 0x0000000000007941 */ /* 0x000fea0003800200 */
.L_x_624:
        /* <DEDUP_REMOVED lines=9> */
.L_x_629:
[----:B------:R-:W-:Y:S05]  /*12e00*/  BSYNC.RECONVERGENT B0 ;  /* 0x0000000000007941 */ /* 0x000fea0003800200 */
.L_x_628:
[----:B------:R-:W-:Y:S06]  /*12e10*/  BAR.SYNC.DEFER_BLOCKING 0x0 ;  /* 0x0000000000007b1d */ /* 0x000fec0000010000 */
        /* <DEDUP_REMOVED lines=14> */
[----:B------:R-:W-:-:S13]  /*12f00*/  ISETP.GT.U32.AND P5, PT, R27, 0xdd, PT ;  /* 0x000000dd1b00780c */ /* 0x000fda0003fa4070 */
[----:B------:R-:W-:Y:S05]  /*12f10*/  @P5 BRA `(.L_x_633) ;  /* 0x0000000000805947 */ /* 0x000fea0003800000 */
        /* <DEDUP_REMOVED lines=19> */
[----:B------:R-:W-:-:S04]  /*13050*/  LOP3.LUT R29, R27, R28, RZ, 0xfc, !PT ;  /* 0x0000001c1b1d7212 */ /* 0x000fc800078efcff */
[----:B------:R-:W-:-:S13]  /*13060*/  ISETP.GE.U32.AND P5, PT, R29, 0x3, PT ;  /* 0x000000031d00780c */ /* 0x000fda0003fa6070 */
[----:B------:R-:W-:Y:S05]  /*13070*/  @!P5 BRA `(.L_x_633) ;  /* 0x000000000028d947 */ /* 0x000fea0003800000 */
[----:B------:R-:W-:Y:S01]  /*13080*/  IMAD R18, R19, 0xe00, RZ ;  /* 0x00000e0013127824 */ /* 0x000fe200078e02ff */
[----:B------:R-:W0:Y:S01]  /*13090*/  LDCU.64 UR4, c[0x0][0x380] ;  /* 0x00007000ff0477ac */ /* 0x000e220008000a00 */
[----:B------:R-:W-:Y:S02]  /*130a0*/  IMAD R19, R5, 0xe0, RZ ;  /* 0x000000e005137824 */ /* 0x000fe400078e02ff */
[----:B------:R-:W-:-:S04]  /*130b0*/  IMAD R18, R3, 0x460, R18 ;  /* 0x0000046003127824 */ /* 0x000fc800078e0212 */
[----:B------:R-:W-:-:S05]  /*130c0*/  IMAD.IADD R18, R27, 0x1, R18 ;  /* 0x000000011b127824 */ /* 0x000fca00078e0212 */
[----:B------:R-:W-:-:S04]  /*130d0*/  IADD3 R19, P5, P6, R19, R18, R28 ;  /* 0x0000001213137210 */ /* 0x000fc80007ebe01c */
[----:B------:R-:W-:Y:S02]  /*130e0*/  IADD3.X R28, PT, PT, RZ, RZ, RZ, P5, P6 ;  /* 0x000000ffff1c7210 */ /* 0x000fe40002fec4ff */
[----:B0-----:R-:W-:-:S04]  /*130f0*/  LEA R18, P5, R19, UR4, 0x2 ;  /* 0x0000000413127c11 */ /* 0x001fc8000f8a10ff */
[----:B------:R-:W-:-:S05]  /*13100*/  LEA.HI.X R19, R19, UR5, R28, 0x2, P5 ;  /* 0x0000000513137c11 */ /* 0x000fca000a8f141c */
[----:B------:R0:W5:Y:S04]  /*13110*/  LDG.E.CONSTANT R18, desc[UR6][R18.64+0x6f4] ;  /* 0x0006f40612127981 */ /* 0x000168000c1e9900 */
.L_x_633:
[----:B------:R-:W-:Y:S05]  /*13120*/  BSYNC.RECONVERGENT B1 ;  /* 0x0000000000017941 */ /* 0x000fea0003800200 */
.L_x_632:
[----:B-----5:R1:W-:Y:S02]  /*13130*/  STS [R7], R18 ;  /* 0x0000001207007388 */ /* 0x0203e40000000800 */
.L_x_631:
[----:B------:R-:W-:Y:S05]  /*13140*/  BSYNC.RECONVERGENT B0 ;  /* 0x0000000000007941 */ /* 0x000fea0003800200 */
.L_x_630:
        /* <DEDUP_REMOVED lines=42> */
.L_x_637:
[----:B------:R-:W-:Y:S05]  /*133f0*/  BSYNC.RECONVERGENT B1 ;  /* 0x0000000000017941 */ /* 0x000fea0003800200 */
.L_x_636:
[----:B-----5:R2:W-:Y:S02]  /*13400*/  STS [R7+0x4], R18 ;  /* 0x0000041207007388 */ /* 0x0205e40000000800 */
.L_x_635:
[----:B------:R-:W-:Y:S05]  /*13410*/  BSYNC.RECONVERGENT B0 ;  /* 0x0000000000007941 */ /* 0x000fea0003800200 */
.L_x_634:
[----:B------:R-:W-:Y:S04]  /*13420*/  BSSY.RECONVERGENT B0, `(.L_x_638) ;  /* 0x000002b000007945 */ /* 0x000fe80003800200 */
[----:B------:R-:W-:Y:S05]  /*13430*/  @P2 BRA `(.L_x_639) ;  /* 0x0000000000a42947 */ /* 0x000fea0003800000 */
[----:B------:R-:W-:Y:S05]  /*13440*/  @P4 BRA `(.L_x_639) ;  /* 0x0000000000a04947 */ /* 0x000fea0003800000 */
[----:B0-----:R-:W0:Y:S01]  /*13450*/  S2R R19, SR_CTAID.Y ;  /* 0x0000000000137919 */ /* 0x001e220000002600 */
[----:B------:R-:W-:Y:S01]  /*13460*/  BSSY.RECONVERGENT B1, `(.L_x_640) ;  /* 0x0000025000017945 */ /* 0x000fe20003800200 */
[----:B-12---:R-:W-:Y:S02]  /*13470*/  IMAD.MOV.U32 R18, RZ, RZ, RZ ;  /* 0x000000ffff127224 */ /* 0x006fe400078e00ff */
        /* <DEDUP_REMOVED lines=35> */
.L_x_641:
[----:B------:R-:W-:Y:S05]  /*136b0*/  BSYNC.RECONVERGENT B1 ;  /* 0x0000000000017941 */ /* 0x000fea0003800200 */
.L_x_640:
[----:B-----5:R3:W-:Y:S02]  /*136c0*/  STS [R7+0x8], R18 ;  /* 0x0000081207007388 */ /* 0x0207e40000000800 */
.L_x_639:
[----:B------:R-:W-:Y:S05]  /*136d0*/  BSYNC.RECONVERGENT B0 ;  /* 0x0000000000007941 */ /* 0x000fea0003800200 */
.L_x_638:
        /* <DEDUP_REMOVED lines=9> */
.L_x_643:
[----:B------:R-:W-:Y:S05]  /*13770*/  BSYNC.RECONVERGENT B0 ;  /* 0x0000000000007941 */ /* 0x000fea0003800200 */
.L_x_642:
        /* <DEDUP_REMOVED lines=49> */
.L_x_647:
[----:B------:R-:W-:Y:S05]  /*13a90*/  BSYNC.RECONVERGENT B1 ;  /* 0x0000000000017941 */ /* 0x000fea0003800200 */
.L_x_646:
[----:B-----5:R1:W-:Y:S02]  /*13aa0*/  STS [R7], R18 ;  /* 0x0000001207007388 */ /* 0x0203e40000000800 */
.L_x_645:
[----:B------:R-:W-:Y:S05]  /*13ab0*/  BSYNC.RECONVERGENT B0 ;  /* 0x0000000000007941 */ /* 0x000fea0003800200 */
.L_x_644:
        /* <DEDUP_REMOVED lines=42> */
.L_x_651:
[----:B------:R-:W-:Y:S05]  /*13d60*/  BSYNC.RECONVERGENT B1 ;  /* 0x0000000000017941 */ /* 0x000fea0003800200 */
.L_x_650:
[----:B-----5:R2:W-:Y:S02]  /*13d70*/  STS [R7+0x4], R18 ;  /* 0x0000041207007388 */ /* 0x0205e40000000800 */
.L_x_649:
[----:B------:R-:W-:Y:S05]  /*13d80*/  BSYNC.RECONVERGENT B0 ;  /* 0x0000000000007941 */ /* 0x000fea0003800200 */
.L_x_648:
        /* <DEDUP_REMOVED lines=41> */
.L_x_655:
[----:B------:R-:W-:Y:S05]  /*14020*/  BSYNC.RECONVERGENT B1 ;  /* 0x0000000000017941 */ /* 0x000fea0003800200 */
.L_x_654:
[----:B-----5:R3:W-:Y:S02]  /*14030*/  STS [R7+0x8], R18 ;  /* 0x0000081207007388 */ /* 0x0207e40000000800 */
.L_x_653:
[----:B------:R-:W-:Y:S05]  /*14040*/  BSYNC.RECONVERGENT B0 ;  /* 0x0000000000007941 */ /* 0x000fea0003800200 */
.L_x_652:
        /* <DEDUP_REMOVED lines=9> */
.L_x_657:
[----:B------:R-:W-:Y:S05]  /*140e0*/  BSYNC.RECONVERGENT B0 ;  /* 0x0000000000007941 */ /* 0x000fea0003800200 */
.L_x_656:
        /* <DEDUP_REMOVED lines=48> */
.L_x_661:
[----:B------:R-:W-:Y:S05]  /*143f0*/  BSYNC.RECONVERGENT B1 ;  /* 0x0000000000017941 */ /* 0x000fea0003800200 */
.L_x_660:
[----:B-----5:R1:W-:Y:S02]  /*14400*/  STS [R7], R18 ;  /* 0x0000001207007388 */ /* 0x0203e40000000800 */
.L_x_659:
[----:B------:R-:W-:Y:S05]  /*14410*/  BSYNC.RECONVERGENT B0 ;  /* 0x0000000000007941 */ /* 0x000fea0003800200 */
.L_x_658:
        /* <DEDUP_REMOVED lines=41> */
.L_x_665:
[----:B------:R-:W-:Y:S05]  /*146b0*/  BSYNC.RECONVERGENT B1 ;  /* 0x0000000000017941 */ /* 0x000fea0003800200 */
.L_x_664:
[----:B-----5:R2:W-:Y:S02]  /*146c0*/  STS [R7+0x4], R18 ;  /* 0x0000041207007388 */ /* 0x0205e40000000800 */
.L_x_663:
[----:B------:R-:W-:Y:S05]  /*146d0*/  BSYNC.RECONVERGENT B0 ;  /* 0x0000000000007941 */ /* 0x000fea0003800200 */
.L_x_662:
        /* <DEDUP_REMOVED lines=40> */
.L_x_669:
[----:B------:R-:W-:Y:S05]  /*14960*/  BSYNC.RECONVERGENT B1 ;  /* 0x0000000000017941 */ /* 0x000fea0003800200 */
.L_x_668:
[----:B-----5:R3:W-:Y:S02]  /*14970*/  STS [R7+0x8], R18 ;  /* 0x0000081207007388 */ /* 0x0207e40000000800 */
.L_x_667:
[----:B------:R-:W-:Y:S05]  /*14980*/  BSYNC.RECONVERGENT B0 ;  /* 0x0000000000007941 */ /* 0x000fea0003800200 */
.L_x_666:
        /* <DEDUP_REMOVED lines=9> */
.L_x_671:
[----:B------:R-:W-:Y:S05]  /*14a20*/  BSYNC.RECONVERGENT B0 ;  /* 0x0000000000007941 */ /* 0x000fea0003800200 */
.L_x_670:
        /* <DEDUP_REMOVED lines=10> */
[----:B------:R-:W0:Y:S01]  /*14ad0*/  S2R R19, SR_CTAID.Y ;  /* 0x0000000000137919 */ /* 0x000e220000002600 */
[----:B------:R-:W-:Y:S01]  /*14ae0*/  BSSY.RECONVERGENT B1, `(.L_x_674) ;  /* 0x0000021000017945 */ /* 0x000fe20003800200 */
[----:B------:R-:W-:Y:S02]  /*14af0*/  IMAD.MOV.U32 R18, RZ, RZ, RZ ;  /* 0x000000ffff127224 */ /* 0x000fe400078e00ff */
[----:B0-----:R-:W-:-:S05]  /*14b00*/  IMAD R27, R19, 0x10, R6 ;  /* 0x00000010131b7824 */ /* 0x001fca00078e0206 */
[----:B------:R-:W-:-:S13]  /*14b10*/  ISETP.GT.U32.AND P5, PT, R27, 0xdd, PT ;  /* 0x000000dd1b00780c */ /* 0x000fda0003fa4070 */
[----:B------:R-:W-:Y:S05]  /*14b20*/  @P5 BRA `(.L_x_675) ;  /* 0x0000000000705947 */ /* 0x000fea0003800000 */
[----:B------:R-:W-:Y:S01]  /*14b30*/  PRMT R18, R2, 0x9910, RZ ;  /* 0x0000991002127816 */ /* 0x000fe200000000ff */
[----:B------:R-:W0:Y:S04]  /*14b40*/  LDCU.64 UR4, c[0x0][0x380] ;  /* 0x00007000ff0477ac */ /* 0x000e280008000a00 */
        /* <DEDUP_REMOVED lines=8> */
[----:B------:R-:W1:Y:S02]  /*14bd0*/  S2R R27, SR_CTAID.X ;  /* 0x00000000001b7919 */ /* 0x000e640000002500 */
[----:B------:R-:W-:-:S04]  /*14be0*/  LOP3.LUT R18, R18, 0xf0, RZ, 0xc0, !PT ;  /* 0x000000f012127812 */ /* 0x000fc800078ec0ff */
[----:B------:R-:W-:-:S04]  /*14bf0*/  SHF.R.U32.HI R18, RZ, 0x4, R18 ;  /* 0x00000004ff127819 */ /* 0x000fc80000011612 */
[----:B------:R-:W-:-:S05]  /*14c00*/  PRMT R18, R18, 0x9910, RZ ;  /* 0x0000991012127816 */ /* 0x000fca00000000ff */
[----:B------:R-:W-:Y:S02]  /*14c10*/  IMAD R28, R18, 0x1f, RZ ;  /* 0x0000001f121c7824 */ /* 0x000fe400078e02ff */
[----:B------:R-:W-:Y:S02]  /*14c20*/  IMAD R18, R19, 0xe00, RZ ;  /* 0x00000e0013127824 */ /* 0x000fe400078e02ff */
[----:B------:R-:W-:Y:S02]  /*14c30*/  IMAD.MOV R19, RZ, RZ, -R28 ;  /* 0x000000ffff137224 */ /* 0x000fe400078e0a1c */
[----:B------:R-:W-:-:S03]  /*14c40*/  IMAD R18, R3, 0x460, R18 ;  /* 0x0000046003127824 */ /* 0x000fc600078e0212 */
[----:B------:R-:W-:-:S05]  /*14c50*/  PRMT R19, R19, 0x7710, RZ ;  /* 0x0000771013137816 */ /* 0x000fca00000000ff */
[----:B------:R-:W-:Y:S02]  /*14c60*/  IMAD.IADD R19, R2, 0x1, R19 ;  /* 0x0000000102137824 */ /* 0x000fe400078e0213 */
[----:B-1----:R-:W-:Y:S02]  /*14c70*/  IMAD R18, R27, 0x20, R18 ;  /* 0x000000201b127824 */ /* 0x002fe400078e0212 */
[----:B------:R-:W-:-:S03]  /*14c80*/  IMAD R27, R5, 0xe0, RZ ;  /* 0x000000e0051b7824 */ /* 0x000fc600078e02ff */
[----:B------:R-:W-:-:S04]  /*14c90*/  LOP3.LUT R18, R18, 0xff, R19, 0xf8, !PT ;  /* 0x000000ff12127812 */ /* 0x000fc800078ef813 */
[----:B------:R-:W-:-:S05]  /*14ca0*/  IADD3 R19, P5, PT, R27, R18, RZ ;  /* 0x000000121b137210 */ /* 0x000fca0007fbe0ff */
[----:B------:R-:W-:Y:S01]  /*14cb0*/  IMAD.X R28, RZ, RZ, RZ, P5 ;  /* 0x000000ffff1c7224 */ /* 0x000fe200028e06ff */
[----:B0-----:R-:W-:-:S04]  /*14cc0*/  LEA R18, P5, R19, UR4, 0x2 ;  /* 0x0000000413127c11 */ /* 0x001fc8000f8a10ff */
[----:B------:R-:W-:-:S05]  /*14cd0*/  LEA.HI.X R19, R19, UR5, R28, 0x2, P5 ;  /* 0x0000000513137c11 */ /* 0x000fca000a8f141c */
[----:B------:R0:W5:Y:S04]  /*14ce0*/  LDG.E.CONSTANT R18, desc[UR6][R18.64+0x700] ;  /* 0x0007000612127981 */ /* 0x000168000c1e9900 */
.L_x_675:
[----:B------:R-:W-:Y:S05]  /*14cf0*/  BSYNC.RECONVERGENT B1 ;  /* 0x0000000000017941 */ /* 0x000fea0003800200 */
.L_x_674:
[----:B-----5:R1:W-:Y:S02]  /*14d00*/  STS [R7], R18 ;  /* 0x0000001207007388 */ /* 0x0203e40000000800 */
.L_x_673:
[----:B------:R-:W-:Y:S05]  /*14d10*/  BSYNC.RECONVERGENT B0 ;  /* 0x0000000000007941 */ /* 0x000fea0003800200 */
.L_x_672:
[----:B------:R-:W-:Y:S01]  /*14d20*/  ISETP.NE.AND P5, PT, R21, RZ, PT ;  /* 0x000000ff1500720c */ /* 0x000fe20003fa5270 */
[----:B------:R-:W-:-:S12]  /*14d30*/  BSSY.RECONVERGENT B0, `(.L_x_676) ;  /* 0x0000026000007945 */ /* 0x000fd80003800200 */
[----:B------:R-:W-:Y:S05]  /*14d40*/  @P5 BRA `(.L_x_677) ;  /* 0x0000000000905947 */ /* 0x000fea0003800000 */
[----:B0-----:R-:W0:Y:S01]  /*14d50*/  S2R R19, SR_CTAID.Y ;  /* 0x0000000000137919 */ /* 0x001e220000002600 */
[----:B------:R-:W-:Y:S01]  /*14d60*/  BSSY.RECONVERGENT B1, `(.L_x_678) ;  /* 0x0000021000017945 */ /* 0x000fe20003800200 */
[----:B-1----:R-:W-:Y:S02]  /*14d70*/  IMAD.MOV.U32 R18, RZ, RZ, RZ ;  /* 0x000000ffff127224 */ /* 0x002fe400078e00ff */
        /* <DEDUP_REMOVED lines=31> */
.L_x_679:
[----:B------:R-:W-:Y:S05]  /*14f70*/  BSYNC.RECONVERGENT B1 ;  /* 0x0000000000017941 */ /* 0x000fea0003800200 */
.L_x_678:
[----:B-----5:R2:W-:Y:S02]  /*14f80*/  STS [R7+0x4], R18 ;  /* 0x0000041207007388 */ /* 0x0205e40000000800 */
.L_x_677:
[----:B------:R-:W-:Y:S05]  /*14f90*/  BSYNC.RECONVERGENT B0 ;  /* 0x0000000000007941 */ /* 0x000fea0003800200 */
.L_x_676:
[----:B------:R-:W-:Y:S01]  /*14fa0*/  ISETP.NE.AND P5, PT, R22, RZ, PT ;  /* 0x000000ff1600720c */ /* 0x000fe20003fa5270 */
[----:B------:R-:W-:-:S12]  /*14fb0*/  BSSY.RECONVERGENT B0, `(.L_x_680) ;  /* 0x0000026000007945 */ /* 0x000fd80003800200 */
[----:B------:R-:W-:Y:S05]  /*14fc0*/  @P5 BRA `(.L_x_681) ;  /* 0x0000000000905947 */ /* 0x000fea0003800000 */
[----:B0-----:R-:W0:Y:S01]  /*14fd0*/  S2R R19, SR_CTAID.Y ;  /* 0x0000000000137919 */ /* 0x001e220000002600 */
[----:B------:R-:W-:Y:S01]  /*14fe0*/  BSSY.RECONVERGENT B1, `(.L_x_682) ;  /* 0x0000021000017945 */ /* 0x000fe20003800200 */
[----:B-12---:R-:W-:Y:S02]  /*14ff0*/  IMAD.MOV.U32 R18, RZ, RZ, RZ ;  /* 0x000000ffff127224 */ /* 0x006fe400078e00ff */
        /* <DEDUP_REMOVED lines=21> */
[----:B------:R-:W-:Y:S01]  /*15150*/  PRMT R18, R19, 0x7710, RZ ;  /* 0x0000771013127816 */ /* 0x000fe200000000ff */
[----:B------:R-:W-:-:S04]  /*15160*/  IMAD R19, R13, 0xe0, RZ ;  /* 0x000000e00d137824 */ /* 0x000fc800078e02ff */
[----:B------:R-:W-:Y:S02]  /*15170*/  IMAD.IADD R18, R11, 0x1, R18 ;  /* 0x000000010b127824 */ /* 0x000fe400078e0212 */
[----:B-1----:R-:W-:-:S05]  /*15180*/  IMAD R27, R27, 0x20, R28 ;  /* 0x000000201b1b7824 */ /* 0x002fca00078e021c */
[----:B------:R-:W-:-:S04]  /*15190*/  LOP3.LUT R18, R27, 0xff, R18, 0xf8, !PT ;  /* 0x000000ff1b127812 */ /* 0x000fc800078ef812 */
[----:B------:R-:W-:-:S05]  /*151a0*/  IADD3 R19, P5, PT, R19, R18, RZ ;  /* 0x0000001213137210 */ /* 0x000fca0007fbe0ff */
[----:B------:R-:W-:Y:S01]  /*151b0*/  IMAD.X R28, RZ, RZ, RZ, P5 ;  /* 0x000000ffff1c7224 */ /* 0x000fe200028e06ff */
[----:B0-----:R-:W-:-:S04]  /*151c0*/  LEA R18, P5, R19, UR4, 0x2 ;  /* 0x0000000413127c11 */ /* 0x001fc8000f8a10ff */
[----:B------:R-:W-:-:S05]  /*151d0*/  LEA.HI.X R19, R19, UR5, R28, 0x2, P5 ;  /* 0x0000000513137c11 */ /* 0x000fca000a8f141c */
[----:B------:R0:W5:Y:S04]  /*151e0*/  LDG.E.CONSTANT R18, desc[UR6][R18.64+0x700] ;  /* 0x0007000612127981 */ /* 0x000168000c1e9900 */
.L_x_683:
[----:B------:R-:W-:Y:S05]  /*151f0*/  BSYNC.RECONVERGENT B1 ;  /* 0x0000000000017941 */ /* 0x000fea0003800200 */
.L_x_682:
[----:B-----5:R3:W-:Y:S02]  /*15200*/  STS [R7+0x8], R18 ;  /* 0x0000081207007388 */ /* 0x0207e40000000800 */
.L_x_681:
[----:B------:R-:W-:Y:S05]  /*15210*/  BSYNC.RECONVERGENT B0 ;  /* 0x0000000000007941 */ /* 0x000fea0003800200 */
.L_x_680:
        /* <DEDUP_REMOVED lines=9> */
.L_x_685:
[----:B------:R-:W-:Y:S05]  /*152b0*/  BSYNC.RECONVERGENT B0 ;  /* 0x0000000000007941 */ /* 0x000fea0003800200 */
.L_x_684:
        /* <DEDUP_REMOVED lines=44> */
.L_x_689:
[----:B------:R-:W-:Y:S05]  /*15580*/  BSYNC.RECONVERGENT B1 ;  /* 0x0000000000017941 */ /* 0x000fea0003800200 */
.L_x_688:
[----:B-----5:R1:W-:Y:S02]  /*15590*/  STS [R7], R18 ;  /* 0x0000001207007388 */ /* 0x0203e40000000800 */
.L_x_687:
[----:B------:R-:W-:Y:S05]  /*155a0*/  BSYNC.RECONVERGENT B0 ;  /* 0x0000000000007941 */ /* 0x000fea0003800200 */
.L_x_686:
        /* <DEDUP_REMOVED lines=37> */
.L_x_693:
[----:B------:R-:W-:Y:S05]  /*15800*/  BSYNC.RECONVERGENT B1 ;  /* 0x0000000000017941 */ /* 0x000fea0003800200 */
.L_x_692:
[----:B-----5:R2:W-:Y:S02]  /*15810*/  STS [R7+0x4], R18 ;  /* 0x0000041207007388 */ /* 0x0205e40000000800 */
.L_x_691:
[----:B------:R-:W-:Y:S05]  /*15820*/  BSYNC.RECONVERGENT B0 ;  /* 0x0000000000007941 */ /* 0x000fea0003800200 */
.L_x_690:
        /* <DEDUP_REMOVED lines=37> */
.L_x_697:
[----:B------:R-:W-:Y:S05]  /*15a80*/  BSYNC.RECONVERGENT B1 ;  /* 0x0000000000017941 */ /* 0x000fea0003800200 */
.L_x_696:
[----:B-----5:R3:W-:Y:S02]  /*15a90*/  STS [R7+0x8], R18 ;  /* 0x0000081207007388 */ /* 0x0207e40000000800 */
.L_x_695:
[----:B------:R-:W-:Y:S05]  /*15aa0*/  BSYNC.RECONVERGENT B0 ;  /* 0x0000000000007941 */ /* 0x000fea0003800200 */
.L_x_694:
        /* <DEDUP_REMOVED lines=9> */
.L_x_699:
[----:B------:R-:W-:Y:S05]  /*15b40*/  BSYNC.RECONVERGENT B0 ;  /* 0x0000000000007941 */ /* 0x000fea0003800200 */
.L_x_698:
        /* <DEDUP_REMOVED lines=37> */
[----:B------:R-:W-:-:S13]  /*15da0*/  ISETP.GT.U32.AND P5, PT, R29, 0xdd, PT ;  /* 0x000000dd1d00780c */ /* 0x000fda0003fa4070 */
[----:B------:R-:W-:Y:S05]  /*15db0*/  @P5 BRA `(.L_x_703) ;  /* 0x0000000000285947 */ /* 0x000fea0003800000 */
        /* <DEDUP_REMOVED lines=10> */
.L_x_703:
[----:B------:R-:W-:Y:S05]  /*15e60*/  BSYNC.RECONVERGENT B1 ;  /* 0x0000000000017941 */ /* 0x000fea0003800200 */
.L_x_702:
[----:B-----5:R1:W-:Y:S02]  /*15e70*/  STS [R7], R18 ;  /* 0x0000001207007388 */ /* 0x0203e40000000800 */
.L_x_701:
[----:B------:R-:W-:Y:S05]  /*15e80*/  BSYNC.RECONVERGENT B0 ;  /* 0x0000000000007941 */ /* 0x000fea0003800200 */
.L_x_700:
        /* <DEDUP_REMOVED lines=42> */
.L_x_707:
[----:B------:R-:W-:Y:S05]  /*16130*/  BSYNC.RECONVERGENT B1 ;  /* 0x0000000000017941 */ /* 0x000fea0003800200 */
.L_x_706:
[----:B-----5:R2:W-:Y:S02]  /*16140*/  STS [R7+0x4], R18 ;  /* 0x0000041207007388 */ /* 0x0205e40000000800 */
.L_x_705:
[----:B------:R-:W-:Y:S05]  /*16150*/  BSYNC.RECONVERGENT B0 ;  /* 0x0000000000007941 */ /* 0x000fea0003800200 */
.L_x_704:
        /* <DEDUP_REMOVED lines=41> */
.L_x_711:
[----:B------:R-:W-:Y:S05]  /*163f0*/  BSYNC.RECONVERGENT B1 ;  /* 0x0000000000017941 */ /* 0x000fea0003800200 */
.L_x_710:
[----:B-----5:R3:W-:Y:S02]  /*16400*/  STS [R7+0x8], R18 ;  /* 0x0000081207007388 */ /* 0x0207e40000000800 */
.L_x_709:
[----:B------:R-:W-:Y:S05]  /*16410*/  BSYNC.RECONVERGENT B0 ;  /* 0x0000000000007941 */ /* 0x000fea0003800200 */
.L_x_708:
        /* <DEDUP_REMOVED lines=9> */
.L_x_713:
[----:B------:R-:W-:Y:S05]  /*164b0*/  BSYNC.RECONVERGENT B0 ;  /* 0x0000000000007941 */ /* 0x000fea0003800200 */
.L_x_712:
        /* <DEDUP_REMOVED lines=49> */
.L_x_717:
[----:B------:R-:W-:Y:S05]  /*167d0*/  BSYNC.RECONVERGENT B1 ;  /* 0x0000000000017941 */ /* 0x000fea0003800200 */
.L_x_716:
[----:B-----5:R1:W-:Y:S02]  /*167e0*/  STS [R7], R18 ;  /* 0x0000001207007388 */ /* 0x0203e40000000800 */
.L_x_715:
[----:B------:R-:W-:Y:S05]  /*167f0*/  BSYNC.RECONVERGENT B0 ;  /* 0x0000000000007941 */ /* 0x000fea0003800200 */
.L_x_714:
        /* <DEDUP_REMOVED lines=42> */
.L_x_721:
[----:B------:R-:W-:Y:S05]  /*16aa0*/  BSYNC.RECONVERGENT B1 ;  /* 0x0000000000017941 */ /* 0x000fea0003800200 */
.L_x_720:
[----:B-----5:R2:W-:Y:S02]  /*16ab0*/  STS [R7+0x4], R18 ;  /* 0x0000041207007388 */ /* 0x0205e40000000800 */
.L_x_719:
[----:B------:R-:W-:Y:S05]  /*16ac0*/  BSYNC.RECONVERGENT B0 ;  /* 0x0000000000007941 */ /* 0x000fea0003800200 */
.L_x_718:
        /* <DEDUP_REMOVED lines=41> */
.L_x_725:
[----:B------:R-:W-:Y:S05]  /*16d60*/  BSYNC.RECONVERGENT B1 ;  /* 0x0000000000017941 */ /* 0x000fea0003800200 */
.L_x_724:
[----:B-----5:R3:W-:Y:S02]  /*16d70*/  STS [R7+0x8], R18 ;  /* 0x0000081207007388 */ /* 0x0207e40000000800 */
.L_x_723:
[----:B------:R-:W-:Y:S05]  /*16d80*/  BSYNC.RECONVERGENT B0 ;  /* 0x0000000000007941 */ /* 0x000fea0003800200 */
.L_x_722:
        /* <DEDUP_REMOVED lines=9> */
.L_x_727:
[----:B------:R-:W-:Y:S05]  /*16e20*/  BSYNC.RECONVERGENT B0 ;  /* 0x0000000000007941 */ /* 0x000fea0003800200 */
.L_x_726:
        /* <DEDUP_REMOVED lines=49> */
.L_x_731:
[----:B------:R-:W-:Y:S05]  /*17140*/  BSYNC.RECONVERGENT B1 ;  /* 0x0000000000017941 */ /* 0x000fea0003800200 */
.L_x_730:
[----:B-----5:R1:W-:Y:S02]  /*17150*/  STS [R7], R18 ;  /* 0x0000001207007388 */ /* 0x0203e40000000800 */
.L_x_729:
[----:B------:R-:W-:Y:S05]  /*17160*/  BSYNC.RECONVERGENT B0 ;  /* 0x0000000000007941 */ /* 0x000fea0003800200 */
.L_x_728:
        /* <DEDUP_REMOVED lines=42> */
.L_x_735:
[----:B------:R-:W-:Y:S05]  /*17410*/  BSYNC.RECONVERGENT B1 ;  /* 0x0000000000017941 */ /* 0x000fea0003800200 */
.L_x_734:
[----:B-----5:R2:W-:Y:S02]  /*17420*/  STS [R7+0x4], R18 ;  /* 0x0000041207007388 */ /* 0x0205e40000000800 */
.L_x_733:
[----:B------:R-:W-:Y:S05]  /*17430*/  BSYNC.RECONVERGENT B0 ;  /* 0x0000000000007941 */ /* 0x000fea0003800200 */
.L_x_732:
        /* <DEDUP_REMOVED lines=41> */
.L_x_739:
[----:B------:R-:W-:Y:S05]  /*176d0*/  BSYNC.RECONVERGENT B1 ;  /* 0x0000000000017941 */ /* 0x000fea0003800200 */
.L_x_738:
[----:B-----5:R3:W-:Y:S02]  /*176e0*/  STS [R7+0x8], R18 ;  /* 0x0000081207007388 */ /* 0x0207e40000000800 */
.L_x_737:
[----:B------:R-:W-:Y:S05]  /*176f0*/  BSYNC.RECONVERGENT B0 ;  /* 0x0000000000007941 */ /* 0x000fea0003800200 */
.L_x_736:
        /* <DEDUP_REMOVED lines=9> */
.L_x_741:
[----:B------:R-:W-:Y:S05]  /*17790*/  BSYNC.RECONVERGENT B0 ;  /* 0x0000000000007941 */ /* 0x000fea0003800200 */
.L_x_740:
        /* <DEDUP_REMOVED lines=49> */
.L_x_745:
[----:B------:R-:W-:Y:S05]  /*17ab0*/  BSYNC.RECONVERGENT B1 ;  /* 0x0000000000017941 */ /* 0x000fea0003800200 */
.L_x_744:
[----:B-----5:R1:W-:Y:S02]  /*17ac0*/  STS [R7], R18 ;  /* 0x0000001207007388 */ /* 0x0203e40000000800 */
.L_x_743:
[----:B------:R-:W-:Y:S05]  /*17ad0*/  BSYNC.RECONVERGENT B0 ;  /* 0x0000000000007941 */ /* 0x000fea0003800200 */
.L_x_742:
        /* <DEDUP_REMOVED lines=42> */
.L_x_749:
[----:B------:R-:W-:Y:S05]  /*17d80*/  BSYNC.RECONVERGENT B1 ;  /* 0x0000000000017941 */ /* 0x000fea0003800200 */
.L_x_748:
[----:B-----5:R2:W-:Y:S02]  /*17d90*/  STS [R7+0x4], R18 ;  /* 0x0000041207007388 */ /* 0x0205e40000000800 */
.L_x_747:
[----:B------:R-:W-:Y:S05]  /*17da0*/  BSYNC.RECONVERGENT B0 ;  /* 0x0000000000007941 */ /* 0x000fea0003800200 */
.L_x_746:
        /* <DEDUP_REMOVED lines=41> */
.L_x_753:
[----:B------:R-:W-:Y:S05]  /*18040*/  BSYNC.RECONVERGENT B1 ;  /* 0x0000000000017941 */ /* 0x000fea0003800200 */
.L_x_752:
[----:B-----5:R3:W-:Y:S02]  /*18050*/  STS [R7+0x8], R18 ;  /* 0x0000081207007388 */ /* 0x0207e40000000800 */
.L_x_751:
[----:B------:R-:W-:Y:S05]  /*18060*/  BSYNC.RECONVERGENT B0 ;  /* 0x0000000000007941 */ /* 0x000fea0003800200 */
.L_x_750:
        /* <DEDUP_REMOVED lines=9> */
.L_x_755:
[----:B------:R-:W-:Y:S05]  /*18100*/  BSYNC.RECONVERGENT B0 ;  /* 0x0000000000007941 */ /* 0x000fea0003800200 */
.L_x_754:
        /* <DEDUP_REMOVED lines=48> */
.L_x_759:
[----:B------:R-:W-:Y:S05]  /*18410*/  BSYNC.RECONVERGENT B1 ;  /* 0x0000000000017941 */ /* 0x000fea0003800200 */
.L_x_758:
[----:B-----5:R1:W-:Y:S02]  /*18420*/  STS [R7], R18 ;  /* 0x0000001207007388 */ /* 0x0203e40000000800 */
.L_x_757:
[----:B------:R-:W-:Y:S05]  /*18430*/  BSYNC.RECONVERGENT B0 ;  /* 0x0000000000007941 */ /* 0x000fea0003800200 */
.L_x_756:
        /* <DEDUP_REMOVED lines=41> */
.L_x_763:
[----:B------:R-:W-:Y:S05]  /*186d0*/  BSYNC.RECONVERGENT B1 ;  /* 0x0000000000017941 */ /* 0x000fea0003800200 */
.L_x_762:
[----:B-----5:R2:W-:Y:S02]  /*186e0*/  STS [R7+0x4], R18 ;  /* 0x0000041207007388 */ /* 0x0205e40000000800 */
.L_x_761:
[----:B------:R-:W-:Y:S05]  /*186f0*/  BSYNC.RECONVERGENT B0 ;  /* 0x0000000000007941 */ /* 0x000fea0003800200 */
.L_x_760:
        /* <DEDUP_REMOVED lines=40> */
.L_x_767:
[----:B------:R-:W-:Y:S05]  /*18980*/  BSYNC.RECONVERGENT B1 ;  /* 0x0000000000017941 */ /* 0x000fea0003800200 */
.L_x_766:
[----:B-----5:R3:W-:Y:S02]  /*18990*/  STS [R7+0x8], R18 ;  /* 0x0000081207007388 */ /* 0x0207e40000000800 */
.L_x_765:
[----:B------:R-:W-:Y:S05]  /*189a0*/  BSYNC.RECONVERGENT B0 ;  /* 0x0000000000007941 */ /* 0x000fea0003800200 */
.L_x_764:
        /* <DEDUP_REMOVED lines=9> */
.L_x_769:
[----:B------:R-:W-:Y:S05]  /*18a40*/  BSYNC.RECONVERGENT B0 ;  /* 0x0000000000007941 */ /* 0x000fea0003800200 */
.L_x_768:
        /* <DEDUP_REMOVED lines=44> */
.L_x_773:
[----:B------:R-:W-:Y:S05]  /*18d10*/  BSYNC.RECONVERGENT B1 ;  /* 0x0000000000017941 */ /* 0x000fea0003800200 */
.L_x_772:
[----:B-----5:R1:W-:Y:S02]  /*18d20*/  STS [R7], R18 ;  /* 0x0000001207007388 */ /* 0x0203e40000000800 */
.L_x_771:
[----:B------:R-:W-:Y:S05]  /*18d30*/  BSYNC.RECONVERGENT B0 ;  /* 0x0000000000007941 */ /* 0x000fea0003800200 */
.L_x_770:
        /* <DEDUP_REMOVED lines=37> */
.L_x_777:
[----:B------:R-:W-:Y:S05]  /*18f90*/  BSYNC.RECONVERGENT B1 ;  /* 0x0000000000017941 */ /* 0x000fea0003800200 */
.L_x_776:
[----:B-----5:R2:W-:Y:S02]  /*18fa0*/  STS [R7+0x4], R18 ;  /* 0x0000041207007388 */ /* 0x0205e40000000800 */
.L_x_775:
[----:B------:R-:W-:Y:S05]  /*18fb0*/  BSYNC.RECONVERGENT B0 ;  /* 0x0000000000007941 */ /* 0x000fea0003800200 */
.L_x_774:
        /* <DEDUP_REMOVED lines=37> */
.L_x_781:
[----:B------:R-:W-:Y:S05]  /*19210*/  BSYNC.RECONVERGENT B1 ;  /* 0x0000000000017941 */ /* 0x000fea0003800200 */
.L_x_780:
[----:B-----5:R3:W-:Y:S02]  /*19220*/  STS [R7+0x8], R18 ;  /* 0x0000081207007388 */ /* 0x0207e40000000800 */
.L_x_779:
[----:B------:R-:W-:Y:S05]  /*19230*/  BSYNC.RECONVERGENT B0 ;  /* 0x0000000000007941 */ /* 0x000fea0003800200 */
.L_x_778:
        /* <DEDUP_REMOVED lines=9> */
.L_x_783:
[----:B------:R-:W-:Y:S05]  /*192d0*/  BSYNC.RECONVERGENT B0 ;  /* 0x0000000000007941 */ /* 0x000fea0003800200 */
.L_x_782:
        /* <DEDUP_REMOVED lines=44> */
.L_x_787:
[----:B------:R-:W-:Y:S05]  /*195a0*/  BSYNC.RECONVERGENT B1 ;  /* 0x0000000000017941 */ /* 0x000fea0003800200 */
.L_x_786:
[----:B-----5:R1:W-:Y:S02]  /*195b0*/  STS [R7], R18 ;  /* 0x0000001207007388 */ /* 0x0203e40000000800 */
.L_x_785:
[----:B------:R-:W-:Y:S05]  /*195c0*/  BSYNC.RECONVERGENT B0 ;  /* 0x0000000000007941 */ /* 0x000fea0003800200 */
.L_x_784:
        /* <DEDUP_REMOVED lines=37> */
.L_x_791:
[----:B------:R-:W-:Y:S05]  /*19820*/  BSYNC.RECONVERGENT B1 ;  /* 0x0000000000017941 */ /* 0x000fea0003800200 */
.L_x_790:
[----:B-----5:R2:W-:Y:S02]  /*19830*/  STS [R7+0x4], R18 ;  /* 0x0000041207007388 */ /* 0x0205e40000000800 */
.L_x_789:
[----:B------:R-:W-:Y:S05]  /*19840*/  BSYNC.RECONVERGENT B0 ;  /* 0x0000000000007941 */ /* 0x000fea0003800200 */
.L_x_788:
        /* <DEDUP_REMOVED lines=37> */
.L_x_795:
[----:B------:R-:W-:Y:S05]  /*19aa0*/  BSYNC.RECONVERGENT B1 ;  /* 0x0000000000017941 */ /* 0x000fea0003800200 */
.L_x_794:
[----:B-----5:R3:W-:Y:S02]  /*19ab0*/  STS [R7+0x8], R18 ;  /* 0x0000081207007388 */ /* 0x0207e40000000800 */
.L_x_793:
[----:B------:R-:W-:Y:S05]  /*19ac0*/  BSYNC.RECONVERGENT B0 ;  /* 0x0000000000007941 */ /* 0x000fea0003800200 */
.L_x_792:
        /* <DEDUP_REMOVED lines=9> */
.L_x_797:
[----:B------:R-:W-:Y:S05]  /*19b60*/  BSYNC.RECONVERGENT B0 ;  /* 0x0000000000007941 */ /* 0x000fea0003800200 */
.L_x_796:
        /* <DEDUP_REMOVED lines=49> */
.L_x_801:
[----:B------:R-:W-:Y:S05]  /*19e80*/  BSYNC.RECONVERGENT B1 ;  /* 0x0000000000017941 */ /* 0x000fea0003800200 */
.L_x_800:
[----:B-----5:R1:W-:Y:S02]  /*19e90*/  STS [R7], R18 ;  /* 0x0000001207007388 */ /* 0x0203e40000000800 */
.L_x_799:
[----:B------:R-:W-:Y:S05]  /*19ea0*/  BSYNC.RECONVERGENT B0 ;  /* 0x0000000000007941 */ /* 0x000fea0003800200 */
.L_x_798:
        /* <DEDUP_REMOVED lines=42> */
.L_x_805:
[----:B------:R-:W-:Y:S05]  /*1a150*/  BSYNC.RECONVERGENT B1 ;  /* 0x0000000000017941 */ /* 0x000fea0003800200 */
.L_x_804:
[----:B-----5:R2:W-:Y:S02]  /*1a160*/  STS [R7+0x4], R18 ;  /* 0x0000041207007388 */ /* 0x0205e40000000800 */
.L_x_803:
[----:B------:R-:W-:Y:S05]  /*1a170*/  BSYNC.RECONVERGENT B0 ;  /* 0x0000000000007941 */ /* 0x000fea0003800200 */
.L_x_802:
        /* <DEDUP_REMOVED lines=41> */
.L_x_809:
[----:B------:R-:W-:Y:S05]  /*1a410*/  BSYNC.RECONVERGENT B1 ;  /* 0x0000000000017941 */ /* 0x000fea0003800200 */
.L_x_808:
[----:B-----5:R3:W-:Y:S02]  /*1a420*/  STS [R7+0x8], R18 ;  /* 0x0000081207007388 */ /* 0x0207e40000000800 */
.L_x_807:
[----:B------:R-:W-:Y:S05]  /*1a430*/  BSYNC.RECONVERGENT B0 ;  /* 0x0000000000007941 */ /* 0x000fea0003800200 */
.L_x_806:
        /* <DEDUP_REMOVED lines=9> */
.L_x_811:
[----:B------:R-:W-:Y:S05]  /*1a4d0*/  BSYNC.RECONVERGENT B0 ;  /* 0x0000000000007941 */ /* 0x000fea0003800200 */
.L_x_810:
        /* <DEDUP_REMOVED lines=49> */
.L_x_815:
[----:B------:R-:W-:Y:S05]  /*1a7f0*/  BSYNC.RECONVERGENT B1 ;  /* 0x0000000000017941 */ /* 0x000fea0003800200 */
.L_x_814:
[----:B-----5:R1:W-:Y:S02]  /*1a800*/  STS [R7], R18 ;  /* 0x0000001207007388 */ /* 0x0203e40000000800 */
.L_x_813:
[----:B------:R-:W-:Y:S05]  /*1a810*/  BSYNC.RECONVERGENT B0 ;  /* 0x0000000000007941 */ /* 0x000fea0003800200 */
.L_x_812:
        /* <DEDUP_REMOVED lines=42> */
.L_x_819:
[----:B------:R-:W-:Y:S05]  /*1aac0*/  BSYNC.RECONVERGENT B1 ;  /* 0x0000000000017941 */ /* 0x000fea0003800200 */
.L_x_818:
[----:B-----5:R2:W-:Y:S02]  /*1aad0*/  STS [R7+0x4], R18 ;  /* 0x0000041207007388 */ /* 0x0205e40000000800 */
.L_x_817:
[----:B------:R-:W-:Y:S05]  /*1aae0*/  BSYNC.RECONVERGENT B0 ;  /* 0x0000000000007941 */ /* 0x000fea0003800200 */
.L_x_816:
        /* <DEDUP_REMOVED lines=41> */
.L_x_823:
[----:B------:R-:W-:Y:S05]  /*1ad80*/  BSYNC.RECONVERGENT B1 ;  /* 0x0000000000017941 */ /* 0x000fea0003800200 */
.L_x_822:
[----:B-----5:R3:W-:Y:S02]  /*1ad90*/  STS [R7+0x8], R18 ;  /* 0x0000081207007388 */ /* 0x0207e40000000800 */
.L_x_821:
[----:B------:R-:W-:Y:S05]  /*1ada0*/  BSYNC.RECONVERGENT B0 ;  /* 0x0000000000007941 */ /* 0x000fea0003800200 */
.L_x_820:
        /* <DEDUP_REMOVED lines=9> */
.L_x_825:
[----:B------:R-:W-:Y:S05]  /*1ae40*/  BSYNC.RECONVERGENT B0 ;  /* 0x0000000000007941 */ /* 0x000fea0003800200 */
.L_x_824:
        /* <DEDUP_REMOVED lines=49> */
.L_x_829:
[----:B------:R-:W-:Y:S05]  /*1b160*/  BSYNC.RECONVERGENT B1 ;  /* 0x0000000000017941 */ /* 0x000fea0003800200 */
.L_x_828:
[----:B-----5:R1:W-:Y:S02]  /*1b170*/  STS [R7], R18 ;  /* 0x0000001207007388 */ /* 0x0203e40000000800 */
.L_x_827:
[----:B------:R-:W-:Y:S05]  /*1b180*/  BSYNC.RECONVERGENT B0 ;  /* 0x0000000000007941 */ /* 0x000fea0003800200 */
.L_x_826:
        /* <DEDUP_REMOVED lines=42> */
.L_x_833:
[----:B------:R-:W-:Y:S05]  /*1b430*/  BSYNC.RECONVERGENT B1 ;  /* 0x0000000000017941 */ /* 0x000fea0003800200 */
.L_x_832:
[----:B-----5:R2:W-:Y:S02]  /*1b440*/  STS [R7+0x4], R18 ;  /* 0x0000041207007388 */ /* 0x0205e40000000800 */
.L_x_831:
[----:B------:R-:W-:Y:S05]  /*1b450*/  BSYNC.RECONVERGENT B0 ;  /* 0x0000000000007941 */ /* 0x000fea0003800200 */
.L_x_830:
        /* <DEDUP_REMOVED lines=41> */
.L_x_837:
[----:B------:R-:W-:Y:S05]  /*1b6f0*/  BSYNC.RECONVERGENT B1 ;  /* 0x0000000000017941 */ /* 0x000fea0003800200 */
.L_x_836:
[----:B-----5:R3:W-:Y:S02]  /*1b700*/  STS [R7+0x8], R18 ;  /* 0x0000081207007388 */ /* 0x0207e40000000800 */
.L_x_835:
[----:B------:R-:W-:Y:S05]  /*1b710*/  BSYNC.RECONVERGENT B0 ;  /* 0x0000000000007941 */ /* 0x000fea0003800200 */
.L_x_834:
        /* <DEDUP_REMOVED lines=9> */
.L_x_839:
[----:B------:R-:W-:Y:S05]  /*1b7b0*/  BSYNC.RECONVERGENT B0 ;  /* 0x0000000000007941 */ /* 0x000fea0003800200 */
.L_x_838:
        /* <DEDUP_REMOVED lines=49> */
.L_x_843:
[----:B------:R-:W-:Y:S05]  /*1bad0*/  BSYNC.RECONVERGENT B1 ;  /* 0x0000000000017941 */ /* 0x000fea0003800200 */
.L_x_842:
[----:B-----5:R1:W-:Y:S02]  /*1bae0*/  STS [R7], R18 ;  /* 0x0000001207007388 */ /* 0x0203e40000000800 */
.L_x_841:
[----:B------:R-:W-:Y:S05]  /*1baf0*/  BSYNC.RECONVERGENT B0 ;  /* 0x0000000000007941 */ /* 0x000fea0003800200 */
.L_x_840:
        /* <DEDUP_REMOVED lines=42> */
.L_x_847:
[----:B------:R-:W-:Y:S05]  /*1bda0*/  BSYNC.RECONVERGENT B1 ;  /* 0x0000000000017941 */ /* 0x000fea0003800200 */
.L_x_846:
[----:B-----5:R2:W-:Y:S02]  /*1bdb0*/  STS [R7+0x4], R18 ;  /* 0x0000041207007388 */ /* 0x0205e40000000800 */
.L_x_845:
[----:B------:R-:W-:Y:S05]  /*1bdc0*/  BSYNC.RECONVERGENT B0 ;  /* 0x0000000000007941 */ /* 0x000fea0003800200 */
.L_x_844:
        /* <DEDUP_REMOVED lines=41> */
.L_x_851:
[----:B------:R-:W-:Y:S05]  /*1c060*/  BSYNC.RECONVERGENT B1 ;  /* 0x0000000000017941 */ /* 0x000fea0003800200 */
.L_x_850:
[----:B-----5:R3:W-:Y:S02]  /*1c070*/  STS [R7+0x8], R18 ;  /* 0x0000081207007388 */ /* 0x0207e40000000800 */
.L_x_849:
[----:B------:R-:W-:Y:S05]  /*1c080*/  BSYNC.RECONVERGENT B0 ;  /* 0x0000000000007941 */ /* 0x000fea0003800200 */
.L_x_848:
        /* <DEDUP_REMOVED lines=9> */
.L_x_853:
[----:B------:R-:W-:Y:S05]  /*1c120*/  BSYNC.RECONVERGENT B0 ;  /* 0x0000000000007941 */ /* 0x000fea0003800200 */
.L_x_852:
        /* <DEDUP_REMOVED lines=48> */
.L_x_857:
[----:B------:R-:W-:Y:S05]  /*1c430*/  BSYNC.RECONVERGENT B1 ;  /* 0x0000000000017941 */ /* 0x000fea0003800200 */
.L_x_856:
[----:B-----5:R1:W-:Y:S02]  /*1c440*/  STS [R7], R18 ;  /* 0x0000001207007388 */ /* 0x0203e40000000800 */
.L_x_855:
[----:B------:R-:W-:Y:S05]  /*1c450*/  BSYNC.RECONVERGENT B0 ;  /* 0x0000000000007941 */ /* 0x000fea0003800200 */
.L_x_854:
        /* <DEDUP_REMOVED lines=41> */
.L_x_861:
[----:B------:R-:W-:Y:S05]  /*1c6f0*/  BSYNC.RECONVERGENT B1 ;  /* 0x0000000000017941 */ /* 0x000fea0003800200 */
.L_x_860:
[----:B-----5:R2:W-:Y:S02]  /*1c700*/  STS [R7+0x4], R18 ;  /* 0x0000041207007388 */ /* 0x0205e40000000800 */
.L_x_859:
[----:B------:R-:W-:Y:S05]  /*1c710*/  BSYNC.RECONVERGENT B0 ;  /* 0x0000000000007941 */ /* 0x000fea0003800200 */
.L_x_858:
        /* <DEDUP_REMOVED lines=40> */
.L_x_865:
[----:B------:R-:W-:Y:S05]  /*1c9a0*/  BSYNC.RECONVERGENT B1 ;  /* 0x0000000000017941 */ /* 0x000fea0003800200 */
.L_x_864:
[----:B-----5:R3:W-:Y:S02]  /*1c9b0*/  STS [R7+0x8], R18 ;  /* 0x0000081207007388 */ /* 0x0207e40000000800 */
.L_x_863:
[----:B------:R-:W-:Y:S05]  /*1c9c0*/  BSYNC.RECONVERGENT B0 ;  /* 0x0000000000007941 */ /* 0x000fea0003800200 */
.L_x_862:
        /* <DEDUP_REMOVED lines=9> */
.L_x_867:
[----:B------:R-:W-:Y:S05]  /*1ca60*/  BSYNC.RECONVERGENT B0 ;  /* 0x0000000000007941 */ /* 0x000fea0003800200 */
.L_x_866:
        /* <DEDUP_REMOVED lines=44> */
.L_x_871:
[----:B------:R-:W-:Y:S05]  /*1cd30*/  BSYNC.RECONVERGENT B1 ;  /* 0x0000000000017941 */ /* 0x000fea0003800200 */
.L_x_870:
[----:B-----5:R1:W-:Y:S02]  /*1cd40*/  STS [R7], R18 ;  /* 0x0000001207007388 */ /* 0x0203e40000000800 */
.L_x_869:
[----:B------:R-:W-:Y:S05]  /*1cd50*/  BSYNC.RECONVERGENT B0 ;  /* 0x0000000000007941 */ /* 0x000fea0003800200 */
.L_x_868:
        /* <DEDUP_REMOVED lines=37> */
.L_x_875:
[----:B------:R-:W-:Y:S05]  /*1cfb0*/  BSYNC.RECONVERGENT B1 ;  /* 0x0000000000017941 */ /* 0x000fea0003800200 */
.L_x_874:
[----:B-----5:R2:W-:Y:S02]  /*1cfc0*/  STS [R7+0x4], R18 ;  /* 0x0000041207007388 */ /* 0x0205e40000000800 */
.L_x_873:
[----:B------:R-:W-:Y:S05]  /*1cfd0*/  BSYNC.RECONVERGENT B0 ;  /* 0x0000000000007941 */ /* 0x000fea0003800200 */
.L_x_872:
        /* <DEDUP_REMOVED lines=37> */
.L_x_879:
[----:B------:R-:W-:Y:S05]  /*1d230*/  BSYNC.RECONVERGENT B1 ;  /* 0x0000000000017941 */ /* 0x000fea0003800200 */
.L_x_878:
[----:B-----5:R3:W-:Y:S02]  /*1d240*/  STS [R7+0x8], R18 ;  /* 0x0000081207007388 */ /* 0x0207e40000000800 */
.L_x_877:
[----:B------:R-:W-:Y:S05]  /*1d250*/  BSYNC.RECONVERGENT B0 ;  /* 0x0000000000007941 */ /* 0x000fea0003800200 */
.L_x_876:
        /* <DEDUP_REMOVED lines=9> */
.L_x_881:
[----:B------:R-:W-:Y:S05]  /*1d2f0*/  BSYNC.RECONVERGENT B0 ;  /* 0x0000000000007941 */ /* 0x000fea0003800200 */
.L_x_880:
        /* <DEDUP_REMOVED lines=44> */
.L_x_885:
[----:B------:R-:W-:Y:S05]  /*1d5c0*/  BSYNC.RECONVERGENT B1 ;  /* 0x0000000000017941 */ /* 0x000fea0003800200 */
.L_x_884:
[----:B-----5:R1:W-:Y:S02]  /*1d5d0*/  STS [R7], R18 ;  /* 0x0000001207007388 */ /* 0x0203e40000000800 */
.L_x_883:
[----:B------:R-:W-:Y:S05]  /*1d5e0*/  BSYNC.RECONVERGENT B0 ;  /* 0x0000000000007941 */ /* 0x000fea0003800200 */
.L_x_882:
        /* <DEDUP_REMOVED lines=37> */
.L_x_889:
[----:B------:R-:W-:Y:S05]  /*1d840*/  BSYNC.RECONVERGENT B1 ;  /* 0x0000000000017941 */ /* 0x000fea0003800200 */
.L_x_888:
[----:B-----5:R2:W-:Y:S02]  /*1d850*/  STS [R7+0x4], R18 ;  /* 0x0000041207007388 */ /* 0x0205e40000000800 */
.L_x_887:
[----:B------:R-:W-:Y:S05]  /*1d860*/  BSYNC.RECONVERGENT B0 ;  /* 0x0000000000007941 */ /* 0x000fea0003800200 */
.L_x_886:
        /* <DEDUP_REMOVED lines=37> */
.L_x_893:
[----:B------:R-:W-:Y:S05]  /*1dac0*/  BSYNC.RECONVERGENT B1 ;  /* 0x0000000000017941 */ /* 0x000fea0003800200 */
.L_x_892:
[----:B-----5:R3:W-:Y:S02]  /*1dad0*/  STS [R7+0x8], R18 ;  /* 0x0000081207007388 */ /* 0x0207e40000000800 */
.L_x_891:
[----:B------:R-:W-:Y:S05]  /*1dae0*/  BSYNC.RECONVERGENT B0 ;  /* 0x0000000000007941 */ /* 0x000fea0003800200 */
.L_x_890:
        /* <DEDUP_REMOVED lines=9> */
.L_x_895:
[----:B------:R-:W-:Y:S05]  /*1db80*/  BSYNC.RECONVERGENT B0 ;  /* 0x0000000000007941 */ /* 0x000fea0003800200 */
.L_x_894:
        /* <DEDUP_REMOVED lines=49> */
.L_x_899:
[----:B------:R-:W-:Y:S05]  /*1dea0*/  BSYNC.RECONVERGENT B1 ;  /* 0x0000000000017941 */ /* 0x000fea0003800200 */
.L_x_898:
[----:B-----5:R1:W-:Y:S02]  /*1deb0*/  STS [R7], R18 ;  /* 0x0000001207007388 */ /* 0x0203e40000000800 */
.L_x_897:
[----:B------:R-:W-:Y:S05]  /*1dec0*/  BSYNC.RECONVERGENT B0 ;  /* 0x0000000000007941 */ /* 0x000fea0003800200 */
.L_x_896:
        /* <DEDUP_REMOVED lines=42> */
.L_x_903:
[----:B------:R-:W-:Y:S05]  /*1e170*/  BSYNC.RECONVERGENT B1 ;  /* 0x0000000000017941 */ /* 0x000fea0003800200 */
.L_x_902:
[----:B-----5:R2:W-:Y:S02]  /*1e180*/  STS [R7+0x4], R18 ;  /* 0x0000041207007388 */ /* 0x0205e40000000800 */
.L_x_901:
[----:B------:R-:W-:Y:S05]  /*1e190*/  BSYNC.RECONVERGENT B0 ;  /* 0x0000000000007941 */ /* 0x000fea0003800200 */
.L_x_900:
        /* <DEDUP_REMOVED lines=41> */
.L_x_907:
[----:B------:R-:W-:Y:S05]  /*1e430*/  BSYNC.RECONVERGENT B1 ;  /* 0x0000000000017941 */ /* 0x000fea0003800200 */
.L_x_906:
[----:B-----5:R3:W-:Y:S02]  /*1e440*/  STS [R7+0x8], R18 ;  /* 0x0000081207007388 */ /* 0x0207e40000000800 */
.L_x_905:
[----:B------:R-:W-:Y:S05]  /*1e450*/  BSYNC.RECONVERGENT B0 ;  /* 0x0000000000007941 */ /* 0x000fea0003800200 */
.L_x_904:
        /* <DEDUP_REMOVED lines=9> */
.L_x_909:
[----:B------:R-:W-:Y:S05]  /*1e4f0*/  BSYNC.RECONVERGENT B0 ;  /* 0x0000000000007941 */ /* 0x000fea0003800200 */
.L_x_908:
        /* <DEDUP_REMOVED lines=49> */
.L_x_913:
[----:B------:R-:W-:Y:S05]  /*1e810*/  BSYNC.RECONVERGENT B1 ;  /* 0x0000000000017941 */ /* 0x000fea0003800200 */
.L_x_912:
[----:B-----5:R1:W-:Y:S02]  /*1e820*/  STS [R7], R18 ;  /* 0x0000001207007388 */ /* 0x0203e40000000800 */
.L_x_911:
[----:B------:R-:W-:Y:S05]  /*1e830*/  BSYNC.RECONVERGENT B0 ;  /* 0x0000000000007941 */ /* 0x000fea0003800200 */
.L_x_910:
        /* <DEDUP_REMOVED lines=42> */
.L_x_917:
[----:B------:R-:W-:Y:S05]  /*1eae0*/  BSYNC.RECONVERGENT B1 ;  /* 0x0000000000017941 */ /* 0x000fea0003800200 */
.L_x_916:
[----:B-----5:R2:W-:Y:S02]  /*1eaf0*/  STS [R7+0x4], R18 ;  /* 0x0000041207007388 */ /* 0x0205e40000000800 */
.L_x_915:
[----:B------:R-:W-:Y:S05]  /*1eb00*/  BSYNC.RECONVERGENT B0 ;  /* 0x0000000000007941 */ /* 0x000fea0003800200 */
.L_x_914:
        /* <DEDUP_REMOVED lines=41> */
.L_x_921:
[----:B------:R-:W-:Y:S05]  /*1eda0*/  BSYNC.RECONVERGENT B1 ;  /* 0x0000000000017941 */ /* 0x000fea0003800200 */
.L_x_920:
[----:B-----5:R3:W-:Y:S02]  /*1edb0*/  STS [R7+0x8], R18 ;  /* 0x0000081207007388 */ /* 0x0207e40000000800 */
.L_x_919:
[----:B------:R-:W-:Y:S05]  /*1edc0*/  BSYNC.RECONVERGENT B0 ;  /* 0x0000000000007941 */ /* 0x000fea0003800200 */
.L_x_918:
        /* <DEDUP_REMOVED lines=9> */
.L_x_923:
[----:B------:R-:W-:Y:S05]  /*1ee60*/  BSYNC.RECONVERGENT B0 ;  /* 0x0000000000007941 */ /* 0x000fea0003800200 */
.L_x_922:
        /* <DEDUP_REMOVED lines=49> */
.L_x_927:
[----:B------:R-:W-:Y:S05]  /*1f180*/  BSYNC.RECONVERGENT B1 ;  /* 0x0000000000017941 */ /* 0x000fea0003800200 */
.L_x_926:
[----:B-----5:R1:W-:Y:S02]  /*1f190*/  STS [R7], R18 ;  /* 0x0000001207007388 */ /* 0x0203e40000000800 */
.L_x_925:
[----:B------:R-:W-:Y:S05]  /*1f1a0*/  BSYNC.RECONVERGENT B0 ;  /* 0x0000000000007941 */ /* 0x000fea0003800200 */
.L_x_924:
        /* <DEDUP_REMOVED lines=42> */
.L_x_931:
[----:B------:R-:W-:Y:S05]  /*1f450*/  BSYNC.RECONVERGENT B1 ;  /* 0x0000000000017941 */ /* 0x000fea0003800200 */
.L_x_930:
[----:B-----5:R2:W-:Y:S02]  /*1f460*/  STS [R7+0x4], R18 ;  /* 0x0000041207007388 */ /* 0x0205e40000000800 */
.L_x_929:
[----:B------:R-:W-:Y:S05]  /*1f470*/  BSYNC.RECONVERGENT B0 ;  /* 0x0000000000007941 */ /* 0x000fea0003800200 */
.L_x_928:
        /* <DEDUP_REMOVED lines=41> */
.L_x_935:
[----:B------:R-:W-:Y:S05]  /*1f710*/  BSYNC.RECONVERGENT B1 ;  /* 0x0000000000017941 */ /* 0x000fea0003800200 */
.L_x_934:
[----:B-----5:R3:W-:Y:S02]  /*1f720*/  STS [R7+0x8], R18 ;  /* 0x0000081207007388 */ /* 0x0207e40000000800 */
.L_x_933:
[----:B------:R-:W-:Y:S05]  /*1f730*/  BSYNC.RECONVERGENT B0 ;  /* 0x0000000000007941 */ /* 0x000fea0003800200 */
.L_x_932:
        /* <DEDUP_REMOVED lines=9> */
.L_x_937:
[----:B------:R-:W-:Y:S05]  /*1f7d0*/  BSYNC.RECONVERGENT B0 ;  /* 0x0000000000007941 */ /* 0x000fea0003800200 */
.L_x_936:
        /* <DEDUP_REMOVED lines=49> */
.L_x_941:
[----:B------:R-:W-:Y:S05]  /*1faf0*/  BSYNC.RECONVERGENT B1 ;  /* 0x0000000000017941 */ /* 0x000fea0003800200 */
.L_x_940:
[----:B-----5:R1:W-:Y:S02]  /*1fb00*/  STS [R7], R18 ;  /* 0x0000001207007388 */ /* 0x0203e40000000800 */
.L_x_939:
[----:B------:R-:W-:Y:S05]  /*1fb10*/  BSYNC.RECONVERGENT B0 ;  /* 0x0000000000007941 */ /* 0x000fea0003800200 */
.L_x_938:
        /* <DEDUP_REMOVED lines=42> */
.L_x_945:
[----:B------:R-:W-:Y:S05]  /*1fdc0*/  BSYNC.RECONVERGENT B1 ;  /* 0x0000000000017941 */ /* 0x000fea0003800200 */
.L_x_944:
[----:B-----5:R2:W-:Y:S02]  /*1fdd0*/  STS [R7+0x4], R18 ;  /* 0x0000041207007388 */ /* 0x0205e40000000800 */
.L_x_943:
[----:B------:R-:W-:Y:S05]  /*1fde0*/  BSYNC.RECONVERGENT B0 ;  /* 0x0000000000007941 */ /* 0x000fea0003800200 */
.L_x_942:
        /* <DEDUP_REMOVED lines=41> */
.L_x_949:
[----:B------:R-:W-:Y:S05]  /*20080*/  BSYNC.RECONVERGENT B1 ;  /* 0x0000000000017941 */ /* 0x000fea0003800200 */
.L_x_948:
[----:B-----5:R3:W-:Y:S02]  /*20090*/  STS [R7+0x8], R18 ;  /* 0x0000081207007388 */ /* 0x0207e40000000800 */
.L_x_947:
[----:B------:R-:W-:Y:S05]  /*200a0*/  BSYNC.RECONVERGENT B0 ;  /* 0x0000000000007941 */ /* 0x000fea0003800200 */
.L_x_946:
        /* <DEDUP_REMOVED lines=9> */
.L_x_951:
[----:B------:R-:W-:Y:S05]  /*20140*/  BSYNC.RECONVERGENT B0 ;  /* 0x0000000000007941 */ /* 0x000fea0003800200 */
.L_x_950:
        /* <DEDUP_REMOVED lines=48> */
.L_x_955:
[----:B------:R-:W-:Y:S05]  /*20450*/  BSYNC.RECONVERGENT B1 ;  /* 0x0000000000017941 */ /* 0x000fea0003800200 */
.L_x_954:
[----:B-----5:R1:W-:Y:S02]  /*20460*/  STS [R7], R18 ;  /* 0x0000001207007388 */ /* 0x0203e40000000800 */
.L_x_953:
[----:B------:R-:W-:Y:S05]  /*20470*/  BSYNC.RECONVERGENT B0 ;  /* 0x0000000000007941 */ /* 0x000fea0003800200 */
.L_x_952:
        /* <DEDUP_REMOVED lines=41> */
.L_x_959:
[----:B------:R-:W-:Y:S05]  /*20710*/  BSYNC.RECONVERGENT B1 ;  /* 0x0000000000017941 */ /* 0x000fea0003800200 */
.L_x_958:
[----:B-----5:R2:W-:Y:S02]  /*20720*/  STS [R7+0x4], R18 ;  /* 0x0000041207007388 */ /* 0x0205e40000000800 */
.L_x_957:
[----:B------:R-:W-:Y:S05]  /*20730*/  BSYNC.RECONVERGENT B0 ;  /* 0x0000000000007941 */ /* 0x000fea0003800200 */
.L_x_956:
        /* <DEDUP_REMOVED lines=40> */
.L_x_963:
[----:B------:R-:W-:Y:S05]  /*209c0*/  BSYNC.RECONVERGENT B1 ;  /* 0x0000000000017941 */ /* 0x000fea0003800200 */
.L_x_962:
[----:B-----5:R3:W-:Y:S02]  /*209d0*/  STS [R7+0x8], R18 ;  /* 0x0000081207007388 */ /* 0x0207e40000000800 */
.L_x_961:
[----:B------:R-:W-:Y:S05]  /*209e0*/  BSYNC.RECONVERGENT B0 ;  /* 0x0000000000007941 */ /* 0x000fea0003800200 */
.L_x_960:
        /* <DEDUP_REMOVED lines=9> */
.L_x_965:
[----:B------:R-:W-:Y:S05]  /*20a80*/  BSYNC.RECONVERGENT B0 ;  /* 0x0000000000007941 */ /* 0x000fea0003800200 */
.L_x_964:
        /* <DEDUP_REMOVED lines=44> */
.L_x_969:
[----:B------:R-:W-:Y:S05]  /*20d50*/  BSYNC.RECONVERGENT B1 ;  /* 0x0000000000017941 */ /* 0x000fea0003800200 */
.L_x_968:
[----:B-----5:R1:W-:Y:S02]  /*20d60*/  STS [R7], R18 ;  /* 0x0000001207007388 */ /* 0x0203e40000000800 */
.L_x_967:
[----:B------:R-:W-:Y:S05]  /*20d70*/  BSYNC.RECONVERGENT B0 ;  /* 0x0000000000007941 */ /* 0x000fea0003800200 */
.L_x_966:
        /* <DEDUP_REMOVED lines=37> */
.L_x_973:
[----:B------:R-:W-:Y:S05]  /*20fd0*/  BSYNC.RECONVERGENT B1 ;  /* 0x0000000000017941 */ /* 0x000fea0003800200 */
.L_x_972:
[----:B-----5:R2:W-:Y:S02]  /*20fe0*/  STS [R7+0x4], R18 ;  /* 0x0000041207007388 */ /* 0x0205e40000000800 */
.L_x_971:
[----:B------:R-:W-:Y:S05]  /*20ff0*/  BSYNC.RECONVERGENT B0 ;  /* 0x0000000000007941 */ /* 0x000fea0003800200 */
.L_x_970:
        /* <DEDUP_REMOVED lines=37> */
.L_x_977:
[----:B------:R-:W-:Y:S05]  /*21250*/  BSYNC.RECONVERGENT B1 ;  /* 0x0000000000017941 */ /* 0x000fea0003800200 */
.L_x_976:
[----:B-----5:R3:W-:Y:S02]  /*21260*/  STS [R7+0x8], R18 ;  /* 0x0000081207007388 */ /* 0x0207e40000000800 */
.L_x_975:
[----:B------:R-:W-:Y:S05]  /*21270*/  BSYNC.RECONVERGENT B0 ;  /* 0x0000000000007941 */ /* 0x000fea0003800200 */
.L_x_974:
        /* <DEDUP_REMOVED lines=9> */
.L_x_979:
[----:B------:R-:W-:Y:S05]  /*21310*/  BSYNC.RECONVERGENT B0 ;  /* 0x0000000000007941 */ /* 0x000fea0003800200 */
.L_x_978:
        /* <DEDUP_REMOVED lines=44> */
.L_x_983:
[----:B------:R-:W-:Y:S05]  /*215e0*/  BSYNC.RECONVERGENT B1 ;  /* 0x0000000000017941 */ /* 0x000fea0003800200 */
.L_x_982:
[----:B-----5:R1:W-:Y:S02]  /*215f0*/  STS [R7], R18 ;  /* 0x0000001207007388 */ /* 0x0203e40000000800 */
.L_x_981:
[----:B------:R-:W-:Y:S05]  /*21600*/  BSYNC.RECONVERGENT B0 ;  /* 0x0000000000007941 */ /* 0x000fea0003800200 */
.L_x_980:
        /* <DEDUP_REMOVED lines=37> */
.L_x_987:
[----:B------:R-:W-:Y:S05]  /*21860*/  BSYNC.RECONVERGENT B1 ;  /* 0x0000000000017941 */ /* 0x000fea0003800200 */
.L_x_986:
[----:B-----5:R2:W-:Y:S02]  /*21870*/  STS [R7+0x4], R18 ;  /* 0x0000041207007388 */ /* 0x0205e40000000800 */
.L_x_985:
[----:B------:R-:W-:Y:S05]  /*21880*/  BSYNC.RECONVERGENT B0 ;  /* 0x0000000000007941 */ /* 0x000fea0003800200 */
.L_x_984:
        /* <DEDUP_REMOVED lines=37> */
.L_x_991:
[----:B------:R-:W-:Y:S05]  /*21ae0*/  BSYNC.RECONVERGENT B1 ;  /* 0x0000000000017941 */ /* 0x000fea0003800200 */
.L_x_990:
[----:B-----5:R3:W-:Y:S02]  /*21af0*/  STS [R7+0x8], R18 ;  /* 0x0000081207007388 */ /* 0x0207e40000000800 */
.L_x_989:
[----:B------:R-:W-:Y:S05]  /*21b00*/  BSYNC.RECONVERGENT B0 ;  /* 0x0000000000007941 */ /* 0x000fea0003800200 */
.L_x_988:
        /* <DEDUP_REMOVED lines=9> */
.L_x_993:
[----:B------:R-:W-:Y:S05]  /*21ba0*/  BSYNC.RECONVERGENT B0 ;  /* 0x0000000000007941 */ /* 0x000fea0003800200 */
.L_x_992:
        /* <DEDUP_REMOVED lines=49> */
.L_x_997:
[----:B------:R-:W-:Y:S05]  /*21ec0*/  BSYNC.RECONVERGENT B1 ;  /* 0x0000000000017941 */ /* 0x000fea0003800200 */
.L_x_996:
[----:B-----5:R1:W-:Y:S02]  /*21ed0*/  STS [R7], R18 ;  /* 0x0000001207007388 */ /* 0x0203e40000000800 */
.L_x_995:
[----:B------:R-:W-:Y:S05]  /*21ee0*/  BSYNC.RECONVERGENT B0 ;  /* 0x0000000000007941 */ /* 0x000fea0003800200 */
.L_x_994:
        /* <DEDUP_REMOVED lines=42> */
.L_x_1001:
[----:B------:R-:W-:Y:S05]  /*22190*/  BSYNC.RECONVERGENT B1 ;  /* 0x0000000000017941 */ /* 0x000fea0003800200 */
.L_x_1000:
[----:B-----5:R2:W-:Y:S02]  /*221a0*/  STS [R7+0x4], R18 ;  /* 0x0000041207007388 */ /* 0x0205e40000000800 */
.L_x_999:
[----:B------:R-:W-:Y:S05]  /*221b0*/  BSYNC.RECONVERGENT B0 ;  /* 0x0000000000007941 */ /* 0x000fea0003800200 */
.L_x_998:
        /* <DEDUP_REMOVED lines=41> */
.L_x_1005:
[----:B------:R-:W-:Y:S05]  /*22450*/  BSYNC.RECONVERGENT B1 ;  /* 0x0000000000017941 */ /* 0x000fea0003800200 */
.L_x_1004:
[----:B-----5:R3:W-:Y:S02]  /*22460*/  STS [R7+0x8], R18 ;  /* 0x0000081207007388 */ /* 0x0207e40000000800 */
.L_x_1003:
[----:B------:R-:W-:Y:S05]  /*22470*/  BSYNC.RECONVERGENT B0 ;  /* 0x0000000000007941 */ /* 0x000fea0003800200 */
.L_x_1002:
        /* <DEDUP_REMOVED lines=9> */
.L_x_1007:
[----:B------:R-:W-:Y:S05]  /*22510*/  BSYNC.RECONVERGENT B0 ;  /* 0x0000000000007941 */ /* 0x000fea0003800200 */
.L_x_1006:
        /* <DEDUP_REMOVED lines=49> */
.L_x_1011:
[----:B------:R-:W-:Y:S05]  /*22830*/  BSYNC.RECONVERGENT B1 ;  /* 0x0000000000017941 */ /* 0x000fea0003800200 */
.L_x_1010:
[----:B-----5:R1:W-:Y:S02]  /*22840*/  STS [R7], R18 ;  /* 0x0000001207007388 */ /* 0x0203e40000000800 */
.L_x_1009:
[----:B------:R-:W-:Y:S05]  /*22850*/  BSYNC.RECONVERGENT B0 ;  /* 0x0000000000007941 */ /* 0x000fea0003800200 */
.L_x_1008:
        /* <DEDUP_REMOVED lines=42> */
.L_x_1015:
[----:B------:R-:W-:Y:S05]  /*22b00*/  BSYNC.RECONVERGENT B1 ;  /* 0x0000000000017941 */ /* 0x000fea0003800200 */
.L_x_1014:
[----:B-----5:R2:W-:Y:S02]  /*22b10*/  STS [R7+0x4], R18 ;  /* 0x0000041207007388 */ /* 0x0205e40000000800 */
.L_x_1013:
[----:B------:R-:W-:Y:S05]  /*22b20*/  BSYNC.RECONVERGENT B0 ;  /* 0x0000000000007941 */ /* 0x000fea0003800200 */
.L_x_1012:
        /* <DEDUP_REMOVED lines=41> */
.L_x_1019:
[----:B------:R-:W-:Y:S05]  /*22dc0*/  BSYNC.RECONVERGENT B1 ;  /* 0x0000000000017941 */ /* 0x000fea0003800200 */
.L_x_1018:
[----:B-----5:R3:W-:Y:S02]  /*22dd0*/  STS [R7+0x8], R18 ;  /* 0x0000081207007388 */ /* 0x0207e40000000800 */
.L_x_1017:
[----:B------:R-:W-:Y:S05]  /*22de0*/  BSYNC.RECONVERGENT B0 ;  /* 0x0000000000007941 */ /* 0x000fea0003800200 */
.L_x_1016:
        /* <DEDUP_REMOVED lines=9> */
.L_x_1021:
[----:B------:R-:W-:Y:S05]  /*22e80*/  BSYNC.RECONVERGENT B0 ;  /* 0x0000000000007941 */ /* 0x000fea0003800200 */
.L_x_1020:
        /* <DEDUP_REMOVED lines=49> */
.L_x_1025:
[----:B------:R-:W-:Y:S05]  /*231a0*/  BSYNC.RECONVERGENT B1 ;  /* 0x0000000000017941 */ /* 0x000fea0003800200 */
.L_x_1024:
[----:B-----5:R1:W-:Y:S02]  /*231b0*/  STS [R7], R18 ;  /* 0x0000001207007388 */ /* 0x0203e40000000800 */
.L_x_1023:
[----:B------:R-:W-:Y:S05]  /*231c0*/  BSYNC.RECONVERGENT B0 ;  /* 0x0000000000007941 */ /* 0x000fea0003800200 */
.L_x_1022:
        /* <DEDUP_REMOVED lines=42> */
.L_x_1029:
[----:B------:R-:W-:Y:S05]  /*23470*/  BSYNC.RECONVERGENT B1 ;  /* 0x0000000000017941 */ /* 0x000fea0003800200 */
.L_x_1028:
[----:B-----5:R2:W-:Y:S02]  /*23480*/  STS [R7+0x4], R18 ;  /* 0x0000041207007388 */ /* 0x0205e40000000800 */
.L_x_1027:
[----:B------:R-:W-:Y:S05]  /*23490*/  BSYNC.RECONVERGENT B0 ;  /* 0x0000000000007941 */ /* 0x000fea0003800200 */
.L_x_1026:
        /* <DEDUP_REMOVED lines=41> */
.L_x_1033:
[----:B------:R-:W-:Y:S05]  /*23730*/  BSYNC.RECONVERGENT B1 ;  /* 0x0000000000017941 */ /* 0x000fea0003800200 */
.L_x_1032:
[----:B-----5:R3:W-:Y:S02]  /*23740*/  STS [R7+0x8], R18 ;  /* 0x0000081207007388 */ /* 0x0207e40000000800 */
.L_x_1031:
[----:B------:R-:W-:Y:S05]  /*23750*/  BSYNC.RECONVERGENT B0 ;  /* 0x0000000000007941 */ /* 0x000fea0003800200 */
.L_x_1030:
        /* <DEDUP_REMOVED lines=9> */
.L_x_1035:
[----:B------:R-:W-:Y:S05]  /*237f0*/  BSYNC.RECONVERGENT B0 ;  /* 0x0000000000007941 */ /* 0x000fea0003800200 */
.L_x_1034:
        /* <DEDUP_REMOVED lines=49> */
.L_x_1039:
[----:B------:R-:W-:Y:S05]  /*23b10*/  BSYNC.RECONVERGENT B1 ;  /* 0x0000000000017941 */ /* 0x000fea0003800200 */
.L_x_1038:
[----:B-----5:R1:W-:Y:S02]  /*23b20*/  STS [R7], R18 ;  /* 0x0000001207007388 */ /* 0x0203e40000000800 */
.L_x_1037:
[----:B------:R-:W-:Y:S05]  /*23b30*/  BSYNC.RECONVERGENT B0 ;  /* 0x0000000000007941 */ /* 0x000fea0003800200 */
.L_x_1036:
        /* <DEDUP_REMOVED lines=42> */
.L_x_1043:
[----:B------:R-:W-:Y:S05]  /*23de0*/  BSYNC.RECONVERGENT B1 ;  /* 0x0000000000017941 */ /* 0x000fea0003800200 */
.L_x_1042:
[----:B-----5:R2:W-:Y:S02]  /*23df0*/  STS [R7+0x4], R18 ;  /* 0x0000041207007388 */ /* 0x0205e40000000800 */
.L_x_1041:
[----:B------:R-:W-:Y:S05]  /*23e00*/  BSYNC.RECONVERGENT B0 ;  /* 0x0000000000007941 */ /* 0x000fea0003800200 */
.L_x_1040:
        /* <DEDUP_REMOVED lines=41> */
.L_x_1047:
[----:B------:R-:W-:Y:S05]  /*240a0*/  BSYNC.RECONVERGENT B1 ;  /* 0x0000000000017941 */ /* 0x000fea0003800200 */
.L_x_1046:
[----:B-----5:R3:W-:Y:S02]  /*240b0*/  STS [R7+0x8], R18 ;  /* 0x0000081207007388 */ /* 0x0207e40000000800 */
.L_x_1045:
[----:B------:R-:W-:Y:S05]  /*240c0*/  BSYNC.RECONVERGENT B0 ;  /* 0x0000000000007941 */ /* 0x000fea0003800200 */
.L_x_1044:
        /* <DEDUP_REMOVED lines=9> */
.L_x_1049:
[----:B------:R-:W-:Y:S05]  /*24160*/  BSYNC.RECONVERGENT B0 ;  /* 0x0000000000007941 */ /* 0x000fea0003800200 */
.L_x_1048:
        /* <DEDUP_REMOVED lines=48> */
.L_x_1053:
[----:B------:R-:W-:Y:S05]  /*24470*/  BSYNC.RECONVERGENT B1 ;  /* 0x0000000000017941 */ /* 0x000fea0003800200 */
.L_x_1052:
[----:B-----5:R1:W-:Y:S02]  /*24480*/  STS [R7], R18 ;  /* 0x0000001207007388 */ /* 0x0203e40000000800 */
.L_x_1051:
[----:B------:R-:W-:Y:S05]  /*24490*/  BSYNC.RECONVERGENT B0 ;  /* 0x0000000000007941 */ /* 0x000fea0003800200 */
.L_x_1050:
        /* <DEDUP_REMOVED lines=41> */
.L_x_1057:
[----:B------:R-:W-:Y:S05]  /*24730*/  BSYNC.RECONVERGENT B1 ;  /* 0x0000000000017941 */ /* 0x000fea0003800200 */
.L_x_1056:
[----:B-----5:R2:W-:Y:S02]  /*24740*/  STS [R7+0x4], R18 ;  /* 0x0000041207007388 */ /* 0x0205e40000000800 */
.L_x_1055:
[----:B------:R-:W-:Y:S05]  /*24750*/  BSYNC.RECONVERGENT B0 ;  /* 0x0000000000007941 */ /* 0x000fea0003800200 */
.L_x_1054:
        /* <DEDUP_REMOVED lines=40> */
.L_x_1061:
[----:B------:R-:W-:Y:S05]  /*249e0*/  BSYNC.RECONVERGENT B1 ;  /* 0x0000000000017941 */ /* 0x000fea0003800200 */
.L_x_1060:
[----:B-----5:R3:W-:Y:S02]  /*249f0*/  STS [R7+0x8], R18 ;  /* 0x0000081207007388 */ /* 0x0207e40000000800 */
.L_x_1059:
[----:B------:R-:W-:Y:S05]  /*24a00*/  BSYNC.RECONVERGENT B0 ;  /* 0x0000000000007941 */ /* 0x000fea0003800200 */
.L_x_1058:
        /* <DEDUP_REMOVED lines=9> */
.L_x_1063:
[----:B------:R-:W-:Y:S05]  /*24aa0*/  BSYNC.RECONVERGENT B0 ;  /* 0x0000000000007941 */ /* 0x000fea0003800200 */
.L_x_1062:
        /* <DEDUP_REMOVED lines=44> */
.L_x_1067:
[----:B------:R-:W-:Y:S05]  /*24d70*/  BSYNC.RECONVERGENT B1 ;  /* 0x0000000000017941 */ /* 0x000fea0003800200 */
.L_x_1066:
[----:B-----5:R1:W-:Y:S02]  /*24d80*/  STS [R7], R18 ;  /* 0x0000001207007388 */ /* 0x0203e40000000800 */
.L_x_1065:
[----:B------:R-:W-:Y:S05]  /*24d90*/  BSYNC.RECONVERGENT B0 ;  /* 0x0000000000007941 */ /* 0x000fea0003800200 */
.L_x_1064:
        /* <DEDUP_REMOVED lines=37> */
.L_x_1071:
[----:B------:R-:W-:Y:S05]  /*24ff0*/  BSYNC.RECONVERGENT B1 ;  /* 0x0000000000017941 */ /* 0x000fea0003800200 */
.L_x_1070:
[----:B-----5:R2:W-:Y:S02]  /*25000*/  STS [R7+0x4], R18 ;  /* 0x0000041207007388 */ /* 0x0205e40000000800 */
.L_x_1069:
[----:B------:R-:W-:Y:S05]  /*25010*/  BSYNC.RECONVERGENT B0 ;  /* 0x0000000000007941 */ /* 0x000fea0003800200 */
.L_x_1068:
        /* <DEDUP_REMOVED lines=37> */
.L_x_1075:
[----:B------:R-:W-:Y:S05]  /*25270*/  BSYNC.RECONVERGENT B1 ;  /* 0x0000000000017941 */ /* 0x000fea0003800200 */
.L_x_1074:
[----:B-----5:R3:W-:Y:S02]  /*25280*/  STS [R7+0x8], R18 ;  /* 0x0000081207007388 */ /* 0x0207e40000000800 */
.L_x_1073:
[----:B------:R-:W-:Y:S05]  /*25290*/  BSYNC.RECONVERGENT B0 ;  /* 0x0000000000007941 */ /* 0x000fea0003800200 */
.L_x_1072:
        /* <DEDUP_REMOVED lines=9> */
.L_x_1077:
[----:B------:R-:W-:Y:S05]  /*25330*/  BSYNC.RECONVERGENT B0 ;  /* 0x0000000000007941 */ /* 0x000fea0003800200 */
.L_x_1076:
        /* <DEDUP_REMOVED lines=44> */
.L_x_1081:
[----:B------:R-:W-:Y:S05]  /*25600*/  BSYNC.RECONVERGENT B1 ;  /* 0x0000000000017941 */ /* 0x000fea0003800200 */
.L_x_1080:
[----:B-----5:R1:W-:Y:S02]  /*25610*/  STS [R7], R18 ;  /* 0x0000001207007388 */ /* 0x0203e40000000800 */
.L_x_1079:
[----:B------:R-:W-:Y:S05]  /*25620*/  BSYNC.RECONVERGENT B0 ;  /* 0x0000000000007941 */ /* 0x000fea0003800200 */
.L_x_1078:
        /* <DEDUP_REMOVED lines=37> */
.L_x_1085:
[----:B------:R-:W-:Y:S05]  /*25880*/  BSYNC.RECONVERGENT B1 ;  /* 0x0000000000017941 */ /* 0x000fea0003800200 */
.L_x_1084:
[----:B-----5:R2:W-:Y:S02]  /*25890*/  STS [R7+0x4], R18 ;  /* 0x0000041207007388 */ /* 0x0205e40000000800 */
.L_x_1083:
[----:B------:R-:W-:Y:S05]  /*258a0*/  BSYNC.RECONVERGENT B0 ;  /* 0x0000000000007941 */ /* 0x000fea0003800200 */
.L_x_1082:
        /* <DEDUP_REMOVED lines=37> */
.L_x_1089:
[----:B------:R-:W-:Y:S05]  /*25b00*/  BSYNC.RECONVERGENT B1 ;  /* 0x0000000000017941 */ /* 0x000fea0003800200 */
.L_x_1088:
[----:B-----5:R3:W-:Y:S02]  /*25b10*/  STS [R7+0x8], R18 ;  /* 0x0000081207007388 */ /* 0x0207e40000000800 */
.L_x_1087:
[----:B------:R-:W-:Y:S05]  /*25b20*/  BSYNC.RECONVERGENT B0 ;  /* 0x0000000000007941 */ /* 0x000fea0003800200 */
.L_x_1086:
        /* <DEDUP_REMOVED lines=9> */
.L_x_1091:
[----:B------:R-:W-:Y:S05]  /*25bc0*/  BSYNC.RECONVERGENT B0 ;  /* 0x0000000000007941 */ /* 0x000fea0003800200 */
.L_x_1090:
        /* <DEDUP_REMOVED lines=49> */
.L_x_1095:
[----:B------:R-:W-:Y:S05]  /*25ee0*/  BSYNC.RECONVERGENT B1 ;  /* 0x0000000000017941 */ /* 0x000fea0003800200 */
.L_x_1094:
[----:B-----5:R1:W-:Y:S02]  /*25ef0*/  STS [R7], R18 ;  /* 0x0000001207007388 */ /* 0x0203e40000000800 */
.L_x_1093:
[----:B------:R-:W-:Y:S05]  /*25f00*/  BSYNC.RECONVERGENT B0 ;  /* 0x0000000000007941 */ /* 0x000fea0003800200 */
.L_x_1092:
        /* <DEDUP_REMOVED lines=42> */
.L_x_1099:
[----:B------:R-:W-:Y:S05]  /*261b0*/  BSYNC.RECONVERGENT B1 ;  /* 0x0000000000017941 */ /* 0x000fea0003800200 */
.L_x_1098:
[----:B-----5:R2:W-:Y:S02]  /*261c0*/  STS [R7+0x4], R18 ;  /* 0x0000041207007388 */ /* 0x0205e40000000800 */
.L_x_1097:
[----:B------:R-:W-:Y:S05]  /*261d0*/  BSYNC.RECONVERGENT B0 ;  /* 0x0000000000007941 */ /* 0x000fea0003800200 */
.L_x_1096:
        /* <DEDUP_REMOVED lines=41> */
.L_x_1103:
[----:B------:R-:W-:Y:S05]  /*26470*/  BSYNC.RECONVERGENT B1 ;  /* 0x0000000000017941 */ /* 0x000fea0003800200 */
.L_x_1102:
[----:B-----5:R3:W-:Y:S02]  /*26480*/  STS [R7+0x8], R18 ;  /* 0x0000081207007388 */ /* 0x0207e40000000800 */
.L_x_1101:
[----:B------:R-:W-:Y:S05]  /*26490*/  BSYNC.RECONVERGENT B0 ;  /* 0x0000000000007941 */ /* 0x000fea0003800200 */
.L_x_1100:
        /* <DEDUP_REMOVED lines=9> */
.L_x_1105:
[----:B------:R-:W-:Y:S05]  /*26530*/  BSYNC.RECONVERGENT B0 ;  /* 0x0000000000007941 */ /* 0x000fea0003800200 */
.L_x_1104:
        /* <DEDUP_REMOVED lines=49> */
.L_x_1109:
[----:B------:R-:W-:Y:S05]  /*26850*/  BSYNC.RECONVERGENT B1 ;  /* 0x0000000000017941 */ /* 0x000fea0003800200 */
.L_x_1108:
[----:B-----5:R1:W-:Y:S02]  /*26860*/  STS [R7], R18 ;  /* 0x0000001207007388 */ /* 0x0203e40000000800 */
.L_x_1107:
[----:B------:R-:W-:Y:S05]  /*26870*/  BSYNC.RECONVERGENT B0 ;  /* 0x0000000000007941 */ /* 0x000fea0003800200 */
.L_x_1106:
        /* <DEDUP_REMOVED lines=42> */
.L_x_1113:
[----:B------:R-:W-:Y:S05]  /*26b20*/  BSYNC.RECONVERGENT B1 ;  /* 0x0000000000017941 */ /* 0x000fea0003800200 */
.L_x_1112:
[----:B-----5:R2:W-:Y:S02]  /*26b30*/  STS [R7+0x4], R18 ;  /* 0x0000041207007388 */ /* 0x0205e40000000800 */
.L_x_1111:
[----:B------:R-:W-:Y:S05]  /*26b40*/  BSYNC.RECONVERGENT B0 ;  /* 0x0000000000007941 */ /* 0x000fea0003800200 */
.L_x_1110:
        /* <DEDUP_REMOVED lines=41> */
.L_x_1117:
[----:B------:R-:W-:Y:S05]  /*26de0*/  BSYNC.RECONVERGENT B1 ;  /* 0x0000000000017941 */ /* 0x000fea0003800200 */
.L_x_1116:
[----:B-----5:R3:W-:Y:S02]  /*26df0*/  STS [R7+0x8], R18 ;  /* 0x0000081207007388 */ /* 0x0207e40000000800 */
.L_x_1115:
[----:B------:R-:W-:Y:S05]  /*26e00*/  BSYNC.RECONVERGENT B0 ;  /* 0x0000000000007941 */ /* 0x000fea0003800200 */
.L_x_1114:
        /* <DEDUP_REMOVED lines=9> */
.L_x_1119:
[----:B------:R-:W-:Y:S05]  /*26ea0*/  BSYNC.RECONVERGENT B0 ;  /* 0x0000000000007941 */ /* 0x000fea0003800200 */
.L_x_1118:
        /* <DEDUP_REMOVED lines=45> */
.L_x_1123:
[----:B------:R-:W-:Y:S05]  /*27180*/  BSYNC.RECONVERGENT B1 ;  /* 0x0000000000017941 */ /* 0x000fea0003800200 */
.L_x_1122:
[----:B-----5:R1:W-:Y:S02]  /*27190*/  STS [R7], R18 ;  /* 0x0000001207007388 */ /* 0x0203e40000000800 */
.L_x_1121:
[----:B------:R-:W-:Y:S05]  /*271a0*/  BSYNC.RECONVERGENT B0 ;  /* 0x0000000000007941 */ /* 0x000fea0003800200 */
.L_x_1120:
        /* <DEDUP_REMOVED lines=38> */
.L_x_1127:
[----:B------:R-:W-:Y:S05]  /*27410*/  BSYNC.RECONVERGENT B1 ;  /* 0x0000000000017941 */ /* 0x000fea0003800200 */
.L_x_1126:
[----:B-----5:R2:W-:Y:S02]  /*27420*/  STS [R7+0x4], R18 ;  /* 0x0000041207007388 */ /* 0x0205e40000000800 */
.L_x_1125:
[----:B------:R-:W-:Y:S05]  /*27430*/  BSYNC.RECONVERGENT B0 ;  /* 0x0000000000007941 */ /* 0x000fea0003800200 */
.L_x_1124:
        /* <DEDUP_REMOVED lines=38> */
.L_x_1131:
[----:B------:R-:W-:Y:S05]  /*276a0*/  BSYNC.RECONVERGENT B1 ;  /* 0x0000000000017941 */ /* 0x000fea0003800200 */
.L_x_1130:
[----:B-----5:R3:W-:Y:S02]  /*276b0*/  STS [R7+0x8], R18 ;  /* 0x0000081207007388 */ /* 0x0207e40000000800 */
.L_x_1129:
[----:B------:R-:W-:Y:S05]  /*276c0*/  BSYNC.RECONVERGENT B0 ;  /* 0x0000000000007941 */ /* 0x000fea0003800200 */
.L_x_1128:
        /* <DEDUP_REMOVED lines=9> */
.L_x_1133:
[----:B------:R-:W-:Y:S05]  /*27760*/  BSYNC.RECONVERGENT B0 ;  /* 0x0000000000007941 */ /* 0x000fea0003800200 */
.L_x_1132:
        /* <DEDUP_REMOVED lines=45> */
.L_x_1137:
[----:B------:R-:W-:Y:S05]  /*27a40*/  BSYNC.RECONVERGENT B1 ;  /* 0x0000000000017941 */ /* 0x000fea0003800200 */
.L_x_1136:
[----:B-----5:R1:W-:Y:S02]  /*27a50*/  STS [R7], R18 ;  /* 0x0000001207007388 */ /* 0x0203e40000000800 */
.L_x_1135:
[----:B------:R-:W-:Y:S05]  /*27a60*/  BSYNC.RECONVERGENT B0 ;  /* 0x0000000000007941 */ /* 0x000fea0003800200 */
.L_x_1134:
        /* <DEDUP_REMOVED lines=38> */
.L_x_1141:
[----:B------:R-:W-:Y:S05]  /*27cd0*/  BSYNC.RECONVERGENT B1 ;  /* 0x0000000000017941 */ /* 0x000fea0003800200 */
.L_x_1140:
[----:B-----5:R2:W-:Y:S02]  /*27ce0*/  STS [R7+0x4], R18 ;  /* 0x0000041207007388 */ /* 0x0205e40000000800 */
.L_x_1139:
[----:B------:R-:W-:Y:S05]  /*27cf0*/  BSYNC.RECONVERGENT B0 ;  /* 0x0000000000007941 */ /* 0x000fea0003800200 */
.L_x_1138:
        /* <DEDUP_REMOVED lines=38> */
.L_x_1145:
[----:B------:R-:W-:Y:S05]  /*27f60*/  BSYNC.RECONVERGENT B1 ;  /* 0x0000000000017941 */ /* 0x000fea0003800200 */
.L_x_1144:
[----:B-----5:R3:W-:Y:S02]  /*27f70*/  STS [R7+0x8], R18 ;  /* 0x0000081207007388 */ /* 0x0207e40000000800 */
.L_x_1143:
[----:B------:R-:W-:Y:S05]  /*27f80*/  BSYNC.RECONVERGENT B0 ;  /* 0x0000000000007941 */ /* 0x000fea0003800200 */
.L_x_1142:
        /* <DEDUP_REMOVED lines=9> */
.L_x_1147:
[----:B------:R-:W-:Y:S05]  /*28020*/  BSYNC.RECONVERGENT B0 ;  /* 0x0000000000007941 */ /* 0x000fea0003800200 */
.L_x_1146:
        /* <DEDUP_REMOVED lines=44> */
.L_x_1151:
[----:B------:R-:W-:Y:S05]  /*282f0*/  BSYNC.RECONVERGENT B1 ;  /* 0x0000000000017941 */ /* 0x000fea0003800200 */
.L_x_1150:
[----:B-----5:R1:W-:Y:S02]  /*28300*/  STS [R7], R18 ;  /* 0x0000001207007388 */ /* 0x0203e40000000800 */
.L_x_1149:
[----:B------:R-:W-:Y:S05]  /*28310*/  BSYNC.RECONVERGENT B0 ;  /* 0x0000000000007941 */ /* 0x000fea0003800200 */
.L_x_1148:
        /* <DEDUP_REMOVED lines=37> */
.L_x_1155:
[----:B------:R-:W-:Y:S05]  /*28570*/  BSYNC.RECONVERGENT B1 ;  /* 0x0000000000017941 */ /* 0x000fea0003800200 */
.L_x_1154:
[----:B-----5:R2:W-:Y:S02]  /*28580*/  STS [R7+0x4], R18 ;  /* 0x0000041207007388 */ /* 0x0205e40000000800 */
.L_x_1153:
[----:B------:R-:W-:Y:S05]  /*28590*/  BSYNC.RECONVERGENT B0 ;  /* 0x0000000000007941 */ /* 0x000fea0003800200 */
.L_x_1152:
        /* <DEDUP_REMOVED lines=37> */
.L_x_1159:
[----:B------:R-:W-:Y:S05]  /*287f0*/  BSYNC.RECONVERGENT B1 ;  /* 0x0000000000017941 */ /* 0x000fea0003800200 */
.L_x_1158:
[----:B-----5:R3:W-:Y:S02]  /*28800*/  STS [R7+0x8], R18 ;  /* 0x0000081207007388 */ /* 0x0207e40000000800 */
.L_x_1157:
[----:B------:R-:W-:Y:S05]  /*28810*/  BSYNC.RECONVERGENT B0 ;  /* 0x0000000000007941 */ /* 0x000fea0003800200 */
.L_x_1156:
        /* <DEDUP_REMOVED lines=9> */
.L_x_1161:
[----:B------:R-:W-:Y:S05]  /*288b0*/  BSYNC.RECONVERGENT B0 ;  /* 0x0000000000007941 */ /* 0x000fea0003800200 */
.L_x_1160:
        /* <DEDUP_REMOVED lines=39> */
.L_x_1163:
[----:B------:R-:W-:Y:S05]  /*28b30*/  BSYNC.RECONVERGENT B0 ;  /* 0x0000000000007941 */ /* 0x000fea0003800200 */
.L_x_1162:
        /* <DEDUP_REMOVED lines=33> */
.L_x_1165:
[----:B------:R-:W-:Y:S05]  /*28d50*/  BSYNC.RECONVERGENT B0 ;  /* 0x0000000000007941 */ /* 0x000fea0003800200 */
.L_x_1164:
        /* <DEDUP_REMOVED lines=33> */
.L_x_1167:
[----:B------:R-:W-:Y:S05]  /*28f70*/  BSYNC.RECONVERGENT B0 ;  /* 0x0000000000007941 */ /* 0x000fea0003800200 */
.L_x_1166:
        /* <DEDUP_REMOVED lines=9> */
.L_x_1169:
[----:B------:R-:W-:Y:S05]  /*29010*/  BSYNC.RECONVERGENT B0 ;  /* 0x0000000000007941 */ /* 0x000fea0003800200 */
.L_x_1168:
        /* <DEDUP_REMOVED lines=40> */
.L_x_1171:
[----:B------:R-:W-:Y:S05]  /*292a0*/  BSYNC.RECONVERGENT B0 ;  /* 0x0000000000007941 */ /* 0x000fea0003800200 */
.L_x_1170:
        /* <DEDUP_REMOVED lines=33> */
.L_x_1173:
[----:B------:R-:W-:Y:S05]  /*294c0*/  BSYNC.RECONVERGENT B0 ;  /* 0x0000000000007941 */ /* 0x000fea0003800200 */
.L_x_1172:
        /* <DEDUP_REMOVED lines=33> */
.L_x_1175:
[----:B------:R-:W-:Y:S05]  /*296e0*/  BSYNC.RECONVERGENT B0 ;  /* 0x0000000000007941 */ /* 0x000fea0003800200 */
.L_x_1174:
        /* <DEDUP_REMOVED lines=9> */
.L_x_1177:
[----:B------:R-:W-:Y:S05]  /*29780*/  BSYNC.RECONVERGENT B0 ;  /* 0x0000000000007941 */ /* 0x000fea0003800200 */
.L_x_1176:
        /* <DEDUP_REMOVED lines=46> */
.L_x_1181:
[----:B------:R-:W-:Y:S05]  /*29a70*/  BSYNC.RECONVERGENT B1 ;  /* 0x0000000000017941 */ /* 0x000fea0003800200 */
.L_x_1180:
[----:B-----5:R1:W-:Y:S02]  /*29a80*/  STS [R7], R18 ;  /* 0x0000001207007388 */ /* 0x0203e40000000800 */
.L_x_1179:
[----:B------:R-:W-:Y:S05]  /*29a90*/  BSYNC.RECONVERGENT B0 ;  /* 0x0000000000007941 */ /* 0x000fea0003800200 */
.L_x_1178:
        /* <DEDUP_REMOVED lines=38> */
.L_x_1185:
[----:B------:R-:W-:Y:S05]  /*29d00*/  BSYNC.RECONVERGENT B1 ;  /* 0x0000000000017941 */ /* 0x000fea0003800200 */
.L_x_1184:
[----:B-----5:R2:W-:Y:S02]  /*29d10*/  STS [R7+0x4], R18 ;  /* 0x0000041207007388 */ /* 0x0205e40000000800 */
.L_x_1183:
[----:B------:R-:W-:Y:S05]  /*29d20*/  BSYNC.RECONVERGENT B0 ;  /* 0x0000000000007941 */ /* 0x000fea0003800200 */
.L_x_1182:
        /* <DEDUP_REMOVED lines=38> */
.L_x_1189:
[----:B------:R-:W-:Y:S05]  /*29f90*/  BSYNC.RECONVERGENT B1 ;  /* 0x0000000000017941 */ /* 0x000fea0003800200 */
.L_x_1188:
[----:B-----5:R3:W-:Y:S02]  /*29fa0*/  STS [R7+0x8], R18 ;  /* 0x0000081207007388 */ /* 0x0207e40000000800 */
.L_x_1187:
[----:B------:R-:W-:Y:S05]  /*29fb0*/  BSYNC.RECONVERGENT B0 ;  /* 0x0000000000007941 */ /* 0x000fea0003800200 */
.L_x_1186:
        /* <DEDUP_REMOVED lines=9> */
.L_x_1191:
[----:B------:R-:W-:Y:S05]  /*2a050*/  BSYNC.RECONVERGENT B0 ;  /* 0x0000000000007941 */ /* 0x000fea0003800200 */
.L_x_1190:
        /* <DEDUP_REMOVED lines=45> */
.L_x_1195:
[----:B------:R-:W-:Y:S05]  /*2a330*/  BSYNC.RECONVERGENT B1 ;  /* 0x0000000000017941 */ /* 0x000fea0003800200 */
.L_x_1194:
[----:B-----5:R1:W-:Y:S02]  /*2a340*/  STS [R7], R18 ;  /* 0x0000001207007388 */ /* 0x0203e40000000800 */
.L_x_1193:
[----:B------:R-:W-:Y:S05]  /*2a350*/  BSYNC.RECONVERGENT B0 ;  /* 0x0000000000007941 */ /* 0x000fea0003800200 */
.L_x_1192:
        /* <DEDUP_REMOVED lines=38> */
.L_x_1199:
[----:B------:R-:W-:Y:S05]  /*2a5c0*/  BSYNC.RECONVERGENT B1 ;  /* 0x0000000000017941 */ /* 0x000fea0003800200 */
.L_x_1198:
[----:B-----5:R2:W-:Y:S02]  /*2a5d0*/  STS [R7+0x4], R18 ;  /* 0x0000041207007388 */ /* 0x0205e40000000800 */
.L_x_1197:
[----:B------:R-:W-:Y:S05]  /*2a5e0*/  BSYNC.RECONVERGENT B0 ;  /* 0x0000000000007941 */ /* 0x000fea0003800200 */
.L_x_1196:
        /* <DEDUP_REMOVED lines=38> */
.L_x_1203:
[----:B------:R-:W-:Y:S05]  /*2a850*/  BSYNC.RECONVERGENT B1 ;  /* 0x0000000000017941 */ /* 0x000fea0003800200 */
.L_x_1202:
[----:B-----5:R3:W-:Y:S02]  /*2a860*/  STS [R7+0x8], R18 ;  /* 0x0000081207007388 */ /* 0x0207e40000000800 */
.L_x_1201:
[----:B------:R-:W-:Y:S05]  /*2a870*/  BSYNC.RECONVERGENT B0 ;  /* 0x0000000000007941 */ /* 0x000fea0003800200 */
.L_x_1200:
        /* <DEDUP_REMOVED lines=9> */
.L_x_1205:
[----:B------:R-:W-:Y:S05]  /*2a910*/  BSYNC.RECONVERGENT B0 ;  /* 0x0000000000007941 */ /* 0x000fea0003800200 */
.L_x_1204:
        /* <DEDUP_REMOVED lines=45> */
.L_x_1209:
[----:B------:R-:W-:Y:S05]  /*2abf0*/  BSYNC.RECONVERGENT B1 ;  /* 0x0000000000017941 */ /* 0x000fea0003800200 */
.L_x_1208:
[----:B-----5:R1:W-:Y:S02]  /*2ac00*/  STS [R7], R18 ;  /* 0x0000001207007388 */ /* 0x0203e40000000800 */
.L_x_1207:
[----:B------:R-:W-:Y:S05]  /*2ac10*/  BSYNC.RECONVERGENT B0 ;  /* 0x0000000000007941 */ /* 0x000fea0003800200 */
.L_x_1206:
        /* <DEDUP_REMOVED lines=38> */
.L_x_1213:
[----:B------:R-:W-:Y:S05]  /*2ae80*/  BSYNC.RECONVERGENT B1 ;  /* 0x0000000000017941 */ /* 0x000fea0003800200 */
.L_x_1212:
[----:B-----5:R2:W-:Y:S02]  /*2ae90*/  STS [R7+0x4], R18 ;  /* 0x0000041207007388 */ /* 0x0205e40000000800 */
.L_x_1211:
[----:B------:R-:W-:Y:S05]  /*2aea0*/  BSYNC.RECONVERGENT B0 ;  /* 0x0000000000007941 */ /* 0x000fea0003800200 */
.L_x_1210:
        /* <DEDUP_REMOVED lines=38> */
.L_x_1217:
[----:B------:R-:W-:Y:S05]  /*2b110*/  BSYNC.RECONVERGENT B1 ;  /* 0x0000000000017941 */ /* 0x000fea0003800200 */
.L_x_1216:
[----:B-----5:R3:W-:Y:S02]  /*2b120*/  STS [R7+0x8], R18 ;  /* 0x0000081207007388 */ /* 0x0207e40000000800 */
.L_x_1215:
[----:B------:R-:W-:Y:S05]  /*2b130*/  BSYNC.RECONVERGENT B0 ;  /* 0x0000000000007941 */ /* 0x000fea0003800200 */
.L_x_1214:
        /* <DEDUP_REMOVED lines=9> */
.L_x_1219:
[----:B------:R-:W-:Y:S05]  /*2b1d0*/  BSYNC.RECONVERGENT B0 ;  /* 0x0000000000007941 */ /* 0x000fea0003800200 */
.L_x_1218:
        /* <DEDUP_REMOVED lines=45> */
.L_x_1223:
[----:B------:R-:W-:Y:S05]  /*2b4b0*/  BSYNC.RECONVERGENT B1 ;  /* 0x0000000000017941 */ /* 0x000fea0003800200 */
.L_x_1222:
[----:B-----5:R1:W-:Y:S02]  /*2b4c0*/  STS [R7], R18 ;  /* 0x0000001207007388 */ /* 0x0203e40000000800 */
.L_x_1221:
[----:B------:R-:W-:Y:S05]  /*2b4d0*/  BSYNC.RECONVERGENT B0 ;  /* 0x0000000000007941 */ /* 0x000fea0003800200 */
.L_x_1220:
        /* <DEDUP_REMOVED lines=38> */
.L_x_1227:
[----:B------:R-:W-:Y:S05]  /*2b740*/  BSYNC.RECONVERGENT B1 ;  /* 0x0000000000017941 */ /* 0x000fea0003800200 */
.L_x_1226:
[----:B-----5:R2:W-:Y:S02]  /*2b750*/  STS [R7+0x4], R18 ;  /* 0x0000041207007388 */ /* 0x0205e40000000800 */
.L_x_1225:
[----:B------:R-:W-:Y:S05]  /*2b760*/  BSYNC.RECONVERGENT B0 ;  /* 0x0000000000007941 */ /* 0x000fea0003800200 */
.L_x_1224:
        /* <DEDUP_REMOVED lines=38> */
.L_x_1231:
[----:B------:R-:W-:Y:S05]  /*2b9d0*/  BSYNC.RECONVERGENT B1 ;  /* 0x0000000000017941 */ /* 0x000fea0003800200 */
.L_x_1230:
[----:B-----5:R3:W-:Y:S02]  /*2b9e0*/  STS [R7+0x8], R18 ;  /* 0x0000081207007388 */ /* 0x0207e40000000800 */
.L_x_1229:
[----:B------:R-:W-:Y:S05]  /*2b9f0*/  BSYNC.RECONVERGENT B0 ;  /* 0x0000000000007941 */ /* 0x000fea0003800200 */
.L_x_1228:
        /* <DEDUP_REMOVED lines=9> */
.L_x_1233:
[----:B------:R-:W-:Y:S05]  /*2ba90*/  BSYNC.RECONVERGENT B0 ;  /* 0x0000000000007941 */ /* 0x000fea0003800200 */
.L_x_1232:
        /* <DEDUP_REMOVED lines=44> */
.L_x_1237:
[----:B------:R-:W-:Y:S05]  /*2bd60*/  BSYNC.RECONVERGENT B1 ;  /* 0x0000000000017941 */ /* 0x000fea0003800200 */
.L_x_1236:
[----:B-----5:R1:W-:Y:S02]  /*2bd70*/  STS [R7], R18 ;  /* 0x0000001207007388 */ /* 0x0203e40000000800 */
.L_x_1235:
[----:B------:R-:W-:Y:S05]  /*2bd80*/  BSYNC.RECONVERGENT B0 ;  /* 0x0000000000007941 */ /* 0x000fea0003800200 */
.L_x_1234:
        /* <DEDUP_REMOVED lines=37> */
.L_x_1241:
[----:B------:R-:W-:Y:S05]  /*2bfe0*/  BSYNC.RECONVERGENT B1 ;  /* 0x0000000000017941 */ /* 0x000fea0003800200 */
.L_x_1240:
[----:B-----5:R2:W-:Y:S02]  /*2bff0*/  STS [R7+0x4], R18 ;  /* 0x0000041207007388 */ /* 0x0205e40000000800 */
.L_x_1239:
[----:B------:R-:W-:Y:S05]  /*2c000*/  BSYNC.RECONVERGENT B0 ;  /* 0x0000000000007941 */ /* 0x000fea0003800200 */
.L_x_1238:
        /* <DEDUP_REMOVED lines=37> */
.L_x_1245:
[----:B------:R-:W-:Y:S05]  /*2c260*/  BSYNC.RECONVERGENT B1 ;  /* 0x0000000000017941 */ /* 0x000fea0003800200 */
.L_x_1244:
[----:B-----5:R3:W-:Y:S02]  /*2c270*/  STS [R7+0x8], R18 ;  /* 0x0000081207007388 */ /* 0x0207e40000000800 */
.L_x_1243:
[----:B------:R-:W-:Y:S05]  /*2c280*/  BSYNC.RECONVERGENT B0 ;  /* 0x0000000000007941 */ /* 0x000fea0003800200 */
.L_x_1242:
        /* <DEDUP_REMOVED lines=9> */
.L_x_1247:
[----:B------:R-:W-:Y:S05]  /*2c320*/  BSYNC.RECONVERGENT B0 ;  /* 0x0000000000007941 */ /* 0x000fea0003800200 */
.L_x_1246:
        /* <DEDUP_REMOVED lines=39> */
.L_x_1249:
[----:B------:R-:W-:Y:S05]  /*2c5a0*/  BSYNC.RECONVERGENT B0 ;  /* 0x0000000000007941 */ /* 0x000fea0003800200 */
.L_x_1248:
        /* <DEDUP_REMOVED lines=33> */
.L_x_1251:
[----:B------:R-:W-:Y:S05]  /*2c7c0*/  BSYNC.RECONVERGENT B0 ;  /* 0x0000000000007941 */ /* 0x000fea0003800200 */
.L_x_1250:
        /* <DEDUP_REMOVED lines=33> */
.L_x_1253:
[----:B------:R-:W-:Y:S05]  /*2c9e0*/  BSYNC.RECONVERGENT B0 ;  /* 0x0000000000007941 */ /* 0x000fea0003800200 */
.L_x_1252:
        /* <DEDUP_REMOVED lines=9> */
.L_x_1255:
[----:B------:R-:W-:Y:S05]  /*2ca80*/  BSYNC.RECONVERGENT B0 ;  /* 0x0000000000007941 */ /* 0x000fea0003800200 */
.L_x_1254:
        /* <DEDUP_REMOVED lines=40> */
.L_x_1257:
[----:B------:R-:W-:Y:S05]  /*2cd10*/  BSYNC.RECONVERGENT B0 ;  /* 0x0000000000007941 */ /* 0x000fea0003800200 */
.L_x_1256:
        /* <DEDUP_REMOVED lines=33> */
.L_x_1259:
[----:B------:R-:W-:Y:S05]  /*2cf30*/  BSYNC.RECONVERGENT B0 ;  /* 0x0000000000007941 */ /* 0x000fea0003800200 */
.L_x_1258:
        /* <DEDUP_REMOVED lines=33> */
.L_x_1261:
[----:B------:R-:W-:Y:S05]  /*2d150*/  BSYNC.RECONVERGENT B0 ;  /* 0x0000000000007941 */ /* 0x000fea0003800200 */
.L_x_1260:
        /* <DEDUP_REMOVED lines=9> */
.L_x_1263:
[----:B------:R-:W-:Y:S05]  /*2d1f0*/  BSYNC.RECONVERGENT B0 ;  /* 0x0000000000007941 */ /* 0x000fea0003800200 */
.L_x_1262:
        /* <DEDUP_REMOVED lines=46> */
.L_x_1267:
[----:B------:R-:W-:Y:S05]  /*2d4e0*/  BSYNC.RECONVERGENT B1 ;  /* 0x0000000000017941 */ /* 0x000fea0003800200 */
.L_x_1266:
[----:B-----5:R1:W-:Y:S02]  /*2d4f0*/  STS [R7], R18 ;  /* 0x0000001207007388 */ /* 0x0203e40000000800 */
.L_x_1265:
[----:B------:R-:W-:Y:S05]  /*2d500*/  BSYNC.RECONVERGENT B0 ;  /* 0x0000000000007941 */ /* 0x000fea0003800200 */
.L_x_1264:
        /* <DEDUP_REMOVED lines=38> */
.L_x_1271:
[----:B------:R-:W-:Y:S05]  /*2d770*/  BSYNC.RECONVERGENT B1 ;  /* 0x0000000000017941 */ /* 0x000fea0003800200 */
.L_x_1270:
[----:B-----5:R2:W-:Y:S02]  /*2d780*/  STS [R7+0x4], R18 ;  /* 0x0000041207007388 */ /* 0x0205e40000000800 */
.L_x_1269:
[----:B------:R-:W-:Y:S05]  /*2d790*/  BSYNC.RECONVERGENT B0 ;  /* 0x0000000000007941 */ /* 0x000fea0003800200 */
.L_x_1268:
        /* <DEDUP_REMOVED lines=38> */
.L_x_1275:
[----:B------:R-:W-:Y:S05]  /*2da00*/  BSYNC.RECONVERGENT B1 ;  /* 0x0000000000017941 */ /* 0x000fea0003800200 */
.L_x_1274:
[----:B-----5:R3:W-:Y:S02]  /*2da10*/  STS [R7+0x8], R18 ;  /* 0x0000081207007388 */ /* 0x0207e40000000800 */
.L_x_1273:
[----:B------:R-:W-:Y:S05]  /*2da20*/  BSYNC.RECONVERGENT B0 ;  /* 0x0000000000007941 */ /* 0x000fea0003800200 */
.L_x_1272:
        /* <DEDUP_REMOVED lines=9> */
.L_x_1277:
[----:B------:R-:W-:Y:S05]  /*2dac0*/  BSYNC.RECONVERGENT B0 ;  /* 0x0000000000007941 */ /* 0x000fea0003800200 */
.L_x_1276:
        /* <DEDUP_REMOVED lines=45> */
.L_x_1281:
[----:B------:R-:W-:Y:S05]  /*2dda0*/  BSYNC.RECONVERGENT B1 ;  /* 0x0000000000017941 */ /* 0x000fea0003800200 */
.L_x_1280:
[----:B-----5:R1:W-:Y:S02]  /*2ddb0*/  STS [R7], R18 ;  /* 0x0000001207007388 */ /* 0x0203e40000000800 */
.L_x_1279:
[----:B------:R-:W-:Y:S05]  /*2ddc0*/  BSYNC.RECONVERGENT B0 ;  /* 0x0000000000007941 */ /* 0x000fea0003800200 */
.L_x_1278:
        /* <DEDUP_REMOVED lines=38> */
.L_x_1285:
[----:B------:R-:W-:Y:S05]  /*2e030*/  BSYNC.RECONVERGENT B1 ;  /* 0x0000000000017941 */ /* 0x000fea0003800200 */
.L_x_1284:
[----:B-----5:R2:W-:Y:S02]  /*2e040*/  STS [R7+0x4], R18 ;  /* 0x0000041207007388 */ /* 0x0205e40000000800 */
.L_x_1283:
[----:B------:R-:W-:Y:S05]  /*2e050*/  BSYNC.RECONVERGENT B0 ;  /* 0x0000000000007941 */ /* 0x000fea0003800200 */
.L_x_1282:
        /* <DEDUP_REMOVED lines=38> */
.L_x_1289:
[----:B------:R-:W-:Y:S05]  /*2e2c0*/  BSYNC.RECONVERGENT B1 ;  /* 0x0000000000017941 */ /* 0x000fea0003800200 */
.L_x_1288:
[----:B-----5:R3:W-:Y:S02]  /*2e2d0*/  STS [R7+0x8], R18 ;  /* 0x0000081207007388 */ /* 0x0207e40000000800 */
.L_x_1287:
[----:B------:R-:W-:Y:S05]  /*2e2e0*/  BSYNC.RECONVERGENT B0 ;  /* 0x0000000000007941 */ /* 0x000fea0003800200 */
.L_x_1286:
        /* <DEDUP_REMOVED lines=9> */
.L_x_1291:
[----:B------:R-:W-:Y:S05]  /*2e380*/  BSYNC.RECONVERGENT B0 ;  /* 0x0000000000007941 */ /* 0x000fea0003800200 */
.L_x_1290:
        /* <DEDUP_REMOVED lines=49> */
.L_x_1295:
[----:B------:R-:W-:Y:S05]  /*2e6a0*/  BSYNC.RECONVERGENT B1 ;  /* 0x0000000000017941 */ /* 0x000fea0003800200 */
.L_x_1294:
[----:B-----5:R1:W-:Y:S02]  /*2e6b0*/  STS [R7], R18 ;  /* 0x0000001207007388 */ /* 0x0203e40000000800 */
.L_x_1293:
[----:B------:R-:W-:Y:S05]  /*2e6c0*/  BSYNC.RECONVERGENT B0 ;  /* 0x0000000000007941 */ /* 0x000fea0003800200 */
.L_x_1292:
        /* <DEDUP_REMOVED lines=42> */
.L_x_1299:
[----:B------:R-:W-:Y:S05]  /*2e970*/  BSYNC.RECONVERGENT B1 ;  /* 0x0000000000017941 */ /* 0x000fea0003800200 */
.L_x_1298:
[----:B-----5:R2:W-:Y:S02]  /*2e980*/  STS [R7+0x4], R18 ;  /* 0x0000041207007388 */ /* 0x0205e40000000800 */
.L_x_1297:
[----:B------:R-:W-:Y:S05]  /*2e990*/  BSYNC.RECONVERGENT B0 ;  /* 0x0000000000007941 */ /* 0x000fea0003800200 */
.L_x_1296:
        /* <DEDUP_REMOVED lines=41> */
.L_x_1303:
[----:B------:R-:W-:Y:S05]  /*2ec30*/  BSYNC.RECONVERGENT B1 ;  /* 0x0000000000017941 */ /* 0x000fea0003800200 */
.L_x_1302:
[----:B-----5:R3:W-:Y:S02]  /*2ec40*/  STS [R7+0x8], R18 ;  /* 0x0000081207007388 */ /* 0x0207e40000000800 */
.L_x_1301:
[----:B------:R-:W-:Y:S05]  /*2ec50*/  BSYNC.RECONVERGENT B0 ;  /* 0x0000000000007941 */ /* 0x000fea0003800200 */
.L_x_1300:
        /* <DEDUP_REMOVED lines=9> */
.L_x_1305:
[----:B------:R-:W-:Y:S05]  /*2ecf0*/  BSYNC.RECONVERGENT B0 ;  /* 0x0000000000007941 */ /* 0x000fea0003800200 */
.L_x_1304:
        /* <DEDUP_REMOVED lines=49> */
.L_x_1309:
[----:B------:R-:W-:Y:S05]  /*2f010*/  BSYNC.RECONVERGENT B1 ;  /* 0x0000000000017941 */ /* 0x000fea0003800200 */
.L_x_1308:
[----:B-----5:R1:W-:Y:S02]  /*2f020*/  STS [R7], R18 ;  /* 0x0000001207007388 */ /* 0x0203e40000000800 */
.L_x_1307:
[----:B------:R-:W-:Y:S05]  /*2f030*/  BSYNC.RECONVERGENT B0 ;  /* 0x0000000000007941 */ /* 0x000fea0003800200 */
.L_x_1306:
        /* <DEDUP_REMOVED lines=42> */
.L_x_1313:
[----:B------:R-:W-:Y:S05]  /*2f2e0*/  BSYNC.RECONVERGENT B1 ;  /* 0x0000000000017941 */ /* 0x000fea0003800200 */
.L_x_1312:
[----:B-----5:R2:W-:Y:S02]  /*2f2f0*/  STS [R7+0x4], R18 ;  /* 0x0000041207007388 */ /* 0x0205e40000000800 */
.L_x_1311:
[----:B------:R-:W-:Y:S05]  /*2f300*/  BSYNC.RECONVERGENT B0 ;  /* 0x0000000000007941 */ /* 0x000fea0003800200 */
.L_x_1310:
        /* <DEDUP_REMOVED lines=41> */
.L_x_1317:
[----:B------:R-:W-:Y:S05]  /*2f5a0*/  BSYNC.RECONVERGENT B1 ;  /* 0x0000000000017941 */ /* 0x000fea0003800200 */
.L_x_1316:
[----:B-----5:R3:W-:Y:S02]  /*2f5b0*/  STS [R7+0x8], R18 ;  /* 0x0000081207007388 */ /* 0x0207e40000000800 */
.L_x_1315:
[----:B------:R-:W-:Y:S05]  /*2f5c0*/  BSYNC.RECONVERGENT B0 ;  /* 0x0000000000007941 */ /* 0x000fea0003800200 */
.L_x_1314:
        /* <DEDUP_REMOVED lines=9> */
.L_x_1319:
[----:B------:R-:W-:Y:S05]  /*2f660*/  BSYNC.RECONVERGENT B0 ;  /* 0x0000000000007941 */ /* 0x000fea0003800200 */
.L_x_1318:
        /* <DEDUP_REMOVED lines=48> */
.L_x_1323:
[----:B------:R-:W-:Y:S05]  /*2f970*/  BSYNC.RECONVERGENT B1 ;  /* 0x0000000000017941 */ /* 0x000fea0003800200 */
.L_x_1322:
[----:B-----5:R1:W-:Y:S02]  /*2f980*/  STS [R7], R18 ;  /* 0x0000001207007388 */ /* 0x0203e40000000800 */
.L_x_1321:
[----:B------:R-:W-:Y:S05]  /*2f990*/  BSYNC.RECONVERGENT B0 ;  /* 0x0000000000007941 */ /* 0x000fea0003800200 */
.L_x_1320:
        /* <DEDUP_REMOVED lines=41> */
.L_x_1327:
[----:B------:R-:W-:Y:S05]  /*2fc30*/  BSYNC.RECONVERGENT B1 ;  /* 0x0000000000017941 */ /* 0x000fea0003800200 */
.L_x_1326:
[----:B-----5:R2:W-:Y:S02]  /*2fc40*/  STS [R7+0x4], R18 ;  /* 0x0000041207007388 */ /* 0x0205e40000000800 */
.L_x_1325:
[----:B------:R-:W-:Y:S05]  /*2fc50*/  BSYNC.RECONVERGENT B0 ;  /* 0x0000000000007941 */ /* 0x000fea0003800200 */
.L_x_1324:
        /* <DEDUP_REMOVED lines=40> */
.L_x_1331:
[----:B------:R-:W-:Y:S05]  /*2fee0*/  BSYNC.RECONVERGENT B1 ;  /* 0x0000000000017941 */ /* 0x000fea0003800200 */
.L_x_1330:
[----:B-----5:R3:W-:Y:S02]  /*2fef0*/  STS [R7+0x8], R18 ;  /* 0x0000081207007388 */ /* 0x0207e40000000800 */
.L_x_1329:
[----:B------:R-:W-:Y:S05]  /*2ff00*/  BSYNC.RECONVERGENT B0 ;  /* 0x0000000000007941 */ /* 0x000fea0003800200 */
.L_x_1328:
        /* <DEDUP_REMOVED lines=9> */
.L_x_1333:
[----:B------:R-:W-:Y:S05]  /*2ffa0*/  BSYNC.RECONVERGENT B0 ;  /* 0x0000000000007941 */ /* 0x000fea0003800200 */
.L_x_1332:
        /* <DEDUP_REMOVED lines=44> */
.L_x_1337:
[----:B------:R-:W-:Y:S05]  /*30270*/  BSYNC.RECONVERGENT B1 ;  /* 0x0000000000017941 */ /* 0x000fea0003800200 */
.L_x_1336:
[----:B-----5:R1:W-:Y:S02]  /*30280*/  STS [R7], R18 ;  /* 0x0000001207007388 */ /* 0x0203e40000000800 */
.L_x_1335:
[----:B------:R-:W-:Y:S05]  /*30290*/  BSYNC.RECONVERGENT B0 ;  /* 0x0000000000007941 */ /* 0x000fea0003800200 */
.L_x_1334:
        /* <DEDUP_REMOVED lines=37> */
.L_x_1341:
[----:B------:R-:W-:Y:S05]  /*304f0*/  BSYNC.RECONVERGENT B1 ;  /* 0x0000000000017941 */ /* 0x000fea0003800200 */
.L_x_1340:
[----:B-----5:R2:W-:Y:S02]  /*30500*/  STS [R7+0x4], R18 ;  /* 0x0000041207007388 */ /* 0x0205e40000000800 */
.L_x_1339:
[----:B------:R-:W-:Y:S05]  /*30510*/  BSYNC.RECONVERGENT B0 ;  /* 0x0000000000007941 */ /* 0x000fea0003800200 */
.L_x_1338:
        /* <DEDUP_REMOVED lines=37> */
.L_x_1345:
[----:B------:R-:W-:Y:S05]  /*30770*/  BSYNC.RECONVERGENT B1 ;  /* 0x0000000000017941 */ /* 0x000fea0003800200 */
.L_x_1344:
[----:B-----5:R3:W-:Y:S02]  /*30780*/  STS [R7+0x8], R18 ;  /* 0x0000081207007388 */ /* 0x0207e40000000800 */
.L_x_1343:
[----:B------:R-:W-:Y:S05]  /*30790*/  BSYNC.RECONVERGENT B0 ;  /* 0x0000000000007941 */ /* 0x000fea0003800200 */
.L_x_1342:
        /* <DEDUP_REMOVED lines=9> */
.L_x_1347:
[----:B------:R-:W-:Y:S05]  /*30830*/  BSYNC.RECONVERGENT B0 ;  /* 0x0000000000007941 */ /* 0x000fea0003800200 */
.L_x_1346:
        /* <DEDUP_REMOVED lines=44> */
.L_x_1351:
[----:B------:R-:W-:Y:S05]  /*30b00*/  BSYNC.RECONVERGENT B1 ;  /* 0x0000000000017941 */ /* 0x000fea0003800200 */
.L_x_1350:
[----:B-----5:R1:W-:Y:S02]  /*30b10*/  STS [R7], R18 ;  /* 0x0000001207007388 */ /* 0x0203e40000000800 */
.L_x_1349:
[----:B------:R-:W-:Y:S05]  /*30b20*/  BSYNC.RECONVERGENT B0 ;  /* 0x0000000000007941 */ /* 0x000fea0003800200 */
.L_x_1348:
        /* <DEDUP_REMOVED lines=37> */
.L_x_1355:
[----:B------:R-:W-:Y:S05]  /*30d80*/  BSYNC.RECONVERGENT B1 ;  /* 0x0000000000017941 */ /* 0x000fea0003800200 */
.L_x_1354:
[----:B-----5:R2:W-:Y:S02]  /*30d90*/  STS [R7+0x4], R18 ;  /* 0x0000041207007388 */ /* 0x0205e40000000800 */
.L_x_1353:
[----:B------:R-:W-:Y:S05]  /*30da0*/  BSYNC.RECONVERGENT B0 ;  /* 0x0000000000007941 */ /* 0x000fea0003800200 */
.L_x_1352:
        /* <DEDUP_REMOVED lines=37> */
.L_x_1359:
[----:B------:R-:W-:Y:S05]  /*31000*/  BSYNC.RECONVERGENT B1 ;  /* 0x0000000000017941 */ /* 0x000fea0003800200 */
.L_x_1358:
[----:B-----5:R3:W-:Y:S02]  /*31010*/  STS [R7+0x8], R18 ;  /* 0x0000081207007388 */ /* 0x0207e40000000800 */
.L_x_1357:
[----:B------:R-:W-:Y:S05]  /*31020*/  BSYNC.RECONVERGENT B0 ;  /* 0x0000000000007941 */ /* 0x000fea0003800200 */
.L_x_1356:
        /* <DEDUP_REMOVED lines=9> */
.L_x_1361:
[----:B------:R-:W-:Y:S05]  /*310c0*/  BSYNC.RECONVERGENT B0 ;  /* 0x0000000000007941 */ /* 0x000fea0003800200 */
.L_x_1360:
        /* <DEDUP_REMOVED lines=49> */
.L_x_1365:
[----:B------:R-:W-:Y:S05]  /*313e0*/  BSYNC.RECONVERGENT B1 ;  /* 0x0000000000017941 */ /* 0x000fea0003800200 */
.L_x_1364:
[----:B-----5:R1:W-:Y:S02]  /*313f0*/  STS [R7], R18 ;  /* 0x0000001207007388 */ /* 0x0203e40000000800 */
.L_x_1363:
[----:B------:R-:W-:Y:S05]  /*31400*/  BSYNC.RECONVERGENT B0 ;  /* 0x0000000000007941 */ /* 0x000fea0003800200 */
.L_x_1362:
        /* <DEDUP_REMOVED lines=42> */
.L_x_1369:
[----:B------:R-:W-:Y:S05]  /*316b0*/  BSYNC.RECONVERGENT B1 ;  /* 0x0000000000017941 */ /* 0x000fea0003800200 */
.L_x_1368:
[----:B-----5:R2:W-:Y:S02]  /*316c0*/  STS [R7+0x4], R18 ;  /* 0x0000041207007388 */ /* 0x0205e40000000800 */
.L_x_1367:
[----:B------:R-:W-:Y:S05]  /*316d0*/  BSYNC.RECONVERGENT B0 ;  /* 0x0000000000007941 */ /* 0x000fea0003800200 */
.L_x_1366:
        /* <DEDUP_REMOVED lines=41> */
.L_x_1373:
[----:B------:R-:W-:Y:S05]  /*31970*/  BSYNC.RECONVERGENT B1 ;  /* 0x0000000000017941 */ /* 0x000fea0003800200 */
.L_x_1372:
[----:B-----5:R3:W-:Y:S02]  /*31980*/  STS [R7+0x8], R18 ;  /* 0x0000081207007388 */ /* 0x0207e40000000800 */
.L_x_1371:
[----:B------:R-:W-:Y:S05]  /*31990*/  BSYNC.RECONVERGENT B0 ;  /* 0x0000000000007941 */ /* 0x000fea0003800200 */
.L_x_1370:
        /* <DEDUP_REMOVED lines=9> */
.L_x_1375:
[----:B------:R-:W-:Y:S05]  /*31a30*/  BSYNC.RECONVERGENT B0 ;  /* 0x0000000000007941 */ /* 0x000fea0003800200 */
.L_x_1374:
        /* <DEDUP_REMOVED lines=49> */
.L_x_1379:
[----:B------:R-:W-:Y:S05]  /*31d50*/  BSYNC.RECONVERGENT B1 ;  /* 0x0000000000017941 */ /* 0x000fea0003800200 */
.L_x_1378:
[----:B-----5:R1:W-:Y:S02]  /*31d60*/  STS [R7], R18 ;  /* 0x0000001207007388 */ /* 0x0203e40000000800 */
.L_x_1377:
[----:B------:R-:W-:Y:S05]  /*31d70*/  BSYNC.RECONVERGENT B0 ;  /* 0x0000000000007941 */ /* 0x000fea0003800200 */
.L_x_1376:
        /* <DEDUP_REMOVED lines=42> */
.L_x_1383:
[----:B------:R-:W-:Y:S05]  /*32020*/  BSYNC.RECONVERGENT B1 ;  /* 0x0000000000017941 */ /* 0x000fea0003800200 */
.L_x_1382:
[----:B-----5:R2:W-:Y:S02]  /*32030*/  STS [R7+0x4], R18 ;  /* 0x0000041207007388 */ /* 0x0205e40000000800 */
.L_x_1381:
[----:B------:R-:W-:Y:S05]  /*32040*/  BSYNC.RECONVERGENT B0 ;  /* 0x0000000000007941 */ /* 0x000fea0003800200 */
.L_x_1380:
        /* <DEDUP_REMOVED lines=41> */
.L_x_1387:
[----:B------:R-:W-:Y:S05]  /*322e0*/  BSYNC.RECONVERGENT B1 ;  /* 0x0000000000017941 */ /* 0x000fea0003800200 */
.L_x_1386:
[----:B-----5:R3:W-:Y:S02]  /*322f0*/  STS [R7+0x8], R18 ;  /* 0x0000081207007388 */ /* 0x0207e40000000800 */
.L_x_1385:
[----:B------:R-:W-:Y:S05]  /*32300*/  BSYNC.RECONVERGENT B0 ;  /* 0x0000000000007941 */ /* 0x000fea0003800200 */
.L_x_1384:
        /* <DEDUP_REMOVED lines=9> */
.L_x_1389:
[----:B------:R-:W-:Y:S05]  /*323a0*/  BSYNC.RECONVERGENT B0 ;  /* 0x0000000000007941 */ /* 0x000fea0003800200 */
.L_x_1388:
        /* <DEDUP_REMOVED lines=49> */
.L_x_1393:
[----:B------:R-:W-:Y:S05]  /*326c0*/  BSYNC.RECONVERGENT B1 ;  /* 0x0000000000017941 */ /* 0x000fea0003800200 */
.L_x_1392:
[----:B-----5:R1:W-:Y:S02]  /*326d0*/  STS [R7], R18 ;  /* 0x0000001207007388 */ /* 0x0203e40000000800 */
.L_x_1391:
[----:B------:R-:W-:Y:S05]  /*326e0*/  BSYNC.RECONVERGENT B0 ;  /* 0x0000000000007941 */ /* 0x000fea0003800200 */
.L_x_1390:
        /* <DEDUP_REMOVED lines=42> */
.L_x_1397:
[----:B------:R-:W-:Y:S05]  /*32990*/  BSYNC.RECONVERGENT B1 ;  /* 0x0000000000017941 */ /* 0x000fea0003800200 */
.L_x_1396:
[----:B-----5:R2:W-:Y:S02]  /*329a0*/  STS [R7+0x4], R18 ;  /* 0x0000041207007388 */ /* 0x0205e40000000800 */
.L_x_1395:
[----:B------:R-:W-:Y:S05]  /*329b0*/  BSYNC.RECONVERGENT B0 ;  /* 0x0000000000007941 */ /* 0x000fea0003800200 */
.L_x_1394:
        /* <DEDUP_REMOVED lines=41> */
.L_x_1401:
[----:B------:R-:W-:Y:S05]  /*32c50*/  BSYNC.RECONVERGENT B1 ;  /* 0x0000000000017941 */ /* 0x000fea0003800200 */
.L_x_1400:
[----:B-----5:R3:W-:Y:S02]  /*32c60*/  STS [R7+0x8], R18 ;  /* 0x0000081207007388 */ /* 0x0207e40000000800 */
.L_x_1399:
[----:B------:R-:W-:Y:S05]  /*32c70*/  BSYNC.RECONVERGENT B0 ;  /* 0x0000000000007941 */ /* 0x000fea0003800200 */
.L_x_1398:
        /* <DEDUP_REMOVED lines=9> */
.L_x_1403:
[----:B------:R-:W-:Y:S05]  /*32d10*/  BSYNC.RECONVERGENT B0 ;  /* 0x0000000000007941 */ /* 0x000fea0003800200 */
.L_x_1402:
        /* <DEDUP_REMOVED lines=49> */
.L_x_1407:
[----:B------:R-:W-:Y:S05]  /*33030*/  BSYNC.RECONVERGENT B1 ;  /* 0x0000000000017941 */ /* 0x000fea0003800200 */
.L_x_1406:
[----:B-----5:R1:W-:Y:S02]  /*33040*/  STS [R7], R18 ;  /* 0x0000001207007388 */ /* 0x0203e40000000800 */
.L_x_1405:
[----:B------:R-:W-:Y:S05]  /*33050*/  BSYNC.RECONVERGENT B0 ;  /* 0x0000000000007941 */ /* 0x000fea0003800200 */
.L_x_1404:
        /* <DEDUP_REMOVED lines=42> */
.L_x_1411:
[----:B------:R-:W-:Y:S05]  /*33300*/  BSYNC.RECONVERGENT B1 ;  /* 0x0000000000017941 */ /* 0x000fea0003800200 */
.L_x_1410:
[----:B-----5:R2:W-:Y:S02]  /*33310*/  STS [R7+0x4], R18 ;  /* 0x0000041207007388 */ /* 0x0205e40000000800 */
.L_x_1409:
[----:B------:R-:W-:Y:S05]  /*33320*/  BSYNC.RECONVERGENT B0 ;  /* 0x0000000000007941 */ /* 0x000fea0003800200 */
.L_x_1408:
        /* <DEDUP_REMOVED lines=41> */
.L_x_1415:
[----:B------:R-:W-:Y:S05]  /*335c0*/  BSYNC.RECONVERGENT B1 ;  /* 0x0000000000017941 */ /* 0x000fea0003800200 */
.L_x_1414:
[----:B-----5:R3:W-:Y:S02]  /*335d0*/  STS [R7+0x8], R18 ;  /* 0x0000081207007388 */ /* 0x0207e40000000800 */
.L_x_1413:
[----:B------:R-:W-:Y:S05]  /*335e0*/  BSYNC.RECONVERGENT B0 ;  /* 0x0000000000007941 */ /* 0x000fea0003800200 */
.L_x_1412:
        /* <DEDUP_REMOVED lines=9> */
.L_x_1417:
[----:B------:R-:W-:Y:S05]  /*33680*/  BSYNC.RECONVERGENT B0 ;  /* 0x0000000000007941 */ /* 0x000fea0003800200 */
.L_x_1416:
        /* <DEDUP_REMOVED lines=48> */
.L_x_1421:
[----:B------:R-:W-:Y:S05]  /*33990*/  BSYNC.RECONVERGENT B1 ;  /* 0x0000000000017941 */ /* 0x000fea0003800200 */
.L_x_1420:
[----:B-----5:R1:W-:Y:S02]  /*339a0*/  STS [R7], R18 ;  /* 0x0000001207007388 */ /* 0x0203e40000000800 */
.L_x_1419:
[----:B------:R-:W-:Y:S05]  /*339b0*/  BSYNC.RECONVERGENT B0 ;  /* 0x0000000000007941 */ /* 0x000fea0003800200 */
.L_x_1418:
        /* <DEDUP_REMOVED lines=41> */
.L_x_1425:
[----:B------:R-:W-:Y:S05]  /*33c50*/  BSYNC.RECONVERGENT B1 ;  /* 0x0000000000017941 */ /* 0x000fea0003800200 */
.L_x_1424:
[----:B-----5:R2:W-:Y:S02]  /*33c60*/  STS [R7+0x4], R18 ;  /* 0x0000041207007388 */ /* 0x0205e40000000800 */
.L_x_1423:
[----:B------:R-:W-:Y:S05]  /*33c70*/  BSYNC.RECONVERGENT B0 ;  /* 0x0000000000007941 */ /* 0x000fea0003800200 */
.L_x_1422:
        /* <DEDUP_REMOVED lines=40> */
.L_x_1429:
[----:B------:R-:W-:Y:S05]  /*33f00*/  BSYNC.RECONVERGENT B1 ;  /* 0x0000000000017941 */ /* 0x000fea0003800200 */
.L_x_1428:
[----:B-----5:R3:W-:Y:S02]  /*33f10*/  STS [R7+0x8], R18 ;  /* 0x0000081207007388 */ /* 0x0207e40000000800 */
.L_x_1427:
[----:B------:R-:W-:Y:S05]  /*33f20*/  BSYNC.RECONVERGENT B0 ;  /* 0x0000000000007941 */ /* 0x000fea0003800200 */
.L_x_1426:
        /* <DEDUP_REMOVED lines=9> */
.L_x_1431:
[----:B------:R-:W-:Y:S05]  /*33fc0*/  BSYNC.RECONVERGENT B0 ;  /* 0x0000000000007941 */ /* 0x000fea0003800200 */
.L_x_1430:
        /* <DEDUP_REMOVED lines=44> */
.L_x_1435:
[----:B------:R-:W-:Y:S05]  /*34290*/  BSYNC.RECONVERGENT B1 ;  /* 0x0000000000017941 */ /* 0x000fea0003800200 */
.L_x_1434:
[----:B-----5:R1:W-:Y:S02]  /*342a0*/  STS [R7], R18 ;  /* 0x0000001207007388 */ /* 0x0203e40000000800 */
.L_x_1433:
[----:B------:R-:W-:Y:S05]  /*342b0*/  BSYNC.RECONVERGENT B0 ;  /* 0x0000000000007941 */ /* 0x000fea0003800200 */
.L_x_1432:
        /* <DEDUP_REMOVED lines=37> */
.L_x_1439:
[----:B------:R-:W-:Y:S05]  /*34510*/  BSYNC.RECONVERGENT B1 ;  /* 0x0000000000017941 */ /* 0x000fea0003800200 */
.L_x_1438:
[----:B-----5:R2:W-:Y:S02]  /*34520*/  STS [R7+0x4], R18 ;  /* 0x0000041207007388 */ /* 0x0205e40000000800 */
.L_x_1437:
[----:B------:R-:W-:Y:S05]  /*34530*/  BSYNC.RECONVERGENT B0 ;  /* 0x0000000000007941 */ /* 0x000fea0003800200 */
.L_x_1436:
        /* <DEDUP_REMOVED lines=37> */
.L_x_1443:
[----:B------:R-:W-:Y:S05]  /*34790*/  BSYNC.RECONVERGENT B1 ;  /* 0x0000000000017941 */ /* 0x000fea0003800200 */
.L_x_1442:
[----:B-----5:R3:W-:Y:S02]  /*347a0*/  STS [R7+0x8], R18 ;  /* 0x0000081207007388 */ /* 0x0207e40000000800 */
.L_x_1441:
[----:B------:R-:W-:Y:S05]  /*347b0*/  BSYNC.RECONVERGENT B0 ;  /* 0x0000000000007941 */ /* 0x000fea0003800200 */
.L_x_1440:
        /* <DEDUP_REMOVED lines=9> */
.L_x_1445:
[----:B------:R-:W-:Y:S05]  /*34850*/  BSYNC.RECONVERGENT B0 ;  /* 0x0000000000007941 */ /* 0x000fea0003800200 */
.L_x_1444:
        /* <DEDUP_REMOVED lines=44> */
.L_x_1449:
[----:B------:R-:W-:Y:S05]  /*34b20*/  BSYNC.RECONVERGENT B1 ;  /* 0x0000000000017941 */ /* 0x000fea0003800200 */
.L_x_1448:
[----:B-----5:R1:W-:Y:S02]  /*34b30*/  STS [R7], R18 ;  /* 0x0000001207007388 */ /* 0x0203e40000000800 */
.L_x_1447:
[----:B------:R-:W-:Y:S05]  /*34b40*/  BSYNC.RECONVERGENT B0 ;  /* 0x0000000000007941 */ /* 0x000fea0003800200 */
.L_x_1446:
        /* <DEDUP_REMOVED lines=37> */
.L_x_1453:
[----:B------:R-:W-:Y:S05]  /*34da0*/  BSYNC.RECONVERGENT B1 ;  /* 0x0000000000017941 */ /* 0x000fea0003800200 */
.L_x_1452:
[----:B-----5:R2:W-:Y:S02]  /*34db0*/  STS [R7+0x4], R18 ;  /* 0x0000041207007388 */ /* 0x0205e40000000800 */
.L_x_1451:
[----:B------:R-:W-:Y:S05]  /*34dc0*/  BSYNC.RECONVERGENT B0 ;  /* 0x0000000000007941 */ /* 0x000fea0003800200 */
.L_x_1450:
        /* <DEDUP_REMOVED lines=37> */
.L_x_1457:
[----:B------:R-:W-:Y:S05]  /*35020*/  BSYNC.RECONVERGENT B1 ;  /* 0x0000000000017941 */ /* 0x000fea0003800200 */
.L_x_1456:
[----:B-----5:R3:W-:Y:S02]  /*35030*/  STS [R7+0x8], R18 ;  /* 0x0000081207007388 */ /* 0x0207e40000000800 */
.L_x_1455:
[----:B------:R-:W-:Y:S05]  /*35040*/  BSYNC.RECONVERGENT B0 ;  /* 0x0000000000007941 */ /* 0x000fea0003800200 */
.L_x_1454:
        /* <DEDUP_REMOVED lines=9> */
.L_x_1459:
[----:B------:R-:W-:Y:S05]  /*350e0*/  BSYNC.RECONVERGENT B0 ;  /* 0x0000000000007941 */ /* 0x000fea0003800200 */
.L_x_1458:
        /* <DEDUP_REMOVED lines=49> */
.L_x_1463:
[----:B------:R-:W-:Y:S05]  /*35400*/  BSYNC.RECONVERGENT B1 ;  /* 0x0000000000017941 */ /* 0x000fea0003800200 */
.L_x_1462:
[----:B-----5:R1:W-:Y:S02]  /*35410*/  STS [R7], R18 ;  /* 0x0000001207007388 */ /* 0x0203e40000000800 */
.L_x_1461:
[----:B------:R-:W-:Y:S05]  /*35420*/  BSYNC.RECONVERGENT B0 ;  /* 0x0000000000007941 */ /* 0x000fea0003800200 */
.L_x_1460:
        /* <DEDUP_REMOVED lines=42> */
.L_x_1467:
[----:B------:R-:W-:Y:S05]  /*356d0*/  BSYNC.RECONVERGENT B1 ;  /* 0x0000000000017941 */ /* 0x000fea0003800200 */
.L_x_1466:
[----:B-----5:R2:W-:Y:S02]  /*356e0*/  STS [R7+0x4], R18 ;  /* 0x0000041207007388 */ /* 0x0205e40000000800 */
.L_x_1465:
[----:B------:R-:W-:Y:S05]  /*356f0*/  BSYNC.RECONVERGENT B0 ;  /* 0x0000000000007941 */ /* 0x000fea0003800200 */
.L_x_1464:
        /* <DEDUP_REMOVED lines=41> */
.L_x_1471:
[----:B------:R-:W-:Y:S05]  /*35990*/  BSYNC.RECONVERGENT B1 ;  /* 0x0000000000017941 */ /* 0x000fea0003800200 */
.L_x_1470:
[----:B-----5:R3:W-:Y:S02]  /*359a0*/  STS [R7+0x8], R18 ;  /* 0x0000081207007388 */ /* 0x0207e40000000800 */
.L_x_1469:
[----:B------:R-:W-:Y:S05]  /*359b0*/  BSYNC.RECONVERGENT B0 ;  /* 0x0000000000007941 */ /* 0x000fea0003800200 */
.L_x_1468:
        /* <DEDUP_REMOVED lines=9> */
.L_x_1473:
[----:B------:R-:W-:Y:S05]  /*35a50*/  BSYNC.RECONVERGENT B0 ;  /* 0x0000000000007941 */ /* 0x000fea0003800200 */
.L_x_1472:
        /* <DEDUP_REMOVED lines=49> */
.L_x_1477:
[----:B------:R-:W-:Y:S05]  /*35d70*/  BSYNC.RECONVERGENT B1 ;  /* 0x0000000000017941 */ /* 0x000fea0003800200 */
.L_x_1476:
[----:B-----5:R1:W-:Y:S02]  /*35d80*/  STS [R7], R18 ;  /* 0x0000001207007388 */ /* 0x0203e40000000800 */
.L_x_1475:
[----:B------:R-:W-:Y:S05]  /*35d90*/  BSYNC.RECONVERGENT B0 ;  /* 0x0000000000007941 */ /* 0x000fea0003800200 */
.L_x_1474:
        /* <DEDUP_REMOVED lines=42> */
.L_x_1481:
[----:B------:R-:W-:Y:S05]  /*36040*/  BSYNC.RECONVERGENT B1 ;  /* 0x0000000000017941 */ /* 0x000fea0003800200 */
.L_x_1480:
[----:B-----5:R2:W-:Y:S02]  /*36050*/  STS [R7+0x4], R18 ;  /* 0x0000041207007388 */ /* 0x0205e40000000800 */
.L_x_1479:
[----:B------:R-:W-:Y:S05]  /*36060*/  BSYNC.RECONVERGENT B0 ;  /* 0x0000000000007941 */ /* 0x000fea0003800200 */
.L_x_1478:
        /* <DEDUP_REMOVED lines=41> */
.L_x_1485:
[----:B------:R-:W-:Y:S05]  /*36300*/  BSYNC.RECONVERGENT B1 ;  /* 0x0000000000017941 */ /* 0x000fea0003800200 */
.L_x_1484:
[----:B-----5:R3:W-:Y:S02]  /*36310*/  STS [R7+0x8], R18 ;  /* 0x0000081207007388 */ /* 0x0207e40000000800 */
.L_x_1483:
[----:B------:R-:W-:Y:S05]  /*36320*/  BSYNC.RECONVERGENT B0 ;  /* 0x0000000000007941 */ /* 0x000fea0003800200 */
.L_x_1482:
        /* <DEDUP_REMOVED lines=9> */
.L_x_1487:
[----:B------:R-:W-:Y:S05]  /*363c0*/  BSYNC.RECONVERGENT B0 ;  /* 0x0000000000007941 */ /* 0x000fea0003800200 */
.L_x_1486:
        /* <DEDUP_REMOVED lines=49> */
.L_x_1491:
[----:B------:R-:W-:Y:S05]  /*366e0*/  BSYNC.RECONVERGENT B1 ;  /* 0x0000000000017941 */ /* 0x000fea0003800200 */
.L_x_1490:
[----:B-----5:R1:W-:Y:S02]  /*366f0*/  STS [R7], R18 ;  /* 0x0000001207007388 */ /* 0x0203e40000000800 */
.L_x_1489:
[----:B------:R-:W-:Y:S05]  /*36700*/  BSYNC.RECONVERGENT B0 ;  /* 0x0000000000007941 */ /* 0x000fea0003800200 */
.L_x_1488:
        /* <DEDUP_REMOVED lines=42> */
.L_x_1495:
[----:B------:R-:W-:Y:S05]  /*369b0*/  BSYNC.RECONVERGENT B1 ;  /* 0x0000000000017941 */ /* 0x000fea0003800200 */
.L_x_1494:
[----:B-----5:R2:W-:Y:S02]  /*369c0*/  STS [R7+0x4], R18 ;  /* 0x0000041207007388 */ /* 0x0205e40000000800 */
.L_x_1493:
[----:B------:R-:W-:Y:S05]  /*369d0*/  BSYNC.RECONVERGENT B0 ;  /* 0x0000000000007941 */ /* 0x000fea0003800200 */
.L_x_1492:
        /* <DEDUP_REMOVED lines=41> */
.L_x_1499:
[----:B------:R-:W-:Y:S05]  /*36c70*/  BSYNC.RECONVERGENT B1 ;  /* 0x0000000000017941 */ /* 0x000fea0003800200 */
.L_x_1498:
[----:B-----5:R3:W-:Y:S02]  /*36c80*/  STS [R7+0x8], R18 ;  /* 0x0000081207007388 */ /* 0x0207e40000000800 */
.L_x_1497:
[----:B------:R-:W-:Y:S05]  /*36c90*/  BSYNC.RECONVERGENT B0 ;  /* 0x0000000000007941 */ /* 0x000fea0003800200 */
.L_x_1496:
        /* <DEDUP_REMOVED lines=9> */
.L_x_1501:
[----:B------:R-:W-:Y:S05]  /*36d30*/  BSYNC.RECONVERGENT B0 ;  /* 0x0000000000007941 */ /* 0x000fea0003800200 */
.L_x_1500:
        /* <DEDUP_REMOVED lines=49> */
.L_x_1505:
[----:B------:R-:W-:Y:S05]  /*37050*/  BSYNC.RECONVERGENT B1 ;  /* 0x0000000000017941 */ /* 0x000fea0003800200 */
.L_x_1504:
[----:B-----5:R1:W-:Y:S02]  /*37060*/  STS [R7], R18 ;  /* 0x0000001207007388 */ /* 0x0203e40000000800 */
.L_x_1503:
[----:B------:R-:W-:Y:S05]  /*37070*/  BSYNC.RECONVERGENT B0 ;  /* 0x0000000000007941 */ /* 0x000fea0003800200 */
.L_x_1502:
        /* <DEDUP_REMOVED lines=42> */
.L_x_1509:
[----:B------:R-:W-:Y:S05]  /*37320*/  BSYNC.RECONVERGENT B1 ;  /* 0x0000000000017941 */ /* 0x000fea0003800200 */
.L_x_1508:
[----:B-----5:R2:W-:Y:S02]  /*37330*/  STS [R7+0x4], R18 ;  /* 0x0000041207007388 */ /* 0x0205e40000000800 */
.L_x_1507:
[----:B------:R-:W-:Y:S05]  /*37340*/  BSYNC.RECONVERGENT B0 ;  /* 0x0000000000007941 */ /* 0x000fea0003800200 */
.L_x_1506:
        /* <DEDUP_REMOVED lines=41> */
.L_x_1513:
[----:B------:R-:W-:Y:S05]  /*375e0*/  BSYNC.RECONVERGENT B1 ;  /* 0x0000000000017941 */ /* 0x000fea0003800200 */
.L_x_1512:
[----:B-----5:R3:W-:Y:S02]  /*375f0*/  STS [R7+0x8], R18 ;  /* 0x0000081207007388 */ /* 0x0207e40000000800 */
.L_x_1511:
[----:B------:R-:W-:Y:S05]  /*37600*/  BSYNC.RECONVERGENT B0 ;  /* 0x0000000000007941 */ /* 0x000fea0003800200 */
.L_x_1510:
        /* <DEDUP_REMOVED lines=9> */
.L_x_1515:
[----:B------:R-:W-:Y:S05]  /*376a0*/  BSYNC.RECONVERGENT B0 ;  /* 0x0000000000007941 */ /* 0x000fea0003800200 */
.L_x_1514:
        /* <DEDUP_REMOVED lines=48> */
.L_x_1519:
[----:B------:R-:W-:Y:S05]  /*379b0*/  BSYNC.RECONVERGENT B1 ;  /* 0x0000000000017941 */ /* 0x000fea0003800200 */
.L_x_1518:
[----:B-----5:R1:W-:Y:S02]  /*379c0*/  STS [R7], R18 ;  /* 0x0000001207007388 */ /* 0x0203e40000000800 */
.L_x_1517:
[----:B------:R-:W-:Y:S05]  /*379d0*/  BSYNC.RECONVERGENT B0 ;  /* 0x0000000000007941 */ /* 0x000fea0003800200 */
.L_x_1516:
        /* <DEDUP_REMOVED lines=41> */
.L_x_1523:
[----:B------:R-:W-:Y:S05]  /*37c70*/  BSYNC.RECONVERGENT B1 ;  /* 0x0000000000017941 */ /* 0x000fea0003800200 */
.L_x_1522:
[----:B-----5:R2:W-:Y:S02]  /*37c80*/  STS [R7+0x4], R18 ;  /* 0x0000041207007388 */ /* 0x0205e40000000800 */
.L_x_1521:
[----:B------:R-:W-:Y:S05]  /*37c90*/  BSYNC.RECONVERGENT B0 ;  /* 0x0000000000007941 */ /* 0x000fea0003800200 */
.L_x_1520:
        /* <DEDUP_REMOVED lines=40> */
.L_x_1527:
[----:B------:R-:W-:Y:S05]  /*37f20*/  BSYNC.RECONVERGENT B1 ;  /* 0x0000000000017941 */ /* 0x000fea0003800200 */
.L_x_1526:
[----:B-----5:R3:W-:Y:S02]  /*37f30*/  STS [R7+0x8], R18 ;  /* 0x0000081207007388 */ /* 0x0207e40000000800 */
.L_x_1525:
[----:B------:R-:W-:Y:S05]  /*37f40*/  BSYNC.RECONVERGENT B0 ;  /* 0x0000000000007941 */ /* 0x000fea0003800200 */
.L_x_1524:
        /* <DEDUP_REMOVED lines=9> */
.L_x_1529:
[----:B------:R-:W-:Y:S05]  /*37fe0*/  BSYNC.RECONVERGENT B0 ;  /* 0x0000000000007941 */ /* 0x000fea0003800200 */
.L_x_1528:
        /* <DEDUP_REMOVED lines=44> */
.L_x_1533:
[----:B------:R-:W-:Y:S05]  /*382b0*/  BSYNC.RECONVERGENT B1 ;  /* 0x0000000000017941 */ /* 0x000fea0003800200 */
.L_x_1532:
[----:B-----5:R1:W-:Y:S02]  /*382c0*/  STS [R7], R18 ;  /* 0x0000001207007388 */ /* 0x0203e40000000800 */
.L_x_1531:
[----:B------:R-:W-:Y:S05]  /*382d0*/  BSYNC.RECONVERGENT B0 ;  /* 0x0000000000007941 */ /* 0x000fea0003800200 */
.L_x_1530:
        /* <DEDUP_REMOVED lines=37> */
.L_x_1537:
[----:B------:R-:W-:Y:S05]  /*38530*/  BSYNC.RECONVERGENT B1 ;  /* 0x0000000000017941 */ /* 0x000fea0003800200 */
.L_x_1536:
[----:B-----5:R2:W-:Y:S02]  /*38540*/  STS [R7+0x4], R18 ;  /* 0x0000041207007388 */ /* 0x0205e40000000800 */
.L_x_1535:
[----:B------:R-:W-:Y:S05]  /*38550*/  BSYNC.RECONVERGENT B0 ;  /* 0x0000000000007941 */ /* 0x000fea0003800200 */
.L_x_1534:
        /* <DEDUP_REMOVED lines=37> */
.L_x_1541:
[----:B------:R-:W-:Y:S05]  /*387b0*/  BSYNC.RECONVERGENT B1 ;  /* 0x0000000000017941 */ /* 0x000fea0003800200 */
.L_x_1540:
[----:B-----5:R3:W-:Y:S02]  /*387c0*/  STS [R7+0x8], R18 ;  /* 0x0000081207007388 */ /* 0x0207e40000000800 */
.L_x_1539:
[----:B------:R-:W-:Y:S05]  /*387d0*/  BSYNC.RECONVERGENT B0 ;  /* 0x0000000000007941 */ /* 0x000fea0003800200 */
.L_x_1538:
        /* <DEDUP_REMOVED lines=9> */
.L_x_1543:
[----:B------:R-:W-:Y:S05]  /*38870*/  BSYNC.RECONVERGENT B0 ;  /* 0x0000000000007941 */ /* 0x000fea0003800200 */
.L_x_1542:
        /* <DEDUP_REMOVED lines=44> */
.L_x_1547:
[----:B------:R-:W-:Y:S05]  /*38b40*/  BSYNC.RECONVERGENT B1 ;  /* 0x0000000000017941 */ /* 0x000fea0003800200 */
.L_x_1546:
[----:B-----5:R1:W-:Y:S02]  /*38b50*/  STS [R7], R18 ;  /* 0x0000001207007388 */ /* 0x0203e40000000800 */
.L_x_1545:
[----:B------:R-:W-:Y:S05]  /*38b60*/  BSYNC.RECONVERGENT B0 ;  /* 0x0000000000007941 */ /* 0x000fea0003800200 */
.L_x_1544:
        /* <DEDUP_REMOVED lines=37> */
.L_x_1551:
[----:B------:R-:W-:Y:S05]  /*38dc0*/  BSYNC.RECONVERGENT B1 ;  /* 0x0000000000017941 */ /* 0x000fea0003800200 */
.L_x_1550:
[----:B-----5:R2:W-:Y:S02]  /*38dd0*/  STS [R7+0x4], R18 ;  /* 0x0000041207007388 */ /* 0x0205e40000000800 */
.L_x_1549:
[----:B------:R-:W-:Y:S05]  /*38de0*/  BSYNC.RECONVERGENT B0 ;  /* 0x0000000000007941 */ /* 0x000fea0003800200 */
.L_x_1548:
        /* <DEDUP_REMOVED lines=37> */
.L_x_1555:
[----:B------:R-:W-:Y:S05]  /*39040*/  BSYNC.RECONVERGENT B1 ;  /* 0x0000000000017941 */ /* 0x000fea0003800200 */
.L_x_1554:
[----:B-----5:R3:W-:Y:S02]  /*39050*/  STS [R7+0x8], R18 ;  /* 0x0000081207007388 */ /* 0x0207e40000000800 */
.L_x_1553:
[----:B------:R-:W-:Y:S05]  /*39060*/  BSYNC.RECONVERGENT B0 ;  /* 0x0000000000007941 */ /* 0x000fea0003800200 */
.L_x_1552:
        /* <DEDUP_REMOVED lines=9> */
.L_x_1557:
[----:B------:R-:W-:Y:S05]  /*39100*/  BSYNC.RECONVERGENT B0 ;  /* 0x0000000000007941 */ /* 0x000fea0003800200 */
.L_x_1556:
        /* <DEDUP_REMOVED lines=49> */
.L_x_1561:
[----:B------:R-:W-:Y:S05]  /*39420*/  BSYNC.RECONVERGENT B1 ;  /* 0x0000000000017941 */ /* 0x000fea0003800200 */
.L_x_1560:
[----:B-----5:R1:W-:Y:S02]  /*39430*/  STS [R7], R18 ;  /* 0x0000001207007388 */ /* 0x0203e40000000800 */
.L_x_1559:
[----:B------:R-:W-:Y:S05]  /*39440*/  BSYNC.RECONVERGENT B0 ;  /* 0x0000000000007941 */ /* 0x000fea0003800200 */
.L_x_1558:
        /* <DEDUP_REMOVED lines=42> */
.L_x_1565:
[----:B------:R-:W-:Y:S05]  /*396f0*/  BSYNC.RECONVERGENT B1 ;  /* 0x0000000000017941 */ /* 0x000fea0003800200 */
.L_x_1564:
[----:B-----5:R2:W-:Y:S02]  /*39700*/  STS [R7+0x4], R18 ;  /* 0x0000041207007388 */ /* 0x0205e40000000800 */
.L_x_1563:
[----:B------:R-:W-:Y:S05]  /*39710*/  BSYNC.RECONVERGENT B0 ;  /* 0x0000000000007941 */ /* 0x000fea0003800200 */
.L_x_1562:
        /* <DEDUP_REMOVED lines=41> */
.L_x_1569:
[----:B------:R-:W-:Y:S05]  /*399b0*/  BSYNC.RECONVERGENT B1 ;  /* 0x0000000000017941 */ /* 0x000fea0003800200 */
.L_x_1568:
[----:B-----5:R3:W-:Y:S02]  /*399c0*/  STS [R7+0x8], R18 ;  /* 0x0000081207007388 */ /* 0x0207e40000000800 */
.L_x_1567:
[----:B------:R-:W-:Y:S05]  /*399d0*/  BSYNC.RECONVERGENT B0 ;  /* 0x0000000000007941 */ /* 0x000fea0003800200 */
.L_x_1566:
        /* <DEDUP_REMOVED lines=9> */
.L_x_1571:
[----:B------:R-:W-:Y:S05]  /*39a70*/  BSYNC.RECONVERGENT B0 ;  /* 0x0000000000007941 */ /* 0x000fea0003800200 */
.L_x_1570:
        /* <DEDUP_REMOVED lines=49> */
.L_x_1575:
[----:B------:R-:W-:Y:S05]  /*39d90*/  BSYNC.RECONVERGENT B1 ;  /* 0x0000000000017941 */ /* 0x000fea0003800200 */
.L_x_1574:
[----:B-----5:R1:W-:Y:S02]  /*39da0*/  STS [R7], R18 ;  /* 0x0000001207007388 */ /* 0x0203e40000000800 */
.L_x_1573:
[----:B------:R-:W-:Y:S05]  /*39db0*/  BSYNC.RECONVERGENT B0 ;  /* 0x0000000000007941 */ /* 0x000fea0003800200 */
.L_x_1572:
        /* <DEDUP_REMOVED lines=42> */
.L_x_1579:
[----:B------:R-:W-:Y:S05]  /*3a060*/  BSYNC.RECONVERGENT B1 ;  /* 0x0000000000017941 */ /* 0x000fea0003800200 */
.L_x_1578:
[----:B-----5:R2:W-:Y:S02]  /*3a070*/  STS [R7+0x4], R18 ;  /* 0x0000041207007388 */ /* 0x0205e40000000800 */
.L_x_1577:
[----:B------:R-:W-:Y:S05]  /*3a080*/  BSYNC.RECONVERGENT B0 ;  /* 0x0000000000007941 */ /* 0x000fea0003800200 */
.L_x_1576:
        /* <DEDUP_REMOVED lines=41> */
.L_x_1583:
[----:B------:R-:W-:Y:S05]  /*3a320*/  BSYNC.RECONVERGENT B1 ;  /* 0x0000000000017941 */ /* 0x000fea0003800200 */
.L_x_1582:
[----:B-----5:R3:W-:Y:S02]  /*3a330*/  STS [R7+0x8], R18 ;  /* 0x0000081207007388 */ /* 0x0207e40000000800 */
.L_x_1581:
[----:B------:R-:W-:Y:S05]  /*3a340*/  BSYNC.RECONVERGENT B0 ;  /* 0x0000000000007941 */ /* 0x000fea0003800200 */
.L_x_1580:
        /* <DEDUP_REMOVED lines=9> */
.L_x_1585:
[----:B------:R-:W-:Y:S05]  /*3a3e0*/  BSYNC.RECONVERGENT B0 ;  /* 0x0000000000007941 */ /* 0x000fea0003800200 */
.L_x_1584:
        /* <DEDUP_REMOVED lines=49> */
.L_x_1589:
[----:B------:R-:W-:Y:S05]  /*3a700*/  BSYNC.RECONVERGENT B1 ;  /* 0x0000000000017941 */ /* 0x000fea0003800200 */
.L_x_1588:
[----:B-----5:R1:W-:Y:S02]  /*3a710*/  STS [R7], R18 ;  /* 0x0000001207007388 */ /* 0x0203e40000000800 */
.L_x_1587:
[----:B------:R-:W-:Y:S05]  /*3a720*/  BSYNC.RECONVERGENT B0 ;  /* 0x0000000000007941 */ /* 0x000fea0003800200 */
.L_x_1586:
        /* <DEDUP_REMOVED lines=42> */
.L_x_1593:
[----:B------:R-:W-:Y:S05]  /*3a9d0*/  BSYNC.RECONVERGENT B1 ;  /* 0x0000000000017941 */ /* 0x000fea0003800200 */
.L_x_1592:
[----:B-----5:R2:W-:Y:S02]  /*3a9e0*/  STS [R7+0x4], R18 ;  /* 0x0000041207007388 */ /* 0x0205e40000000800 */
.L_x_1591:
[----:B------:R-:W-:Y:S05]  /*3a9f0*/  BSYNC.RECONVERGENT B0 ;  /* 0x0000000000007941 */ /* 0x000fea0003800200 */
.L_x_1590:
        /* <DEDUP_REMOVED lines=41> */
.L_x_1597:
[----:B------:R-:W-:Y:S05]  /*3ac90*/  BSYNC.RECONVERGENT B1 ;  /* 0x0000000000017941 */ /* 0x000fea0003800200 */
.L_x_1596:
[----:B-----5:R3:W-:Y:S02]  /*3aca0*/  STS [R7+0x8], R18 ;  /* 0x0000081207007388 */ /* 0x0207e40000000800 */
.L_x_1595:
[----:B------:R-:W-:Y:S05]  /*3acb0*/  BSYNC.RECONVERGENT B0 ;  /* 0x0000000000007941 */ /* 0x000fea0003800200 */
.L_x_1594:
        /* <DEDUP_REMOVED lines=9> */
.L_x_1599:
[----:B------:R-:W-:Y:S05]  /*3ad50*/  BSYNC.RECONVERGENT B0 ;  /* 0x0000000000007941 */ /* 0x000fea0003800200 */
.L_x_1598:
        /* <DEDUP_REMOVED lines=49> */
.L_x_1603:
[----:B------:R-:W-:Y:S05]  /*3b070*/  BSYNC.RECONVERGENT B1 ;  /* 0x0000000000017941 */ /* 0x000fea0003800200 */
.L_x_1602:
[----:B-----5:R1:W-:Y:S02]  /*3b080*/  STS [R7], R18 ;  /* 0x0000001207007388 */ /* 0x0203e40000000800 */
.L_x_1601:
[----:B------:R-:W-:Y:S05]  /*3b090*/  BSYNC.RECONVERGENT B0 ;  /* 0x0000000000007941 */ /* 0x000fea0003800200 */
.L_x_1600:
        /* <DEDUP_REMOVED lines=42> */
.L_x_1607:
[----:B------:R-:W-:Y:S05]  /*3b340*/  BSYNC.RECONVERGENT B1 ;  /* 0x0000000000017941 */ /* 0x000fea0003800200 */
.L_x_1606:
[----:B-----5:R2:W-:Y:S02]  /*3b350*/  STS [R7+0x4], R18 ;  /* 0x0000041207007388 */ /* 0x0205e40000000800 */
.L_x_1605:
[----:B------:R-:W-:Y:S05]  /*3b360*/  BSYNC.RECONVERGENT B0 ;  /* 0x0000000000007941 */ /* 0x000fea0003800200 */
.L_x_1604:
        /* <DEDUP_REMOVED lines=41> */
.L_x_1611:
[----:B------:R-:W-:Y:S05]  /*3b600*/  BSYNC.RECONVERGENT B1 ;  /* 0x0000000000017941 */ /* 0x000fea0003800200 */
.L_x_1610:
[----:B-----5:R3:W-:Y:S02]  /*3b610*/  STS [R7+0x8], R18 ;  /* 0x0000081207007388 */ /* 0x0207e40000000800 */
.L_x_1609:
[----:B------:R-:W-:Y:S05]  /*3b620*/  BSYNC.RECONVERGENT B0 ;  /* 0x0000000000007941 */ /* 0x000fea0003800200 */
.L_x_1608:
        /* <DEDUP_REMOVED lines=9> */
.L_x_1613:
[----:B------:R-:W-:Y:S05]  /*3b6c0*/  BSYNC.RECONVERGENT B0 ;  /* 0x0000000000007941 */ /* 0x000fea0003800200 */
.L_x_1612:
        /* <DEDUP_REMOVED lines=48> */
.L_x_1617:
[----:B------:R-:W-:Y:S05]  /*3b9d0*/  BSYNC.RECONVERGENT B1 ;  /* 0x0000000000017941 */ /* 0x000fea0003800200 */
.L_x_1616:
[----:B-----5:R1:W-:Y:S02]  /*3b9e0*/  STS [R7], R18 ;  /* 0x0000001207007388 */ /* 0x0203e40000000800 */
.L_x_1615:
[----:B------:R-:W-:Y:S05]  /*3b9f0*/  BSYNC.RECONVERGENT B0 ;  /* 0x0000000000007941 */ /* 0x000fea0003800200 */
.L_x_1614:
        /* <DEDUP_REMOVED lines=41> */
.L_x_1621:
[----:B------:R-:W-:Y:S05]  /*3bc90*/  BSYNC.RECONVERGENT B1 ;  /* 0x0000000000017941 */ /* 0x000fea0003800200 */
.L_x_1620:
[----:B-----5:R2:W-:Y:S02]  /*3bca0*/  STS [R7+0x4], R18 ;  /* 0x0000041207007388 */ /* 0x0205e40000000800 */
.L_x_1619:
[----:B------:R-:W-:Y:S05]  /*3bcb0*/  BSYNC.RECONVERGENT B0 ;  /* 0x0000000000007941 */ /* 0x000fea0003800200 */
.L_x_1618:
        /* <DEDUP_REMOVED lines=40> */
.L_x_1625:
[----:B------:R-:W-:Y:S05]  /*3bf40*/  BSYNC.RECONVERGENT B1 ;  /* 0x0000000000017941 */ /* 0x000fea0003800200 */
.L_x_1624:
[----:B-----5:R3:W-:Y:S02]  /*3bf50*/  STS [R7+0x8], R18 ;  /* 0x0000081207007388 */ /* 0x0207e40000000800 */
.L_x_1623:
[----:B------:R-:W-:Y:S05]  /*3bf60*/  BSYNC.RECONVERGENT B0 ;  /* 0x0000000000007941 */ /* 0x000fea0003800200 */
.L_x_1622:
        /* <DEDUP_REMOVED lines=9> */
.L_x_1627:
[----:B------:R-:W-:Y:S05]  /*3c000*/  BSYNC.RECONVERGENT B0 ;  /* 0x0000000000007941 */ /* 0x000fea0003800200 */
.L_x_1626:
        /* <DEDUP_REMOVED lines=44> */
.L_x_1631:
[----:B------:R-:W-:Y:S05]  /*3c2d0*/  BSYNC.RECONVERGENT B1 ;  /* 0x0000000000017941 */ /* 0x000fea0003800200 */
.L_x_1630:
[----:B-----5:R1:W-:Y:S02]  /*3c2e0*/  STS [R7], R18 ;  /* 0x0000001207007388 */ /* 0x0203e40000000800 */
.L_x_1629:
[----:B------:R-:W-:Y:S05]  /*3c2f0*/  BSYNC.RECONVERGENT B0 ;  /* 0x0000000000007941 */ /* 0x000fea0003800200 */
.L_x_1628:
        /* <DEDUP_REMOVED lines=37> */
.L_x_1635:
[----:B------:R-:W-:Y:S05]  /*3c550*/  BSYNC.RECONVERGENT B1 ;  /* 0x0000000000017941 */ /* 0x000fea0003800200 */
.L_x_1634:
[----:B-----5:R2:W-:Y:S02]  /*3c560*/  STS [R7+0x4], R18 ;  /* 0x0000041207007388 */ /* 0x0205e40000000800 */
.L_x_1633:
[----:B------:R-:W-:Y:S05]  /*3c570*/  BSYNC.RECONVERGENT B0 ;  /* 0x0000000000007941 */ /* 0x000fea0003800200 */
.L_x_1632:
        /* <DEDUP_REMOVED lines=37> */
.L_x_1639:
[----:B------:R-:W-:Y:S05]  /*3c7d0*/  BSYNC.RECONVERGENT B1 ;  /* 0x0000000000017941 */ /* 0x000fea0003800200 */
.L_x_1638:
[----:B-----5:R3:W-:Y:S02]  /*3c7e0*/  STS [R7+0x8], R18 ;  /* 0x0000081207007388 */ /* 0x0207e40000000800 */
.L_x_1637:
[----:B------:R-:W-:Y:S05]  /*3c7f0*/  BSYNC.RECONVERGENT B0 ;  /* 0x0000000000007941 */ /* 0x000fea0003800200 */
.L_x_1636:
        /* <DEDUP_REMOVED lines=9> */
.L_x_1641:
[----:B------:R-:W-:Y:S05]  /*3c890*/  BSYNC.RECONVERGENT B0 ;  /* 0x0000000000007941 */ /* 0x000fea0003800200 */
.L_x_1640:
        /* <DEDUP_REMOVED lines=44> */
.L_x_1645:
[----:B------:R-:W-:Y:S05]  /*3cb60*/  BSYNC.RECONVERGENT B1 ;  /* 0x0000000000017941 */ /* 0x000fea0003800200 */
.L_x_1644:
[----:B-----5:R1:W-:Y:S02]  /*3cb70*/  STS [R7], R18 ;  /* 0x0000001207007388 */ /* 0x0203e40000000800 */
.L_x_1643:
[----:B------:R-:W-:Y:S05]  /*3cb80*/  BSYNC.RECONVERGENT B0 ;  /* 0x0000000000007941 */ /* 0x000fea0003800200 */
.L_x_1642:
        /* <DEDUP_REMOVED lines=37> */
.L_x_1649:
[----:B------:R-:W-:Y:S05]  /*3cde0*/  BSYNC.RECONVERGENT B1 ;  /* 0x0000000000017941 */ /* 0x000fea0003800200 */
.L_x_1648:
[----:B-----5:R2:W-:Y:S02]  /*3cdf0*/  STS [R7+0x4], R18 ;  /* 0x0000041207007388 */ /* 0x0205e40000000800 */
.L_x_1647:
[----:B------:R-:W-:Y:S05]  /*3ce00*/  BSYNC.RECONVERGENT B0 ;  /* 0x0000000000007941 */ /* 0x000fea0003800200 */
.L_x_1646:
        /* <DEDUP_REMOVED lines=37> */
.L_x_1653:
[----:B------:R-:W-:Y:S05]  /*3d060*/  BSYNC.RECONVERGENT B1 ;  /* 0x0000000000017941 */ /* 0x000fea0003800200 */
.L_x_1652:
[----:B-----5:R3:W-:Y:S02]  /*3d070*/  STS [R7+0x8], R18 ;  /* 0x0000081207007388 */ /* 0x0207e40000000800 */
.L_x_1651:
[----:B------:R-:W-:Y:S05]  /*3d080*/  BSYNC.RECONVERGENT B0 ;  /* 0x0000000000007941 */ /* 0x000fea0003800200 */
.L_x_1650:
        /* <DEDUP_REMOVED lines=9> */
.L_x_1655:
[----:B------:R-:W-:Y:S05]  /*3d120*/  BSYNC.RECONVERGENT B0 ;  /* 0x0000000000007941 */ /* 0x000fea0003800200 */
.L_x_1654:
        /* <DEDUP_REMOVED lines=49> */
.L_x_1659:
[----:B------:R-:W-:Y:S05]  /*3d440*/  BSYNC.RECONVERGENT B1 ;  /* 0x0000000000017941 */ /* 0x000fea0003800200 */
.L_x_1658:
[----:B-----5:R1:W-:Y:S02]  /*3d450*/  STS [R7], R18 ;  /* 0x0000001207007388 */ /* 0x0203e40000000800 */
.L_x_1657:
[----:B------:R-:W-:Y:S05]  /*3d460*/  BSYNC.RECONVERGENT B0 ;  /* 0x0000000000007941 */ /* 0x000fea0003800200 */
.L_x_1656:
        /* <DEDUP_REMOVED lines=42> */
.L_x_1663:
[----:B------:R-:W-:Y:S05]  /*3d710*/  BSYNC.RECONVERGENT B1 ;  /* 0x0000000000017941 */ /* 0x000fea0003800200 */
.L_x_1662:
[----:B-----5:R2:W-:Y:S02]  /*3d720*/  STS [R7+0x4], R18 ;  /* 0x0000041207007388 */ /* 0x0205e40000000800 */
.L_x_1661:
[----:B------:R-:W-:Y:S05]  /*3d730*/  BSYNC.RECONVERGENT B0 ;  /* 0x0000000000007941 */ /* 0x000fea0003800200 */
.L_x_1660:
        /* <DEDUP_REMOVED lines=41> */
.L_x_1667:
[----:B------:R-:W-:Y:S05]  /*3d9d0*/  BSYNC.RECONVERGENT B1 ;  /* 0x0000000000017941 */ /* 0x000fea0003800200 */
.L_x_1666:
[----:B-----5:R3:W-:Y:S02]  /*3d9e0*/  STS [R7+0x8], R18 ;  /* 0x0000081207007388 */ /* 0x0207e40000000800 */
.L_x_1665:
[----:B------:R-:W-:Y:S05]  /*3d9f0*/  BSYNC.RECONVERGENT B0 ;  /* 0x0000000000007941 */ /* 0x000fea0003800200 */
.L_x_1664:
        /* <DEDUP_REMOVED lines=9> */
.L_x_1669:
[----:B------:R-:W-:Y:S05]  /*3da90*/  BSYNC.RECONVERGENT B0 ;  /* 0x0000000000007941 */ /* 0x000fea0003800200 */
.L_x_1668:
        /* <DEDUP_REMOVED lines=49> */
.L_x_1673:
[----:B------:R-:W-:Y:S05]  /*3ddb0*/  BSYNC.RECONVERGENT B1 ;  /* 0x0000000000017941 */ /* 0x000fea0003800200 */
.L_x_1672:
[----:B-----5:R1:W-:Y:S02]  /*3ddc0*/  STS [R7], R18 ;  /* 0x0000001207007388 */ /* 0x0203e40000000800 */
.L_x_1671:
[----:B------:R-:W-:Y:S05]  /*3ddd0*/  BSYNC.RECONVERGENT B0 ;  /* 0x0000000000007941 */ /* 0x000fea0003800200 */
.L_x_1670:
        /* <DEDUP_REMOVED lines=42> */
.L_x_1677:
[----:B------:R-:W-:Y:S05]  /*3e080*/  BSYNC.RECONVERGENT B1 ;  /* 0x0000000000017941 */ /* 0x000fea0003800200 */
.L_x_1676:
[----:B-----5:R2:W-:Y:S02]  /*3e090*/  STS [R7+0x4], R18 ;  /* 0x0000041207007388 */ /* 0x0205e40000000800 */
.L_x_1675:
[----:B------:R-:W-:Y:S05]  /*3e0a0*/  BSYNC.RECONVERGENT B0 ;  /* 0x0000000000007941 */ /* 0x000fea0003800200 */
.L_x_1674:
        /* <DEDUP_REMOVED lines=41> */
.L_x_1681:
[----:B------:R-:W-:Y:S05]  /*3e340*/  BSYNC.RECONVERGENT B1 ;  /* 0x0000000000017941 */ /* 0x000fea0003800200 */
.L_x_1680:
[----:B-----5:R3:W-:Y:S02]  /*3e350*/  STS [R7+0x8], R18 ;  /* 0x0000081207007388 */ /* 0x0207e40000000800 */
.L_x_1679:
[----:B------:R-:W-:Y:S05]  /*3e360*/  BSYNC.RECONVERGENT B0 ;  /* 0x0000000000007941 */ /* 0x000fea0003800200 */
.L_x_1678:
        /* <DEDUP_REMOVED lines=9> */
.L_x_1683:
[----:B------:R-:W-:Y:S05]  /*3e400*/  BSYNC.RECONVERGENT B0 ;  /* 0x0000000000007941 */ /* 0x000fea0003800200 */
.L_x_1682:
        /* <DEDUP_REMOVED lines=49> */
.L_x_1687:
[----:B------:R-:W-:Y:S05]  /*3e720*/  BSYNC.RECONVERGENT B1 ;  /* 0x0000000000017941 */ /* 0x000fea0003800200 */
.L_x_1686:
[----:B-----5:R1:W-:Y:S02]  /*3e730*/  STS [R7], R18 ;  /* 0x0000001207007388 */ /* 0x0203e40000000800 */
.L_x_1685:
[----:B------:R-:W-:Y:S05]  /*3e740*/  BSYNC.RECONVERGENT B0 ;  /* 0x0000000000007941 */ /* 0x000fea0003800200 */
.L_x_1684:
        /* <DEDUP_REMOVED lines=42> */
.L_x_1691:
[----:B------:R-:W-:Y:S05]  /*3e9f0*/  BSYNC.RECONVERGENT B1 ;  /* 0x0000000000017941 */ /* 0x000fea0003800200 */
.L_x_1690:
[----:B-----5:R2:W-:Y:S02]  /*3ea00*/  STS [R7+0x4], R18 ;  /* 0x0000041207007388 */ /* 0x0205e40000000800 */
.L_x_1689:
[----:B------:R-:W-:Y:S05]  /*3ea10*/  BSYNC.RECONVERGENT B0 ;  /* 0x0000000000007941 */ /* 0x000fea0003800200 */
.L_x_1688:
        /* <DEDUP_REMOVED lines=41> */
.L_x_1695:
[----:B------:R-:W-:Y:S05]  /*3ecb0*/  BSYNC.RECONVERGENT B1 ;  /* 0x0000000000017941 */ /* 0x000fea0003800200 */
.L_x_1694:
[----:B-----5:R3:W-:Y:S02]  /*3ecc0*/  STS [R7+0x8], R18 ;  /* 0x0000081207007388 */ /* 0x0207e40000000800 */
.L_x_1693:
[----:B------:R-:W-:Y:S05]  /*3ecd0*/  BSYNC.RECONVERGENT B0 ;  /* 0x0000000000007941 */ /* 0x000fea0003800200 */
.L_x_1692:
        /* <DEDUP_REMOVED lines=9> */
.L_x_1697:
[----:B------:R-:W-:Y:S05]  /*3ed70*/  BSYNC.RECONVERGENT B0 ;  /* 0x0000000000007941 */ /* 0x000fea0003800200 */
.L_x_1696:
        /* <DEDUP_REMOVED lines=49> */
.L_x_1701:
[----:B------:R-:W-:Y:S05]  /*3f090*/  BSYNC.RECONVERGENT B1 ;  /* 0x0000000000017941 */ /* 0x000fea0003800200 */
.L_x_1700:
[----:B-----5:R1:W-:Y:S02]  /*3f0a0*/  STS [R7], R18 ;  /* 0x0000001207007388 */ /* 0x0203e40000000800 */
.L_x_1699:
[----:B------:R-:W-:Y:S05]  /*3f0b0*/  BSYNC.RECONVERGENT B0 ;  /* 0x0000000000007941 */ /* 0x000fea0003800200 */
.L_x_1698:
        /* <DEDUP_REMOVED lines=42> */
.L_x_1705:
[----:B------:R-:W-:Y:S05]  /*3f360*/  BSYNC.RECONVERGENT B1 ;  /* 0x0000000000017941 */ /* 0x000fea0003800200 */
.L_x_1704:
[----:B-----5:R2:W-:Y:S02]  /*3f370*/  STS [R7+0x4], R18 ;  /* 0x0000041207007388 */ /* 0x0205e40000000800 */
.L_x_1703:
[----:B------:R-:W-:Y:S05]  /*3f380*/  BSYNC.RECONVERGENT B0 ;  /* 0x0000000000007941 */ /* 0x000fea0003800200 */
.L_x_1702:
        /* <DEDUP_REMOVED lines=41> */
.L_x_1709:
[----:B------:R-:W-:Y:S05]  /*3f620*/  BSYNC.RECONVERGENT B1 ;  /* 0x0000000000017941 */ /* 0x000fea0003800200 */
.L_x_1708:
[----:B-----5:R3:W-:Y:S02]  /*3f630*/  STS [R7+0x8], R18 ;  /* 0x0000081207007388 */ /* 0x0207e40000000800 */
.L_x_1707:
[----:B------:R-:W-:Y:S05]  /*3f640*/  BSYNC.RECONVERGENT B0 ;  /* 0x0000000000007941 */ /* 0x000fea0003800200 */
.L_x_1706:
        /* <DEDUP_REMOVED lines=9> */
.L_x_1711:
[----:B------:R-:W-:Y:S05]  /*3f6e0*/  BSYNC.RECONVERGENT B0 ;  /* 0x0000000000007941 */ /* 0x000fea0003800200 */
.L_x_1710:
        /* <DEDUP_REMOVED lines=48> */
.L_x_1715:
[----:B------:R-:W-:Y:S05]  /*3f9f0*/  BSYNC.RECONVERGENT B1 ;  /* 0x0000000000017941 */ /* 0x000fea0003800200 */
.L_x_1714:
[----:B-----5:R1:W-:Y:S02]  /*3fa00*/  STS [R7], R18 ;  /* 0x0000001207007388 */ /* 0x0203e40000000800 */
.L_x_1713:
[----:B------:R-:W-:Y:S05]  /*3fa10*/  BSYNC.RECONVERGENT B0 ;  /* 0x0000000000007941 */ /* 0x000fea0003800200 */
.L_x_1712:
        /* <DEDUP_REMOVED lines=41> */
.L_x_1719:
[----:B------:R-:W-:Y:S05]  /*3fcb0*/  BSYNC.RECONVERGENT B1 ;  /* 0x0000000000017941 */ /* 0x000fea0003800200 */
.L_x_1718:
[----:B-----5:R2:W-:Y:S02]  /*3fcc0*/  STS [R7+0x4], R18 ;  /* 0x0000041207007388 */ /* 0x0205e40000000800 */
.L_x_1717:
[----:B------:R-:W-:Y:S05]  /*3fcd0*/  BSYNC.RECONVERGENT B0 ;  /* 0x0000000000007941 */ /* 0x000fea0003800200 */
.L_x_1716:
        /* <DEDUP_REMOVED lines=40> */
.L_x_1723:
[----:B------:R-:W-:Y:S05]  /*3ff60*/  BSYNC.RECONVERGENT B1 ;  /* 0x0000000000017941 */ /* 0x000fea0003800200 */
.L_x_1722:
[----:B-----5:R3:W-:Y:S02]  /*3ff70*/  STS [R7+0x8], R18 ;  /* 0x0000081207007388 */ /* 0x0207e40000000800 */
.L_x_1721:
[----:B------:R-:W-:Y:S05]  /*3ff80*/  BSYNC.RECONVERGENT B0 ;  /* 0x0000000000007941 */ /* 0x000fea0003800200 */
.L_x_1720:
        /* <DEDUP_REMOVED lines=9> */
.L_x_1725:
[----:B------:R-:W-:Y:S05]  /*40020*/  BSYNC.RECONVERGENT B0 ;  /* 0x0000000000007941 */ /* 0x000fea0003800200 */
.L_x_1724:
        /* <DEDUP_REMOVED lines=44> */
.L_x_1729:
[----:B------:R-:W-:Y:S05]  /*402f0*/  BSYNC.RECONVERGENT B1 ;  /* 0x0000000000017941 */ /* 0x000fea0003800200 */
.L_x_1728:
[----:B-----5:R1:W-:Y:S02]  /*40300*/  STS [R7], R18 ;  /* 0x0000001207007388 */ /* 0x0203e40000000800 */
.L_x_1727:
[----:B------:R-:W-:Y:S05]  /*40310*/  BSYNC.RECONVERGENT B0 ;  /* 0x0000000000007941 */ /* 0x000fea0003800200 */
.L_x_1726:
        /* <DEDUP_REMOVED lines=37> */
.L_x_1733:
[----:B------:R-:W-:Y:S05]  /*40570*/  BSYNC.RECONVERGENT B1 ;  /* 0x0000000000017941 */ /* 0x000fea0003800200 */
.L_x_1732:
[----:B-----5:R2:W-:Y:S02]  /*40580*/  STS [R7+0x4], R18 ;  /* 0x0000041207007388 */ /* 0x0205e40000000800 */
.L_x_1731:
[----:B------:R-:W-:Y:S05]  /*40590*/  BSYNC.RECONVERGENT B0 ;  /* 0x0000000000007941 */ /* 0x000fea0003800200 */
.L_x_1730:
        /* <DEDUP_REMOVED lines=37> */
.L_x_1737:
[----:B------:R-:W-:Y:S05]  /*407f0*/  BSYNC.RECONVERGENT B1 ;  /* 0x0000000000017941 */ /* 0x000fea0003800200 */
.L_x_1736:
[----:B-----5:R3:W-:Y:S02]  /*40800*/  STS [R7+0x8], R18 ;  /* 0x0000081207007388 */ /* 0x0207e40000000800 */
.L_x_1735:
[----:B------:R-:W-:Y:S05]  /*40810*/  BSYNC.RECONVERGENT B0 ;  /* 0x0000000000007941 */ /* 0x000fea0003800200 */
.L_x_1734:
        /* <DEDUP_REMOVED lines=9> */
.L_x_1739:
[----:B------:R-:W-:Y:S05]  /*408b0*/  BSYNC.RECONVERGENT B0 ;  /* 0x0000000000007941 */ /* 0x000fea0003800200 */
.L_x_1738:
        /* <DEDUP_REMOVED lines=44> */
.L_x_1743:
[----:B------:R-:W-:Y:S05]  /*40b80*/  BSYNC.RECONVERGENT B1 ;  /* 0x0000000000017941 */ /* 0x000fea0003800200 */
.L_x_1742:
[----:B-----5:R1:W-:Y:S02]  /*40b90*/  STS [R7], R18 ;  /* 0x0000001207007388 */ /* 0x0203e40000000800 */
.L_x_1741:
[----:B------:R-:W-:Y:S05]  /*40ba0*/  BSYNC.RECONVERGENT B0 ;  /* 0x0000000000007941 */ /* 0x000fea0003800200 */
.L_x_1740:
        /* <DEDUP_REMOVED lines=37> */
.L_x_1747:
[----:B------:R-:W-:Y:S05]  /*40e00*/  BSYNC.RECONVERGENT B1 ;  /* 0x0000000000017941 */ /* 0x000fea0003800200 */
.L_x_1746:
[----:B-----5:R2:W-:Y:S02]  /*40e10*/  STS [R7+0x4], R18 ;  /* 0x0000041207007388 */ /* 0x0205e40000000800 */
.L_x_1745:
[----:B------:R-:W-:Y:S05]  /*40e20*/  BSYNC.RECONVERGENT B0 ;  /* 0x0000000000007941 */ /* 0x000fea0003800200 */
.L_x_1744:
        /* <DEDUP_REMOVED lines=37> */
.L_x_1751:
[----:B------:R-:W-:Y:S05]  /*41080*/  BSYNC.RECONVERGENT B1 ;  /* 0x0000000000017941 */ /* 0x000fea0003800200 */
.L_x_1750:
[----:B-----5:R3:W-:Y:S02]  /*41090*/  STS [R7+0x8], R18 ;  /* 0x0000081207007388 */ /* 0x0207e40000000800 */
.L_x_1749:
[----:B------:R-:W-:Y:S05]  /*410a0*/  BSYNC.RECONVERGENT B0 ;  /* 0x0000000000007941 */ /* 0x000fea0003800200 */
.L_x_1748:
        /* <DEDUP_REMOVED lines=9> */
.L_x_1753:
[----:B------:R-:W-:Y:S05]  /*41140*/  BSYNC.RECONVERGENT B0 ;  /* 0x0000000000007941 */ /* 0x000fea0003800200 */
.L_x_1752:
        /* <DEDUP_REMOVED lines=49> */
.L_x_1757:
[----:B------:R-:W-:Y:S05]  /*41460*/  BSYNC.RECONVERGENT B1 ;  /* 0x0000000000017941 */ /* 0x000fea0003800200 */
.L_x_1756:
[----:B-----5:R1:W-:Y:S02]  /*41470*/  STS [R7], R18 ;  /* 0x0000001207007388 */ /* 0x0203e40000000800 */
.L_x_1755:
[----:B------:R-:W-:Y:S05]  /*41480*/  BSYNC.RECONVERGENT B0 ;  /* 0x0000000000007941 */ /* 0x000fea0003800200 */
.L_x_1754:
        /* <DEDUP_REMOVED lines=42> */
.L_x_1761:
[----:B------:R-:W-:Y:S05]  /*41730*/  BSYNC.RECONVERGENT B1 ;  /* 0x0000000000017941 */ /* 0x000fea0003800200 */
.L_x_1760:
[----:B-----5:R2:W-:Y:S02]  /*41740*/  STS [R7+0x4], R18 ;  /* 0x0000041207007388 */ /* 0x0205e40000000800 */
.L_x_1759:
[----:B------:R-:W-:Y:S05]  /*41750*/  BSYNC.RECONVERGENT B0 ;  /* 0x0000000000007941 */ /* 0x000fea0003800200 */
.L_x_1758:
        /* <DEDUP_REMOVED lines=41> */
.L_x_1765:
[----:B------:R-:W-:Y:S05]  /*419f0*/  BSYNC.RECONVERGENT B1 ;  /* 0x0000000000017941 */ /* 0x000fea0003800200 */
.L_x_1764:
[----:B-----5:R3:W-:Y:S02]  /*41a00*/  STS [R7+0x8], R18 ;  /* 0x0000081207007388 */ /* 0x0207e40000000800 */
.L_x_1763:
[----:B------:R-:W-:Y:S05]  /*41a10*/  BSYNC.RECONVERGENT B0 ;  /* 0x0000000000007941 */ /* 0x000fea0003800200 */
.L_x_1762:
        /* <DEDUP_REMOVED lines=9> */
.L_x_1767:
[----:B------:R-:W-:Y:S05]  /*41ab0*/  BSYNC.RECONVERGENT B0 ;  /* 0x0000000000007941 */ /* 0x000fea0003800200 */
.L_x_1766:
        /* <DEDUP_REMOVED lines=49> */
.L_x_1771:
[----:B------:R-:W-:Y:S05]  /*41dd0*/  BSYNC.RECONVERGENT B1 ;  /* 0x0000000000017941 */ /* 0x000fea0003800200 */
.L_x_1770:
[----:B-----5:R1:W-:Y:S02]  /*41de0*/  STS [R7], R18 ;  /* 0x0000001207007388 */ /* 0x0203e40000000800 */
.L_x_1769:
[----:B------:R-:W-:Y:S05]  /*41df0*/  BSYNC.RECONVERGENT B0 ;  /* 0x0000000000007941 */ /* 0x000fea0003800200 */
.L_x_1768:
        /* <DEDUP_REMOVED lines=42> */
.L_x_1775:
[----:B------:R-:W-:Y:S05]  /*420a0*/  BSYNC.RECONVERGENT B1 ;  /* 0x0000000000017941 */ /* 0x000fea0003800200 */
.L_x_1774:
[----:B-----5:R2:W-:Y:S02]  /*420b0*/  STS [R7+0x4], R18 ;  /* 0x0000041207007388 */ /* 0x0205e40000000800 */
.L_x_1773:
[----:B------:R-:W-:Y:S05]  /*420c0*/  BSYNC.RECONVERGENT B0 ;  /* 0x0000000000007941 */ /* 0x000fea0003800200 */
.L_x_1772:
        /* <DEDUP_REMOVED lines=32> */
[----:B------:R-:W0:Y:S03]  /*422d0*/  LDCU.64 UR4, c[0x0][0x380] ;  /* 0x00007000ff0477ac */ /* 0x000e260008000a00 */
[----:B------:R-:W-:Y:S02]  /*422e0*/  IMAD R19, R3, 0x460, R18 ;  /* 0x0000046003137824 */ /* 0x000fe400078e0212 */
[----:B------:R-:W-:Y:S02]  /*422f0*/  IMAD R18, R13, 0xe0, RZ ;  /* 0x000000e00d127824 */ /* 0x000fe400078e02ff */
[----:B------:R-:W-:-:S05]  /*42300*/  IMAD.IADD R19, R4, 0x1, R19 ;  /* 0x0000000104137824 */ /* 0x000fca00078e0213 */
[----:B------:R-:W-:-:S04]  /*42310*/  IADD3 R19, P5, P6, R18, R19, R27 ;  /* 0x0000001312137210 */ /* 0x000fc80007ebe01b */
[----:B------:R-:W-:Y:S02]  /*42320*/  IADD3.X R4, PT, PT, RZ, RZ, RZ, P5, P6 ;  /* 0x000000ffff047210 */ /* 0x000fe40002fec4ff */
[----:B0-----:R-:W-:-:S04]  /*42330*/  LEA R18, P5, R19, UR4, 0x2 ;  /* 0x0000000413127c11 */ /* 0x001fc8000f8a10ff */
[----:B------:R-:W-:-:S05]  /*42340*/  LEA.HI.X R19, R19, UR5, R4, 0x2, P5 ;  /* 0x0000000513137c11 */ /* 0x000fca000a8f1404 */
[----:B------:R0:W5:Y:S04]  /*42350*/  LDG.E.CONSTANT R18, desc[UR6][R18.64+0x61c8c] ;  /* 0x061c8c0612127981 */ /* 0x000168000c1e9900 */
.L_x_1779:
[----:B------:R-:W-:Y:S05]  /*42360*/  BSYNC.RECONVERGENT B1 ;  /* 0x0000000000017941 */ /* 0x000fea0003800200 */
.L_x_1778:
[----:B-----5:R3:W-:Y:S02]  /*42370*/  STS [R7+0x8], R18 ;  /* 0x0000081207007388 */ /* 0x0207e40000000800 */
.L_x_1777:
[----:B------:R-:W-:Y:S05]  /*42380*/  BSYNC.RECONVERGENT B0 ;  /* 0x0000000000007941 */ /* 0x000fea0003800200 */
.L_x_1776:
        /* <DEDUP_REMOVED lines=9> */
.L_x_1781:
[----:B------:R-:W-:Y:S05]  /*42420*/  BSYNC.RECONVERGENT B0 ;  /* 0x0000000000007941 */ /* 0x000fea0003800200 */
.L_x_1780:
[----:B------:R-:W-:Y:S01]  /*42430*/  BAR.SYNC.DEFER_BLOCKING 0x0 ;  /* 0x0000000000007b1d */ /* 0x000fe20000010000 */
[----:B------:R-:W-:-:S05]  /*42440*/  ISETP.NE.AND P5, PT, R20, RZ, PT ;  /* 0x000000ff1400720c */ /* 0x000fca0003fa5270 */
[----:B------:R-:W-:Y:S01]  /*42450*/  BSSY.RECONVERGENT B0, `(.L_x_1782) ;  /* 0x000002d000007945 */ /* 0x000fe20003800200 */
[----:B0-----:R-:W-:Y:S04]  /*42460*/  LDS R19, [R16] ;  /* 0x0000000010137984 */ /* 0x001fe80000000800 */
[----:B------:R-:W0:Y:S04]  /*42470*/  LDS R4, [R17] ;  /* 0x0000000011047984 */ /* 0x000e280000000800 */
[----:B-1234-:R-:W1:Y:S01]  /*42480*/  LDS R18, [R16+0x8] ;  /* 0x0000080010127984 */ /* 0x01ee620000000800 */
        /* <DEDUP_REMOVED lines=20> */
[----:B------:R-:W-:Y:S01]  /*425d0*/  PRMT R19, R18, 0x7710, RZ ;  /* 0x0000771012137816 */ /* 0x000fe200000000ff */
[----:B------:R-:W-:-:S04]  /*425e0*/  IMAD.MOV.U32 R18, RZ, RZ, RZ ;  /* 0x000000ffff127224 */ /* 0x000fc800078e00ff */
[----:B------:R-:W-:Y:S02]  /*425f0*/  IMAD.IADD R19, R2, 0x1, R19 ;  /* 0x0000000102137824 */ /* 0x000fe400078e0213 */
[----:B0-----:R-:W-:-:S03]  /*42600*/  IMAD.SHL.U32 R4, R4, 0x20, RZ ;  /* 0x0000002004047824 */ /* 0x001fc600078e00ff */
[----:B------:R-:W-:-:S04]  /*42610*/  LOP3.LUT R19, R19, 0xff, RZ, 0xc0, !PT ;  /* 0x000000ff13137812 */ /* 0x000fc800078ec0ff */
[----:B------:R-:W-:-:S04]  /*42620*/  LOP3.LUT R27, R4, R19, RZ, 0xfc, !PT ;  /* 0x00000013041b7212 */ /* 0x000fc800078efcff */
[----:B------:R-:W-:-:S13]  /*42630*/  ISETP.GE.U32.AND P5, PT, R27, 0x3, PT ;  /* 0x000000031b00780c */ /* 0x000fda0003fa6070 */
[----:B------:R-:W-:Y:S05]  /*42640*/  @!P5 BRA `(.L_x_1785) ;  /* 0x00000000002cd947 */ /* 0x000fea0003800000 */
[----:B------:R-:W0:Y:S01]  /*42650*/  S2R R18, SR_CTAID.Y ;  /* 0x0000000000127919 */ /* 0x000e220000002600 */
[----:B------:R-:W1:Y:S01]  /*42660*/  LDCU.64 UR4, c[0x0][0x380] ;  /* 0x00007000ff0477ac */ /* 0x000e620008000a00 */
[----:B0-----:R-:W-:-:S04]  /*42670*/  IMAD R18, R18, 0xe00, RZ ;  /* 0x00000e0012127824 */ /* 0x001fc800078e02ff */
[----:B------:R-:W-:Y:S02]  /*42680*/  IMAD R27, R3, 0x460, R18 ;  /* 0x00000460031b7824 */ /* 0x000fe400078e0212 */
[----:B------:R-:W-:Y:S02]  /*42690*/  IMAD R18, R5, 0xe0, RZ ;  /* 0x000000e005127824 */ /* 0x000fe400078e02ff */
[----:B------:R-:W-:-:S05]  /*426a0*/  IMAD.IADD R27, R4, 0x1, R27 ;  /* 0x00000001041b7824 */ /* 0x000fca00078e021b */
[----:B------:R-:W-:-:S04]  /*426b0*/  IADD3 R27, P5, P6, R18, R27, R19 ;  /* 0x0000001b121b7210 */ /* 0x000fc80007ebe013 */
[----:B------:R-:W-:Y:S02]  /*426c0*/  IADD3.X R4, PT, PT, RZ, RZ, RZ, P5, P6 ;  /* 0x000000ffff047210 */ /* 0x000fe40002fec4ff */
[----:B-1----:R-:W-:-:S04]  /*426d0*/  LEA R18, P5, R27, UR4, 0x2 ;  /* 0x000000041b127c11 */ /* 0x002fc8000f8a10ff */
[----:B------:R-:W-:-:S05]  /*426e0*/  LEA.HI.X R19, R27, UR5, R4, 0x2, P5 ;  /* 0x000000051b137c11 */ /* 0x000fca000a8f1404 */
[----:B------:R0:W5:Y:S04]  /*426f0*/  LDG.E.CONSTANT R18, desc[UR6][R18.64+0x61ff4] ;  /* 0x061ff40612127981 */ /* 0x000168000c1e9900 */
.L_x_1785:
[----:B------:R-:W-:Y:S05]  /*42700*/  BSYNC.RECONVERGENT B1 ;  /* 0x0000000000017941 */ /* 0x000fea0003800200 */
.L_x_1784:
[----:B-----5:R1:W-:Y:S02]  /*42710*/  STS [R7], R18 ;  /* 0x0000001207007388 */ /* 0x0203e40000000800 */
.L_x_1783:
[----:B------:R-:W-:Y:S05]  /*42720*/  BSYNC.RECONVERGENT B0 ;  /* 0x0000000000007941 */ /* 0x000fea0003800200 */
.L_x_1782:
[----:B------:R-:W-:Y:S01]  /*42730*/  ISETP.NE.AND P5, PT, R21, RZ, PT ;  /* 0x000000ff1500720c */ /* 0x000fe20003fa5270 */
[----:B------:R-:W-:-:S12]  /*42740*/  BSSY.RECONVERGENT B0, `(.L_x_1786) ;  /* 0x0000027000007945 */ /* 0x000fd80003800200 */
[----:B------:R-:W-:Y:S05]  /*42750*/  @P5 BRA `(.L_x_1787) ;  /* 0x0000000000945947 */ /* 0x000fea0003800000 */
[----:B------:R-:W-:Y:S01]  /*42760*/  PRMT R4, R8, 0x9910, RZ ;  /* 0x0000991008047816 */ /* 0x000fe200000000ff */
        /* <DEDUP_REMOVED lines=12> */
[----:B-1----:R-:W-:-:S05]  /*42830*/  PRMT R18, R19, 0x9910, RZ ;  /* 0x0000991013127816 */ /* 0x002fca00000000ff */
        /* <DEDUP_REMOVED lines=21> */
.L_x_1789:
[----:B------:R-:W-:Y:S05]  /*42990*/  BSYNC.RECONVERGENT B1 ;  /* 0x0000000000017941 */ /* 0x000fea0003800200 */
.L_x_1788:
[----:B-----5:R2:W-:Y:S02]  /*429a0*/  STS [R7+0x4], R18 ;  /* 0x0000041207007388 */ /* 0x0205e40000000800 */
.L_x_1787:
[----:B------:R-:W-:Y:S05]  /*429b0*/  BSYNC.RECONVERGENT B0 ;  /* 0x0000000000007941 */ /* 0x000fea0003800200 */
.L_x_1786:
        /* <DEDUP_REMOVED lines=8> */
[----:B-12---:R-:W-:-:S05]  /*42a40*/  IMAD.MOV R18, RZ, RZ, -R4 ;  /* 0x000000ffff127224 */ /* 0x006fca00078e0a04 */
        /* <DEDUP_REMOVED lines=29> */
.L_x_1793:
[----:B------:R-:W-:Y:S05]  /*42c20*/  BSYNC.RECONVERGENT B1 ;  /* 0x0000000000017941 */ /* 0x000fea0003800200 */
.L_x_1792:
[----:B-----5:R3:W-:Y:S02]  /*42c30*/  STS [R7+0x8], R18 ;  /* 0x0000081207007388 */ /* 0x0207e40000000800 */
.L_x_1791:
[----:B------:R-:W-:Y:S05]  /*42c40*/  BSYNC.RECONVERGENT B0 ;  /* 0x0000000000007941 */ /* 0x000fea0003800200 */
.L_x_1790:
        /* <DEDUP_REMOVED lines=9> */
.L_x_1795:
[----:B------:R-:W-:Y:S05]  /*42ce0*/  BSYNC.RECONVERGENT B0 ;  /* 0x0000000000007941 */ /* 0x000fea0003800200 */
.L_x_1794:
        /* <DEDUP_REMOVED lines=45> */
.L_x_1799:
[----:B------:R-:W-:Y:S05]  /*42fc0*/  BSYNC.RECONVERGENT B1 ;  /* 0x0000000000017941 */ /* 0x000fea0003800200 */
.L_x_1798:
[----:B-----5:R1:W-:Y:S02]  /*42fd0*/  STS [R7], R18 ;  /* 0x0000001207007388 */ /* 0x0203e40000000800 */
.L_x_1797:
[----:B------:R-:W-:Y:S05]  /*42fe0*/  BSYNC.RECONVERGENT B0 ;  /* 0x0000000000007941 */ /* 0x000fea0003800200 */
.L_x_1796:
        /* <DEDUP_REMOVED lines=38> */
.L_x_1803:
[----:B------:R-:W-:Y:S05]  /*43250*/  BSYNC.RECONVERGENT B1 ;  /* 0x0000000000017941 */ /* 0x000fea0003800200 */
.L_x_1802:
[----:B-----5:R2:W-:Y:S02]  /*43260*/  STS [R7+0x4], R18 ;  /* 0x0000041207007388 */ /* 0x0205e40000000800 */
.L_x_1801:
[----:B------:R-:W-:Y:S05]  /*43270*/  BSYNC.RECONVERGENT B0 ;  /* 0x0000000000007941 */ /* 0x000fea0003800200 */
.L_x_1800:
        /* <DEDUP_REMOVED lines=38> */
.L_x_1807:
[----:B------:R-:W-:Y:S05]  /*434e0*/  BSYNC.RECONVERGENT B1 ;  /* 0x0000000000017941 */ /* 0x000fea0003800200 */
.L_x_1806:
[----:B-----5:R3:W-:Y:S02]  /*434f0*/  STS [R7+0x8], R18 ;  /* 0x0000081207007388 */ /* 0x0207e40000000800 */
.L_x_1805:
[----:B------:R-:W-:Y:S05]  /*43500*/  BSYNC.RECONVERGENT B0 ;  /* 0x0000000000007941 */ /* 0x000fea0003800200 */
.L_x_1804:
        /* <DEDUP_REMOVED lines=9> */
.L_x_1809:
[----:B------:R-:W-:Y:S05]  /*435a0*/  BSYNC.RECONVERGENT B0 ;  /* 0x0000000000007941 */ /* 0x000fea0003800200 */
.L_x_1808:
        /* <DEDUP_REMOVED lines=44> */
.L_x_1813:
[----:B------:R-:W-:Y:S05]  /*43870*/  BSYNC.RECONVERGENT B1 ;  /* 0x0000000000017941 */ /* 0x000fea0003800200 */
.L_x_1812:
[----:B-----5:R1:W-:Y:S02]  /*43880*/  STS [R7], R18 ;  /* 0x0000001207007388 */ /* 0x0203e40000000800 */
.L_x_1811:
[----:B------:R-:W-:Y:S05]  /*43890*/  BSYNC.RECONVERGENT B0 ;  /* 0x0000000000007941 */ /* 0x000fea0003800200 */
.L_x_1810:
        /* <DEDUP_REMOVED lines=37> */
.L_x_1817:
[----:B------:R-:W-:Y:S05]  /*43af0*/  BSYNC.RECONVERGENT B1 ;  /* 0x0000000000017941 */ /* 0x000fea0003800200 */
.L_x_1816:
[----:B-----5:R2:W-:Y:S02]  /*43b00*/  STS [R7+0x4], R18 ;  /* 0x0000041207007388 */ /* 0x0205e40000000800 */
.L_x_1815:
[----:B------:R-:W-:Y:S05]  /*43b10*/  BSYNC.RECONVERGENT B0 ;  /* 0x0000000000007941 */ /* 0x000fea0003800200 */
.L_x_1814:
        /* <DEDUP_REMOVED lines=37> */
.L_x_1821:
[----:B------:R-:W-:Y:S05]  /*43d70*/  BSYNC.RECONVERGENT B1 ;  /* 0x0000000000017941 */ /* 0x000fea0003800200 */
.L_x_1820:
[----:B-----5:R3:W-:Y:S02]  /*43d80*/  STS [R7+0x8], R18 ;  /* 0x0000081207007388 */ /* 0x0207e40000000800 */
.L_x_1819:
[----:B------:R-:W-:Y:S05]  /*43d90*/  BSYNC.RECONVERGENT B0 ;  /* 0x0000000000007941 */ /* 0x000fea0003800200 */
.L_x_1818:
        /* <DEDUP_REMOVED lines=9> */
.L_x_1823:
[----:B------:R-:W-:Y:S05]  /*43e30*/  BSYNC.RECONVERGENT B0 ;  /* 0x0000000000007941 */ /* 0x000fea0003800200 */
.L_x_1822:
        /* <DEDUP_REMOVED lines=40> */
.L_x_1825:
[----:B------:R-:W-:Y:S05]  /*440c0*/  BSYNC.RECONVERGENT B0 ;  /* 0x0000000000007941 */ /* 0x000fea0003800200 */
.L_x_1824:
        /* <DEDUP_REMOVED lines=33> */
.L_x_1827:
[----:B------:R-:W-:Y:S05]  /*442e0*/  BSYNC.RECONVERGENT B0 ;  /* 0x0000000000007941 */ /* 0x000fea0003800200 */
.L_x_1826:
        /* <DEDUP_REMOVED lines=18> */
[----:B------:R-:W-:-:S05]  /*44410*/  PRMT R26, R26, 0x9910, RZ ;  /* 0x000099101a1a7816 */ /* 0x000fca00000000ff */
[----:B------:R-:W-:-:S04]  /*44420*/  IMAD R26, R26, 0x1f, RZ ;  /* 0x0000001f1a1a7824 */ /* 0x000fc800078e02ff */
[----:B------:R-:W-:Y:S02]  /*44430*/  IMAD.MOV R27, RZ, RZ, -R26 ;  /* 0x000000ffff1b7224 */ /* 0x000fe400078e0a1a */
[----:B------:R-:W-:-:S03]  /*44440*/  IMAD R26, R3, 0x460, R18 ;  /* 0x00000460031a7824 */ /* 0x000fc600078e0212 */
[----:B------:R-:W-:Y:S01]  /*44450*/  PRMT R18, R27, 0x7710, RZ ;  /* 0x000077101b127816 */ /* 0x000fe200000000ff */
[----:B------:R-:W-:-:S04]  /*44460*/  IMAD R27, R13, 0xe0, RZ ;  /* 0x000000e00d1b7824 */ /* 0x000fc800078e02ff */
[----:B------:R-:W-:Y:S02]  /*44470*/  IMAD.IADD R18, R11, 0x1, R18 ;  /* 0x000000010b127824 */ /* 0x000fe400078e0212 */
[----:B--2---:R-:W-:-:S05]  /*44480*/  IMAD R19, R19, 0x20, R26 ;  /* 0x0000002013137824 */ /* 0x004fca00078e021a */
[----:B------:R-:W-:-:S04]  /*44490*/  LOP3.LUT R18, R19, 0xff, R18, 0xf8, !PT ;  /* 0x000000ff13127812 */ /* 0x000fc800078ef812 */
[----:B------:R-:W-:-:S05]  /*444a0*/  IADD3 R19, P5, PT, R27, R18, RZ ;  /* 0x000000121b137210 */ /* 0x000fca0007fbe0ff */
[----:B------:R-:W-:Y:S01]  /*444b0*/  IMAD.X R26, RZ, RZ, RZ, P5 ;  /* 0x000000ffff1a7224 */ /* 0x000fe200028e06ff */
[----:B0-----:R-:W-:-:S04]  /*444c0*/  LEA R18, P5, R19, UR4, 0x2 ;  /* 0x0000000413127c11 */ /* 0x001fc8000f8a10ff */
[----:B------:R-:W-:-:S05]  /*444d0*/  LEA.HI.X R19, R19, UR5, R26, 0x2, P5 ;  /* 0x0000000513137c11 */ /* 0x000fca000a8f141a */
[----:B------:R-:W2:Y:S04]  /*444e0*/  LDG.E.CONSTANT R18, desc[UR6][R18.64+0x62000] ;  /* 0x0620000612127981 */ /* 0x000ea8000c1e9900 */
[----:B--2---:R2:W-:Y:S02]  /*444f0*/  STS [R7+0x8], R18 ;  /* 0x0000081207007388 */ /* 0x0045e40000000800 */
.L_x_1829:
[----:B------:R-:W-:Y:S05]  /*44500*/  BSYNC.RECONVERGENT B0 ;  /* 0x0000000000007941 */ /* 0x000fea0003800200 */
.L_x_1828:
[----:B------:R-:W-:Y:S04]  /*44510*/  BSSY.RECONVERGENT B0, `(.L_x_1830) ;  /* 0x0000009000007945 */ /* 0x000fe80003800200 */
[----:B------:R-:W-:Y:S05]  /*44520*/  @!P3 BRA `(.L_x_1831) ;  /* 0x00000000001cb947 */ /* 0x000fea0003800000 */
[----:B------:R-:W3:Y:S01]  /*44530*/  S2R R27, SR_CTAID.Z ;  /* 0x00000000001b7919 */ /* 0x000ee20000002700 */
[----:B012---:R-:W0:Y:S01]  /*44540*/  LDC.64 R18, c[0x0][0x388] ;  /* 0x0000e200ff127b82 */ /* 0x007e220000000a00 */
[----:B---3--:R-:W-:-:S04]  /*44550*/  IMAD R27, R27, 0x3, R14 ;  /* 0x000000031b1b7824 */ /* 0x008fc800078e020e */
[----:B------:R-:W-:-:S04]  /*44560*/  IMAD R27, R27, 0x93, RZ ;  /* 0x000000931b1b7824 */ /* 0x000fc800078e02ff */
[----:B0-----:R-:W-:-:S06]  /*44570*/  IMAD.WIDE.U32 R18, R27, 0x4, R18 ;  /* 0x000000041b127825 */ /* 0x001fcc00078e0012 */
[----:B------:R-:W2:Y:S04]  /*44580*/  LDG.E.CONSTANT R18, desc[UR6][R18.64+0x1e8] ;  /* 0x0001e80612127981 */ /* 0x000ea8000c1e9900 */
[----:B--2---:R3:W-:Y:S02]  /*44590*/  STS [R15], R18 ;  /* 0x000000120f007388 */ /* 0x0047e40000000800 */
.L_x_1831:
[----:B------:R-:W-:Y:S05]  /*445a0*/  BSYNC.RECONVERGENT B0 ;  /* 0x0000000000007941 */ /* 0x000fea0003800200 */
.L_x_1830:
[----:B------:R-:W-:Y:S01]  /*445b0*/  BAR.SYNC.DEFER_BLOCKING 0x0 ;  /* 0x0000000000007b1d */ /* 0x000fe20000010000 */
[----:B------:R-:W-:-:S05]  /*445c0*/  ISETP.NE.AND P5, PT, R20, RZ, PT ;  /* 0x000000ff1400720c */ /* 0x000fca0003fa5270 */
[----:B------:R-:W-:Y:S01]  /*445d0*/  BSSY.RECONVERGENT B0, `(.L_x_1832) ;  /* 0x0000024000007945 */ /* 0x000fe20003800200 */
[----:B------:R4:W0:Y:S04]  /*445e0*/  LDS R27, [R16] ;  /* 0x00000000101b7984 */ /* 0x0008280000000800 */
[----:B------:R4:W0:Y:S04]  /*445f0*/  LDS R26, [R17] ;  /* 0x00000000111a7984 */ /* 0x0008280000000800 */
[----:B------:R4:W0:Y:S01]  /*44600*/  LDS R28, [R16+0x8] ;  /* 0x00000800101c7984 */ /* 0x0008220000000800 */
[----:B------:R-:W-:Y:S06]  /*44610*/  BAR.SYNC.DEFER_BLOCKING 0x0 ;  /* 0x0000000000007b1d */ /* 0x000fec0000010000 */
[----:B------:R-:W-:Y:S05]  /*44620*/  @P5 BRA `(.L_x_1833) ;  /* 0x0000000000785947 */ /* 0x000fea0003800000 */
[----:B0123--:R-:W-:Y:S01]  /*44630*/  PRMT R18, R2, 0x9910, RZ ;  /* 0x0000991002127816 */ /* 0x00ffe200000000ff */
        /* <DEDUP_REMOVED lines=29> */
.L_x_1833:
[----:B------:R-:W-:Y:S05]  /*44810*/  BSYNC.RECONVERGENT B0 ;  /* 0x0000000000007941 */ /* 0x000fea0003800200 */
.L_x_1832:
[----:B------:R-:W-:Y:S01]  /*44820*/  ISETP.NE.AND P5, PT, R21, RZ, PT ;  /* 0x000000ff1500720c */ /* 0x000fe20003fa5270 */
[----:B------:R-:W-:-:S12]  /*44830*/  BSSY.RECONVERGENT B0, `(.L_x_1834) ;  /* 0x0000020000007945 */ /* 0x000fd80003800200 */
        /* <DEDUP_REMOVED lines=31> */
.L_x_1835:
[----:B------:R-:W-:Y:S05]  /*44a30*/  BSYNC.RECONVERGENT B0 ;  /* 0x0000000000007941 */ /* 0x000fea0003800200 */
.L_x_1834:
        /* <DEDUP_REMOVED lines=33> */
.L_x_1837:
[----:B------:R-:W-:Y:S05]  /*44c50*/  BSYNC.RECONVERGENT B0 ;  /* 0x0000000000007941 */ /* 0x000fea0003800200 */
.L_x_1836:
[----:B------:R-:W-:Y:S04]  /*44c60*/  BSSY.RECONVERGENT B0, `(.L_x_1838) ;  /* 0x0000009000007945 */ /* 0x000fe80003800200 */
[----:B------:R-:W-:Y:S05]  /*44c70*/  @!P3 BRA `(.L_x_1839) ;  /* 0x00000000001cb947 */ /* 0x000fea0003800000 */
[----:B------:R-:W5:Y:S01]  /*44c80*/  S2R R29, SR_CTAID.Z ;  /* 0x00000000001d7919 */ /* 0x000f620000002700 */
[----:B0123--:R-:W0:Y:S01]  /*44c90*/  LDC.64 R18, c[0x0][0x388] ;  /* 0x0000e200ff127b82 */ /* 0x00fe220000000a00 */
[----:B-----5:R-:W-:-:S04]  /*44ca0*/  IMAD R29, R29, 0x3, R14 ;  /* 0x000000031d1d7824 */ /* 0x020fc800078e020e */
[----:B------:R-:W-:-:S04]  /*44cb0*/  IMAD R29, R29, 0x93, RZ ;  /* 0x000000931d1d7824 */ /* 0x000fc800078e02ff */
[----:B0-----:R-:W-:-:S06]  /*44cc0*/  IMAD.WIDE.U32 R18, R29, 0x4, R18 ;  /* 0x000000041d127825 */ /* 0x001fcc00078e0012 */
[----:B------:R-:W2:Y:S04]  /*44cd0*/  LDG.E.CONSTANT R18, desc[UR6][R18.64+0x1ec] ;  /* 0x0001ec0612127981 */ /* 0x000ea8000c1e9900 */
[----:B--2---:R0:W-:Y:S02]  /*44ce0*/  STS [R15], R18 ;  /* 0x000000120f007388 */ /* 0x0041e40000000800 */
.L_x_1839:
[----:B------:R-:W-:Y:S05]  /*44cf0*/  BSYNC.RECONVERGENT B0 ;  /* 0x0000000000007941 */ /* 0x000fea0003800200 */
.L_x_1838:
[----:B------:R-:W-:Y:S01]  /*44d00*/  BAR.SYNC.DEFER_BLOCKING 0x0 ;  /* 0x0000000000007b1d */ /* 0x000fe20000010000 */
[----:B------:R-:W-:Y:S01]  /*44d10*/  ISETP.NE.AND P5, PT, R20, RZ, PT ;  /* 0x000000ff1400720c */ /* 0x000fe20003fa5270 */
[----:B0-----:R-:W-:Y:S01]  /*44d20*/  FFMA R4, R27, R26, R4 ;  /* 0x0000001a1b047223 */ /* 0x001fe20000000004 */
[----:B------:R-:W-:-:S03]  /*44d30*/  FFMA R25, R26, R28, R25 ;  /* 0x0000001c1a197223 */ /* 0x000fc60000000019 */
[----:B------:R-:W-:Y:S01]  /*44d40*/  BSSY.RECONVERGENT B0, `(.L_x_1840) ;  /* 0x000002d000007945 */ /* 0x000fe20003800200 */
[----:B------:R-:W-:Y:S04]  /*44d50*/  LDS R19, [R16] ;  /* 0x0000000010137984 */ /* 0x000fe80000000800 */
[----:B-123--:R-:W0:Y:S04]  /*44d60*/  LDS R18, [R17] ;  /* 0x0000000011127984 */ /* 0x00ee280000000800 */
        /* <DEDUP_REMOVED lines=40> */
.L_x_1843:
[----:B------:R-:W-:Y:S05]  /*44ff0*/  BSYNC.RECONVERGENT B1 ;  /* 0x0000000000017941 */ /* 0x000fea0003800200 */
.L_x_1842:
[----:B-----5:R1:W-:Y:S02]  /*45000*/  STS [R7], R18 ;  /* 0x0000001207007388 */ /* 0x0203e40000000800 */
.L_x_1841:
[----:B------:R-:W-:Y:S05]  /*45010*/  BSYNC.RECONVERGENT B0 ;  /* 0x0000000000007941 */ /* 0x000fea0003800200 */
.L_x_1840:
        /* <DEDUP_REMOVED lines=38> */
.L_x_1847:
[----:B------:R-:W-:Y:S05]  /*45280*/  BSYNC.RECONVERGENT B1 ;  /* 0x0000000000017941 */ /* 0x000fea0003800200 */
.L_x_1846:
[----:B-----5:R2:W-:Y:S02]  /*45290*/  STS [R7+0x4], R18 ;  /* 0x0000041207007388 */ /* 0x0205e40000000800 */
.L_x_1845:
[----:B------:R-:W-:Y:S05]  /*452a0*/  BSYNC.RECONVERGENT B0 ;  /* 0x0000000000007941 */ /* 0x000fea0003800200 */
.L_x_1844:
        /* <DEDUP_REMOVED lines=38> */
.L_x_1851:
[----:B------:R-:W-:Y:S05]  /*45510*/  BSYNC.RECONVERGENT B1 ;  /* 0x0000000000017941 */ /* 0x000fea0003800200 */
.L_x_1850:
[----:B-----5:R3:W-:Y:S02]  /*45520*/  STS [R7+0x8], R18 ;  /* 0x0000081207007388 */ /* 0x0207e40000000800 */
.L_x_1849:
[----:B------:R-:W-:Y:S05]  /*45530*/  BSYNC.RECONVERGENT B0 ;  /* 0x0000000000007941 */ /* 0x000fea0003800200 */
.L_x_1848:
        /* <DEDUP_REMOVED lines=9> */
.L_x_1853:
[----:B------:R-:W-:Y:S05]  /*455d0*/  BSYNC.RECONVERGENT B0 ;  /* 0x0000000000007941 */ /* 0x000fea0003800200 */
.L_x_1852:
[----:B------:R-:W-:Y:S01]  /*455e0*/  BAR.SYNC.DEFER_BLOCKING 0x0 ;  /* 0x0000000000007b1d */ /* 0x000fe20000010000 */
[----:B------:R-:W-:-:S05]  /*455f0*/  ISETP.NE.AND P5, PT, R20, RZ, PT ;  /* 0x000000ff1400720c */ /* 0x000fca0003fa5270 */
[----:B------:R-:W-:Y:S01]  /*45600*/  BSSY.RECONVERGENT B0, `(.L_x_1854) ;  /* 0x000002d000007945 */ /* 0x000fe20003800200 */
[----:B0-----:R-:W-:Y:S04]  /*45610*/  LDS R19, [R16] ;  /* 0x0000000010137984 */ /* 0x001fe80000000800 */
        /* <DEDUP_REMOVED lines=41> */
.L_x_1857:
[----:B------:R-:W-:Y:S05]  /*458b0*/  BSYNC.RECONVERGENT B1 ;  /* 0x0000000000017941 */ /* 0x000fea0003800200 */
.L_x_1856:
[----:B-----5:R1:W-:Y:S02]  /*458c0*/  STS [R7], R18 ;  /* 0x0000001207007388 */ /* 0x0203e40000000800 */
.L_x_1855:
[----:B------:R-:W-:Y:S05]  /*458d0*/  BSYNC.RECONVERGENT B0 ;  /* 0x0000000000007941 */ /* 0x000fea0003800200 */
.L_x_1854:
        /* <DEDUP_REMOVED lines=38> */
.L_x_1861:
[----:B------:R-:W-:Y:S05]  /*45b40*/  BSYNC.RECONVERGENT B1 ;  /* 0x0000000000017941 */ /* 0x000fea0003800200 */
.L_x_1860:
[----:B-----5:R2:W-:Y:S02]  /*45b50*/  STS [R7+0x4], R18 ;  /* 0x0000041207007388 */ /* 0x0205e40000000800 */
.L_x_1859:
[----:B------:R-:W-:Y:S05]  /*45b60*/  BSYNC.RECONVERGENT B0 ;  /* 0x0000000000007941 */ /* 0x000fea0003800200 */
.L_x_1858:
        /* <DEDUP_REMOVED lines=38> */
.L_x_1865:
[----:B------:R-:W-:Y:S05]  /*45dd0*/  BSYNC.RECONVERGENT B1 ;  /* 0x0000000000017941 */ /* 0x000fea0003800200 */
.L_x_1864:
[----:B-----5:R3:W-:Y:S02]  /*45de0*/  STS [R7+0x8], R18 ;  /* 0x0000081207007388 */ /* 0x0207e40000000800 */
.L_x_1863:
[----:B------:R-:W-:Y:S05]  /*45df0*/  BSYNC.RECONVERGENT B0 ;  /* 0x0000000000007941 */ /* 0x000fea0003800200 */
.L_x_1862:
        /* <DEDUP_REMOVED lines=9> */
.L_x_1867:
[----:B------:R-:W-:Y:S05]  /*45e90*/  BSYNC.RECONVERGENT B0 ;  /* 0x0000000000007941 */ /* 0x000fea0003800200 */
.L_x_1866:
        /* <DEDUP_REMOVED lines=45> */
.L_x_1871:
[----:B------:R-:W-:Y:S05]  /*46170*/  BSYNC.RECONVERGENT B1 ;  /* 0x0000000000017941 */ /* 0x000fea0003800200 */
.L_x_1870:
[----:B-----5:R1:W-:Y:S02]  /*46180*/  STS [R7], R18 ;  /* 0x0000001207007388 */ /* 0x0203e40000000800 */
.L_x_1869:
[----:B------:R-:W-:Y:S05]  /*46190*/  BSYNC.RECONVERGENT B0 ;  /* 0x0000000000007941 */ /* 0x000fea0003800200 */
.L_x_1868:
        /* <DEDUP_REMOVED lines=38> */
.L_x_1875:
[----:B------:R-:W-:Y:S05]  /*46400*/  BSYNC.RECONVERGENT B1 ;  /* 0x0000000000017941 */ /* 0x000fea0003800200 */
.L_x_1874:
[----:B-----5:R2:W-:Y:S02]  /*46410*/  STS [R7+0x4], R18 ;  /* 0x0000041207007388 */ /* 0x0205e40000000800 */
.L_x_1873:
[----:B------:R-:W-:Y:S05]  /*46420*/  BSYNC.RECONVERGENT B0 ;  /* 0x0000000000007941 */ /* 0x000fea0003800200 */
.L_x_1872:
        /* <DEDUP_REMOVED lines=38> */
.L_x_1879:
[----:B------:R-:W-:Y:S05]  /*46690*/  BSYNC.RECONVERGENT B1 ;  /* 0x0000000000017941 */ /* 0x000fea0003800200 */
.L_x_1878:
[----:B-----5:R3:W-:Y:S02]  /*466a0*/  STS [R7+0x8], R18 ;  /* 0x0000081207007388 */ /* 0x0207e40000000800 */
.L_x_1877:
[----:B------:R-:W-:Y:S05]  /*466b0*/  BSYNC.RECONVERGENT B0 ;  /* 0x0000000000007941 */ /* 0x000fea0003800200 */
.L_x_1876:
        /* <DEDUP_REMOVED lines=9> */
.L_x_1881:
[----:B------:R-:W-:Y:S05]  /*46750*/  BSYNC.RECONVERGENT B0 ;  /* 0x0000000000007941 */ /* 0x000fea0003800200 */
.L_x_1880:
        /* <DEDUP_REMOVED lines=45> */
.L_x_1885:
[----:B------:R-:W-:Y:S05]  /*46a30*/  BSYNC.RECONVERGENT B1 ;  /* 0x0000000000017941 */ /* 0x000fea0003800200 */
.L_x_1884:
[----:B-----5:R1:W-:Y:S02]  /*46a40*/  STS [R7], R18 ;  /* 0x0000001207007388 */ /* 0x0203e40000000800 */
.L_x_1883:
[----:B------:R-:W-:Y:S05]  /*46a50*/  BSYNC.RECONVERGENT B0 ;  /* 0x0000000000007941 */ /* 0x000fea0003800200 */
.L_x_1882:
        /* <DEDUP_REMOVED lines=38> */
.L_x_1889:
[----:B------:R-:W-:Y:S05]  /*46cc0*/  BSYNC.RECONVERGENT B1 ;  /* 0x0000000000017941 */ /* 0x000fea0003800200 */
.L_x_1888:
[----:B-----5:R2:W-:Y:S02]  /*46cd0*/  STS [R7+0x4], R18 ;  /* 0x0000041207007388 */ /* 0x0205e40000000800 */
.L_x_1887:
[----:B------:R-:W-:Y:S05]  /*46ce0*/  BSYNC.RECONVERGENT B0 ;  /* 0x0000000000007941 */ /* 0x000fea0003800200 */
.L_x_1886:
        /* <DEDUP_REMOVED lines=38> */
.L_x_1893:
[----:B------:R-:W-:Y:S05]  /*46f50*/  BSYNC.RECONVERGENT B1 ;  /* 0x0000000000017941 */ /* 0x000fea0003800200 */
.L_x_1892:
[----:B-----5:R3:W-:Y:S02]  /*46f60*/  STS [R7+0x8], R18 ;  /* 0x0000081207007388 */ /* 0x0207e40000000800 */
.L_x_1891:
[----:B------:R-:W-:Y:S05]  /*46f70*/  BSYNC.RECONVERGENT B0 ;  /* 0x0000000000007941 */ /* 0x000fea0003800200 */
.L_x_1890:
        /* <DEDUP_REMOVED lines=9> */
.L_x_1895:
[----:B------:R-:W-:Y:S05]  /*47010*/  BSYNC.RECONVERGENT B0 ;  /* 0x0000000000007941 */ /* 0x000fea0003800200 */
.L_x_1894:
        /* <DEDUP_REMOVED lines=44> */
.L_x_1899:
[----:B------:R-:W-:Y:S05]  /*472e0*/  BSYNC.RECONVERGENT B1 ;  /* 0x0000000000017941 */ /* 0x000fea0003800200 */
.L_x_1898:
[----:B-----5:R1:W-:Y:S02]  /*472f0*/  STS [R7], R18 ;  /* 0x0000001207007388 */ /* 0x0203e40000000800 */
.L_x_1897:
[----:B------:R-:W-:Y:S05]  /*47300*/  BSYNC.RECONVERGENT B0 ;  /* 0x0000000000007941 */ /* 0x000fea0003800200 */
.L_x_1896:
        /* <DEDUP_REMOVED lines=37> */
.L_x_1903:
[----:B------:R-:W-:Y:S05]  /*47560*/  BSYNC.RECONVERGENT B1 ;  /* 0x0000000000017941 */ /* 0x000fea0003800200 */
.L_x_1902:
[----:B-----5:R2:W-:Y:S02]  /*47570*/  STS [R7+0x4], R18 ;  /* 0x0000041207007388 */ /* 0x0205e40000000800 */
.L_x_1901:
[----:B------:R-:W-:Y:S05]  /*47580*/  BSYNC.RECONVERGENT B0 ;  /* 0x0000000000007941 */ /* 0x000fea0003800200 */
.L_x_1900:
        /* <DEDUP_REMOVED lines=37> */
.L_x_1907:
[----:B------:R-:W-:Y:S05]  /*477e0*/  BSYNC.RECONVERGENT B1 ;  /* 0x0000000000017941 */ /* 0x000fea0003800200 */
.L_x_1906:
[----:B-----5:R3:W-:Y:S02]  /*477f0*/  STS [R7+0x8], R18 ;  /* 0x0000081207007388 */ /* 0x0207e40000000800 */
.L_x_1905:
[----:B------:R-:W-:Y:S05]  /*47800*/  BSYNC.RECONVERGENT B0 ;  /* 0x0000000000007941 */ /* 0x000fea0003800200 */
.L_x_1904:
        /* <DEDUP_REMOVED lines=9> */
.L_x_1909:
[----:B------:R-:W-:Y:S05]  /*478a0*/  BSYNC.RECONVERGENT B0 ;  /* 0x0000000000007941 */ /* 0x000fea0003800200 */
.L_x_1908:
        /* <DEDUP_REMOVED lines=40> */
.L_x_1911:
[----:B------:R-:W-:Y:S05]  /*47b30*/  BSYNC.RECONVERGENT B0 ;  /* 0x0000000000007941 */ /* 0x000fea0003800200 */
.L_x_1910:
        /* <DEDUP_REMOVED lines=33> */
.L_x_1913:
[----:B------:R-:W-:Y:S05]  /*47d50*/  BSYNC.RECONVERGENT B0 ;  /* 0x0000000000007941 */ /* 0x000fea0003800200 */
.L_x_1912:
        /* <DEDUP_REMOVED lines=33> */
.L_x_1915:
[----:B------:R-:W-:Y:S05]  /*47f70*/  BSYNC.RECONVERGENT B0 ;  /* 0x0000000000007941 */ /* 0x000fea0003800200 */
.L_x_1914:
        /* <DEDUP_REMOVED lines=9> */
.L_x_1917:
[----:B------:R-:W-:Y:S05]  /*48010*/  BSYNC.RECONVERGENT B0 ;  /* 0x0000000000007941 */ /* 0x000fea0003800200 */
.L_x_1916:
        /* <DEDUP_REMOVED lines=38> */
.L_x_1919:
[----:B------:R-:W-:Y:S05]  /*48280*/  BSYNC.RECONVERGENT B0 ;  /* 0x0000000000007941 */ /* 0x000fea0003800200 */
.L_x_1918:
        /* <DEDUP_REMOVED lines=33> */
.L_x_1921:
[----:B------:R-:W-:Y:S05]  /*484a0*/  BSYNC.RECONVERGENT B0 ;  /* 0x0000000000007941 */ /* 0x000fea0003800200 */
.L_x_1920:
        /* <DEDUP_REMOVED lines=33> */
.L_x_1923:
[----:B------:R-:W-:Y:S05]  /*486c0*/  BSYNC.RECONVERGENT B0 ;  /* 0x0000000000007941 */ /* 0x000fea0003800200 */
.L_x_1922:
        /* <DEDUP_REMOVED lines=9> */
.L_x_1925:
[----:B------:R-:W-:Y:S05]  /*48760*/  BSYNC.RECONVERGENT B0 ;  /* 0x0000000000007941 */ /* 0x000fea0003800200 */
.L_x_1924:
        /* <DEDUP_REMOVED lines=47> */
.L_x_1929:
[----:B------:R-:W-:Y:S05]  /*48a60*/  BSYNC.RECONVERGENT B1 ;  /* 0x0000000000017941 */ /* 0x000fea0003800200 */
.L_x_1928:
[----:B-----5:R1:W-:Y:S02]  /*48a70*/  STS [R7], R18 ;  /* 0x0000001207007388 */ /* 0x0203e40000000800 */
.L_x_1927:
[----:B------:R-:W-:Y:S05]  /*48a80*/  BSYNC.RECONVERGENT B0 ;  /* 0x0000000000007941 */ /* 0x000fea0003800200 */
.L_x_1926:
        /* <DEDUP_REMOVED lines=38> */
.L_x_1933:
[----:B------:R-:W-:Y:S05]  /*48cf0*/  BSYNC.RECONVERGENT B1 ;  /* 0x0000000000017941 */ /* 0x000fea0003800200 */
.L_x_1932:
[----:B-----5:R2:W-:Y:S02]  /*48d00*/  STS [R7+0x4], R18 ;  /* 0x0000041207007388 */ /* 0x0205e40000000800 */
.L_x_1931:
[----:B------:R-:W-:Y:S05]  /*48d10*/  BSYNC.RECONVERGENT B0 ;  /* 0x0000000000007941 */ /* 0x000fea0003800200 */
.L_x_1930:
        /* <DEDUP_REMOVED lines=38> */
.L_x_1937:
[----:B------:R-:W-:Y:S05]  /*48f80*/  BSYNC.RECONVERGENT B1 ;  /* 0x0000000000017941 */ /* 0x000fea0003800200 */
.L_x_1936:
[----:B-----5:R3:W-:Y:S02]  /*48f90*/  STS [R7+0x8], R18 ;  /* 0x0000081207007388 */ /* 0x0207e40000000800 */
.L_x_1935:
[----:B------:R-:W-:Y:S05]  /*48fa0*/  BSYNC.RECONVERGENT B0 ;  /* 0x0000000000007941 */ /* 0x000fea0003800200 */
.L_x_1934:
        /* <DEDUP_REMOVED lines=9> */
.L_x_1939:
[----:B------:R-:W-:Y:S05]  /*49040*/  BSYNC.RECONVERGENT B0 ;  /* 0x0000000000007941 */ /* 0x000fea0003800200 */
.L_x_1938:
[----:B------:R-:W-:Y:S01]  /*49050*/  BAR.SYNC.DEFER_BLOCKING 0x0 ;  /* 0x0000000000007b1d */ /* 0x000fe20000010000 */
[----:B------:R-:W-:-:S05]  /*49060*/  ISETP.NE.AND P5, PT, R20, RZ, PT ;  /* 0x000000ff1400720c */ /* 0x000fca0003fa5270 */
[----:B------:R-:W-:Y:S01]  /*49070*/  BSSY.RECONVERGENT B0, `(.L_x_1940) ;  /* 0x000002d000007945 */ /* 0x000fe20003800200 */
[----:B0-----:R-:W-:Y:S04]  /*49080*/  LDS R19, [R16] ;  /* 0x0000000010137984 */ /* 0x001fe80000000800 */
[----:B------:R-:W0:Y:S04]  /*49090*/  LDS R26, [R17] ;  /* 0x00000000111a7984 */ /* 0x000e280000000800 */
[----:B-123--:R-:W1:Y:S01]  /*490a0*/  LDS R18, [R16+0x8] ;  /* 0x0000080010127984 */ /* 0x00ee620000000800 */
        /* <DEDUP_REMOVED lines=39> */
.L_x_1943:
[----:B------:R-:W-:Y:S05]  /*49320*/  BSYNC.RECONVERGENT B1 ;  /* 0x0000000000017941 */ /* 0x000fea0003800200 */
.L_x_1942:
[----:B-----5:R1:W-:Y:S02]  /*49330*/  STS [R7], R18 ;  /* 0x0000001207007388 */ /* 0x0203e40000000800 */
.L_x_1941:
[----:B------:R-:W-:Y:S05]  /*49340*/  BSYNC.RECONVERGENT B0 ;  /* 0x0000000000007941 */ /* 0x000fea0003800200 */
.L_x_1940:
        /* <DEDUP_REMOVED lines=38> */
.L_x_1947:
[----:B------:R-:W-:Y:S05]  /*495b0*/  BSYNC.RECONVERGENT B1 ;  /* 0x0000000000017941 */ /* 0x000fea0003800200 */
.L_x_1946:
[----:B-----5:R2:W-:Y:S02]  /*495c0*/  STS [R7+0x4], R18 ;  /* 0x0000041207007388 */ /* 0x0205e40000000800 */
.L_x_1945:
[----:B------:R-:W-:Y:S05]  /*495d0*/  BSYNC.RECONVERGENT B0 ;  /* 0x0000000000007941 */ /* 0x000fea0003800200 */
.L_x_1944:
        /* <DEDUP_REMOVED lines=38> */
.L_x_1951:
[----:B------:R-:W-:Y:S05]  /*49840*/  BSYNC.RECONVERGENT B1 ;  /* 0x0000000000017941 */ /* 0x000fea0003800200 */
.L_x_1950:
[----:B-----5:R3:W-:Y:S02]  /*49850*/  STS [R7+0x8], R18 ;  /* 0x0000081207007388 */ /* 0x0207e40000000800 */
.L_x_1949:
[----:B------:R-:W-:Y:S05]  /*49860*/  BSYNC.RECONVERGENT B0 ;  /* 0x0000000000007941 */ /* 0x000fea0003800200 */
.L_x_1948:
        /* <DEDUP_REMOVED lines=9> */
.L_x_1953:
[----:B------:R-:W-:Y:S05]  /*49900*/  BSYNC.RECONVERGENT B0 ;  /* 0x0000000000007941 */ /* 0x000fea0003800200 */
.L_x_1952:
[----:B------:R-:W-:Y:S06]  /*49910*/  BAR.SYNC.DEFER_BLOCKING 0x0 ;  /* 0x0000000000007b1d */ /* 0x000fec0000010000 */
[----:B------:R-:W-:Y:S01]  /*49920*/  BSSY.RECONVERGENT B0, `(.L_x_1954) ;  /* 0x0000032000007945 */ /* 0x000fe20003800200 */
[----:B------:R-:W-:Y:S04]  /*49930*/  LDS R25, [R16] ;  /* 0x0000000010197984 */ /* 0x000fe80000000800 */
[----:B0-----:R-:W0:Y:S04]  /*49940*/  LDS R19, [R17] ;  /* 0x0000000011137984 */ /* 0x001e280000000800 */
[----:B-123--:R-:W1:Y:S01]  /*49950*/  LDS R18, [R16+0x8] ;  /* 0x0000080010127984 */ /* 0x00ee620000000800 */
        /* <DEDUP_REMOVED lines=44> */
.L_x_1957:
[----:B------:R-:W-:Y:S05]  /*49c20*/  BSYNC.RECONVERGENT B1 ;  /* 0x0000000000017941 */ /* 0x000fea0003800200 */
.L_x_1956:
[----:B-----5:R1:W-:Y:S02]  /*49c30*/  STS [R7], R18 ;  /* 0x0000001207007388 */ /* 0x0203e40000000800 */
.L_x_1955:
[----:B------:R-:W-:Y:S05]  /*49c40*/  BSYNC.RECONVERGENT B0 ;  /* 0x0000000000007941 */ /* 0x000fea0003800200 */
.L_x_1954:
        /* <DEDUP_REMOVED lines=42> */
.L_x_1961:
[----:B------:R-:W-:Y:S05]  /*49ef0*/  BSYNC.RECONVERGENT B1 ;  /* 0x0000000000017941 */ /* 0x000fea0003800200 */
.L_x_1960:
[----:B-----5:R2:W-:Y:S02]  /*49f00*/  STS [R7+0x4], R18 ;  /* 0x0000041207007388 */ /* 0x0205e40000000800 */
.L_x_1959:
[----:B------:R-:W-:Y:S05]  /*49f10*/  BSYNC.RECONVERGENT B0 ;  /* 0x0000000000007941 */ /* 0x000fea0003800200 */
.L_x_1958:
        /* <DEDUP_REMOVED lines=41> */
.L_x_1965:
[----:B------:R-:W-:Y:S05]  /*4a1b0*/  BSYNC.RECONVERGENT B1 ;  /* 0x0000000000017941 */ /* 0x000fea0003800200 */
.L_x_1964:
[----:B-----5:R3:W-:Y:S02]  /*4a1c0*/  STS [R7+0x8], R18 ;  /* 0x0000081207007388 */ /* 0x0207e40000000800 */
.L_x_1963:
[----:B------:R-:W-:Y:S05]  /*4a1d0*/  BSYNC.RECONVERGENT B0 ;  /* 0x0000000000007941 */ /* 0x000fea0003800200 */
.L_x_1962:
        /* <DEDUP_REMOVED lines=9> */
.L_x_1967:
[----:B------:R-:W-:Y:S05]  /*4a270*/  BSYNC.RECONVERGENT B0 ;  /* 0x0000000000007941 */ /* 0x000fea0003800200 */
.L_x_1966:
[----:B------:R-:W-:Y:S06]  /*4a280*/  BAR.SYNC.DEFER_BLOCKING 0x0 ;  /* 0x0000000000007b1d */ /* 0x000fec0000010000 */
[----:B------:R-:W-:Y:S01]  /*4a290*/  BSSY.RECONVERGENT B0, `(.L_x_1968) ;  /* 0x0000032000007945 */ /* 0x000fe20003800200 */
[----:B0123--:R-:W-:Y:S04]  /*4a2a0*/  LDS R18, [R16] ;  /* 0x0000000010127984 */ /* 0x00ffe80000000800 */
[----:B------:R-:W0:Y:S04]  /*4a2b0*/  LDS R19, [R17] ;  /* 0x0000000011137984 */ /* 0x000e280000000800 */
        /* <DEDUP_REMOVED lines=45> */
.L_x_1971:
[----:B------:R-:W-:Y:S05]  /*4a590*/  BSYNC.RECONVERGENT B1 ;  /* 0x0000000000017941 */ /* 0x000fea0003800200 */
.L_x_1970:
[----:B-----5:R1:W-:Y:S02]  /*4a5a0*/  STS [R7], R18 ;  /* 0x0000001207007388 */ /* 0x0203e40000000800 */
.L_x_1969:
[----:B------:R-:W-:Y:S05]  /*4a5b0*/  BSYNC.RECONVERGENT B0 ;  /* 0x0000000000007941 */ /* 0x000fea0003800200 */
.L_x_1968:
        /* <DEDUP_REMOVED lines=42> */
.L_x_1975:
[----:B------:R-:W-:Y:S05]  /*4a860*/  BSYNC.RECONVERGENT B1 ;  /* 0x0000000000017941 */ /* 0x000fea0003800200 */
.L_x_1974:
[----:B-----5:R2:W-:Y:S02]  /*4a870*/  STS [R7+0x4], R18 ;  /* 0x0000041207007388 */ /* 0x0205e40000000800 */
.L_x_1973:
[----:B------:R-:W-:Y:S05]  /*4a880*/  BSYNC.RECONVERGENT B0 ;  /* 0x0000000000007941 */ /* 0x000fea0003800200 */
.L_x_1972:
        /* <DEDUP_REMOVED lines=41> */
.L_x_1979:
[----:B------:R-:W-:Y:S05]  /*4ab20*/  BSYNC.RECONVERGENT B1 ;  /* 0x0000000000017941 */ /* 0x000fea0003800200 */
.L_x_1978:
[----:B-----5:R3:W-:Y:S02]  /*4ab30*/  STS [R7+0x8], R18 ;  /* 0x0000081207007388 */ /* 0x0207e40000000800 */
.L_x_1977:
[----:B------:R-:W-:Y:S05]  /*4ab40*/  BSYNC.RECONVERGENT B0 ;  /* 0x0000000000007941 */ /* 0x000fea0003800200 */
.L_x_1976:
        /* <DEDUP_REMOVED lines=9> */
.L_x_1981:
[----:B------:R-:W-:Y:S05]  /*4abe0*/  BSYNC.RECONVERGENT B0 ;  /* 0x0000000000007941 */ /* 0x000fea0003800200 */
.L_x_1980:
        /* <DEDUP_REMOVED lines=48> */
.L_x_1985:
[----:B------:R-:W-:Y:S05]  /*4aef0*/  BSYNC.RECONVERGENT B1 ;  /* 0x0000000000017941 */ /* 0x000fea0003800200 */
.L_x_1984:
[----:B-----5:R1:W-:Y:S02]  /*4af00*/  STS [R7], R18 ;  /* 0x0000001207007388 */ /* 0x0203e40000000800 */
.L_x_1983:
[----:B------:R-:W-:Y:S05]  /*4af10*/  BSYNC.RECONVERGENT B0 ;  /* 0x0000000000007941 */ /* 0x000fea0003800200 */
.L_x_1982:
        /* <DEDUP_REMOVED lines=41> */
.L_x_1989:
[----:B------:R-:W-:Y:S05]  /*4b1b0*/  BSYNC.RECONVERGENT B1 ;  /* 0x0000000000017941 */ /* 0x000fea0003800200 */
.L_x_1988:
[----:B-----5:R2:W-:Y:S02]  /*4b1c0*/  STS [R7+0x4], R18 ;  /* 0x0000041207007388 */ /* 0x0205e40000000800 */
.L_x_1987:
[----:B------:R-:W-:Y:S05]  /*4b1d0*/  BSYNC.RECONVERGENT B0 ;  /* 0x0000000000007941 */ /* 0x000fea0003800200 */
.L_x_1986:
        /* <DEDUP_REMOVED lines=40> */
.L_x_1993:
[----:B------:R-:W-:Y:S05]  /*4b460*/  BSYNC.RECONVERGENT B1 ;  /* 0x0000000000017941 */ /* 0x000fea0003800200 */
.L_x_1992:
[----:B-----5:R3:W-:Y:S02]  /*4b470*/  STS [R7+0x8], R18 ;  /* 0x0000081207007388 */ /* 0x0207e40000000800 */
.L_x_1991:
[----:B------:R-:W-:Y:S05]  /*4b480*/  BSYNC.RECONVERGENT B0 ;  /* 0x0000000000007941 */ /* 0x000fea0003800200 */
.L_x_1990:
        /* <DEDUP_REMOVED lines=9> */
.L_x_1995:
[----:B------:R-:W-:Y:S05]  /*4b520*/  BSYNC.RECONVERGENT B0 ;  /* 0x0000000000007941 */ /* 0x000fea0003800200 */
.L_x_1994:
[----:B------:R-:W-:Y:S01]  /*4b530*/  BAR.SYNC.DEFER_BLOCKING 0x0 ;  /* 0x0000000000007b1d */ /* 0x000fe20000010000 */
[----:B------:R-:W-:-:S05]  /*4b540*/  ISETP.NE.AND P5, PT, R20, RZ, PT ;  /* 0x000000ff1400720c */ /* 0x000fca0003fa5270 */
        /* <DEDUP_REMOVED lines=15> */
[----:B------:R-:W0:Y:S01]  /*4b640*/  S2R R26, SR_CTAID.X ;  /* 0x00000000001a7919 */ /* 0x000e220000002500 */
[----:B------:R-:W1:Y:S03]  /*4b650*/  LDCU.64 UR4, c[0x0][0x380] ;  /* 0x00007000ff0477ac */ /* 0x000e660008000a00 */
        /* <DEDUP_REMOVED lines=15> */
[----:B------:R-:W-:Y:S01]  /*4b750*/  IMAD R18, R5, 0xe0, RZ ;  /* 0x000000e005127824 */ /* 0x000fe200078e02ff */
[----:B------:R-:W-:Y:S01]  /*4b760*/  PRMT R19, R19, 0x7710, RZ ;  /* 0x0000771013137816 */ /* 0x000fe200000000ff */
[----:B0-----:R-:W-:-:S04]  /*4b770*/  IMAD R26, R26, 0x20, R27 ;  /* 0x000000201a1a7824 */ /* 0x001fc800078e021b */
[----:B------:R-:W-:-:S05]  /*4b780*/  IMAD.IADD R19, R2, 0x1, R19 ;  /* 0x0000000102137824 */ /* 0x000fca00078e0213 */
[----:B------:R-:W-:-:S04]  /*4b790*/  LOP3.LUT R19, R26, 0xff, R19, 0xf8, !PT ;  /* 0x000000ff1a137812 */ /* 0x000fc800078ef813 */
[----:B------:R-:W-:-:S05]  /*4b7a0*/  IADD3 R19, P5, PT, R18, R19, RZ ;  /* 0x0000001312137210 */ /* 0x000fca0007fbe0ff */
[----:B------:R-:W-:Y:S01]  /*4b7b0*/  IMAD.X R26, RZ, RZ, RZ, P5 ;  /* 0x000000ffff1a7224 */ /* 0x000fe200028e06ff */
[----:B-1----:R-:W-:-:S04]  /*4b7c0*/  LEA R18, P5, R19, UR4, 0x2 ;  /* 0x0000000413127c11 */ /* 0x002fc8000f8a10ff */
[----:B------:R-:W-:-:S05]  /*4b7d0*/  LEA.HI.X R19, R19, UR5, R26, 0x2, P5 ;  /* 0x0000000513137c11 */ /* 0x000fca000a8f141a */
[----:B------:R0:W5:Y:S04]  /*4b7e0*/  LDG.E.CONSTANT R18, desc[UR6][R18.64+0x62700] ;  /* 0x0627000612127981 */ /* 0x000168000c1e9900 */
.L_x_1999:
[----:B------:R-:W-:Y:S05]  /*4b7f0*/  BSYNC.RECONVERGENT B1 ;  /* 0x0000000000017941 */ /* 0x000fea0003800200 */
.L_x_1998:
[----:B-----5:R1:W-:Y:S02]  /*4b800*/  STS [R7], R18 ;  /* 0x0000001207007388 */ /* 0x0203e40000000800 */
.L_x_1997:
[----:B------:R-:W-:Y:S05]  /*4b810*/  BSYNC.RECONVERGENT B0 ;  /* 0x0000000000007941 */ /* 0x000fea0003800200 */
.L_x_1996:
        /* <DEDUP_REMOVED lines=37> */
.L_x_2003:
[----:B------:R-:W-:Y:S05]  /*4ba70*/  BSYNC.RECONVERGENT B1 ;  /* 0x0000000000017941 */ /* 0x000fea0003800200 */
.L_x_2002:
[----:B-----5:R2:W-:Y:S02]  /*4ba80*/  STS [R7+0x4], R18 ;  /* 0x0000041207007388 */ /* 0x0205e40000000800 */
.L_x_2001:
[----:B------:R-:W-:Y:S05]  /*4ba90*/  BSYNC.RECONVERGENT B0 ;  /* 0x0000000000007941 */ /* 0x000fea0003800200 */
.L_x_2000:
        /* <DEDUP_REMOVED lines=17> */
[----:B------:R-:W-:Y:S02]  /*4bbb0*/  LOP3.LUT R27, R26, 0xfe, RZ, 0xc0, !PT ;  /* 0x000000fe1a1b7812 */ /* 0x000fe400078ec0ff */
[----:B------:R-:W1:Y:S02]  /*4bbc0*/  S2R R26, SR_CTAID.X ;  /* 0x00000000001a7919 */ /* 0x000e640000002500 */
[----:B------:R-:W-:-:S04]  /*4bbd0*/  LEA.HI R27, R27, R18, RZ, 0x1f ;  /* 0x000000121b1b7211 */ /* 0x000fc800078ff8ff */
        /* <DEDUP_REMOVED lines=8> */
[----:B------:R-:W-:Y:S02]  /*4bc60*/  IMAD R27, R13, 0xe0, RZ ;  /* 0x000000e00d1b7824 */ /* 0x000fe400078e02ff */
[----:B-1----:R-:W-:Y:S02]  /*4bc70*/  IMAD R19, R26, 0x20, R19 ;  /* 0x000000201a137824 */ /* 0x002fe400078e0213 */
[----:B------:R-:W-:-:S05]  /*4bc80*/  IMAD.IADD R18, R11, 0x1, R18 ;  /* 0x000000010b127824 */ /* 0x000fca00078e0212 */
[----:B------:R-:W-:-:S04]  /*4bc90*/  LOP3.LUT R18, R19, 0xff, R18, 0xf8, !PT ;  /* 0x000000ff13127812 */ /* 0x000fc800078ef812 */
[----:B------:R-:W-:-:S05]  /*4bca0*/  IADD3 R19, P5, PT, R27, R18, RZ ;  /* 0x000000121b137210 */ /* 0x000fca0007fbe0ff */
[----:B------:R-:W-:Y:S01]  /*4bcb0*/  IMAD.X R26, RZ, RZ, RZ, P5 ;  /* 0x000000ffff1a7224 */ /* 0x000fe200028e06ff */
[----:B0-----:R-:W-:-:S04]  /*4bcc0*/  LEA R18, P5, R19, UR4, 0x2 ;  /* 0x0000000413127c11 */ /* 0x001fc8000f8a10ff */
[----:B------:R-:W-:-:S05]  /*4bcd0*/  LEA.HI.X R19, R19, UR5, R26, 0x2, P5 ;  /* 0x0000000513137c11 */ /* 0x000fca000a8f141a */
[----:B------:R0:W5:Y:S04]  /*4bce0*/  LDG.E.CONSTANT R18, desc[UR6][R18.64+0x62700] ;  /* 0x0627000612127981 */ /* 0x000168000c1e9900 */
.L_x_2007:
[----:B------:R-:W-:Y:S05]  /*4bcf0*/  BSYNC.RECONVERGENT B1 ;  /* 0x0000000000017941 */ /* 0x000fea0003800200 */
.L_x_2006:
[----:B-----5:R3:W-:Y:S02]  /*4bd00*/  STS [R7+0x8], R18 ;  /* 0x0000081207007388 */ /* 0x0207e40000000800 */
.L_x_2005:
[----:B------:R-:W-:Y:S05]  /*4bd10*/  BSYNC.RECONVERGENT B0 ;  /* 0x0000000000007941 */ /* 0x000fea0003800200 */
.L_x_2004:
        /* <DEDUP_REMOVED lines=9> */
.L_x_2009:
[----:B------:R-:W-:Y:S05]  /*4bdb0*/  BSYNC.RECONVERGENT B0 ;  /* 0x0000000000007941 */ /* 0x000fea0003800200 */
.L_x_2008:
        /* <DEDUP_REMOVED lines=44> */
.L_x_2013:
[----:B------:R-:W-:Y:S05]  /*4c080*/  BSYNC.RECONVERGENT B1 ;  /* 0x0000000000017941 */ /* 0x000fea0003800200 */
.L_x_2012:
[----:B-----5:R1:W-:Y:S02]  /*4c090*/  STS [R7], R18 ;  /* 0x0000001207007388 */ /* 0x0203e40000000800 */
.L_x_2011:
[----:B------:R-:W-:Y:S05]  /*4c0a0*/  BSYNC.RECONVERGENT B0 ;  /* 0x0000000000007941 */ /* 0x000fea0003800200 */
.L_x_2010:
        /* <DEDUP_REMOVED lines=37> */
.L_x_2017:
[----:B------:R-:W-:Y:S05]  /*4c300*/  BSYNC.RECONVERGENT B1 ;  /* 0x0000000000017941 */ /* 0x000fea0003800200 */
.L_x_2016:
[----:B-----5:R2:W-:Y:S02]  /*4c310*/  STS [R7+0x4], R18 ;  /* 0x0000041207007388 */ /* 0x0205e40000000800 */
.L_x_2015:
[----:B------:R-:W-:Y:S05]  /*4c320*/  BSYNC.RECONVERGENT B0 ;  /* 0x0000000000007941 */ /* 0x000fea0003800200 */
.L_x_2014:
        /* <DEDUP_REMOVED lines=37> */
.L_x_2021:
[----:B------:R-:W-:Y:S05]  /*4c580*/  BSYNC.RECONVERGENT B1 ;  /* 0x0000000000017941 */ /* 0x000fea0003800200 */
.L_x_2020:
[----:B-----5:R3:W-:Y:S02]  /*4c590*/  STS [R7+0x8], R18 ;  /* 0x0000081207007388 */ /* 0x0207e40000000800 */
.L_x_2019:
[----:B------:R-:W-:Y:S05]  /*4c5a0*/  BSYNC.RECONVERGENT B0 ;  /* 0x0000000000007941 */ /* 0x000fea0003800200 */
.L_x_2018:
        /* <DEDUP_REMOVED lines=9> */
.L_x_2023:
[----:B------:R-:W-:Y:S05]  /*4c640*/  BSYNC.RECONVERGENT B0 ;  /* 0x0000000000007941 */ /* 0x000fea0003800200 */
.L_x_2022:
        /* <DEDUP_REMOVED lines=49> */
.L_x_2027:
[----:B------:R-:W-:Y:S05]  /*4c960*/  BSYNC.RECONVERGENT B1 ;  /* 0x0000000000017941 */ /* 0x000fea0003800200 */
.L_x_2026:
[----:B-----5:R1:W-:Y:S02]  /*4c970*/  STS [R7], R18 ;  /* 0x0000001207007388 */ /* 0x0203e40000000800 */
.L_x_2025:
[----:B------:R-:W-:Y:S05]  /*4c980*/  BSYNC.RECONVERGENT B0 ;  /* 0x0000000000007941 */ /* 0x000fea0003800200 */
.L_x_2024:
        /* <DEDUP_REMOVED lines=42> */
.L_x_2031:
[----:B------:R-:W-:Y:S05]  /*4cc30*/  BSYNC.RECONVERGENT B1 ;  /* 0x0000000000017941 */ /* 0x000fea0003800200 */
.L_x_2030:
[----:B-----5:R2:W-:Y:S02]  /*4cc40*/  STS [R7+0x4], R18 ;  /* 0x0000041207007388 */ /* 0x0205e40000000800 */
.L_x_2029:
[----:B------:R-:W-:Y:S05]  /*4cc50*/  BSYNC.RECONVERGENT B0 ;  /* 0x0000000000007941 */ /* 0x000fea0003800200 */
.L_x_2028:
        /* <DEDUP_REMOVED lines=41> */
.L_x_2035:
[----:B------:R-:W-:Y:S05]  /*4cef0*/  BSYNC.RECONVERGENT B1 ;  /* 0x0000000000017941 */ /* 0x000fea0003800200 */
.L_x_2034:
[----:B-----5:R3:W-:Y:S02]  /*4cf00*/  STS [R7+0x8], R18 ;  /* 0x0000081207007388 */ /* 0x0207e40000000800 */
.L_x_2033:
[----:B------:R-:W-:Y:S05]  /*4cf10*/  BSYNC.RECONVERGENT B0 ;  /* 0x0000000000007941 */ /* 0x000fea0003800200 */
.L_x_2032:
        /* <DEDUP_REMOVED lines=9> */
.L_x_2037:
[----:B------:R-:W-:Y:S05]  /*4cfb0*/  BSYNC.RECONVERGENT B0 ;  /* 0x0000000000007941 */ /* 0x000fea0003800200 */
.L_x_2036:
        /* <DEDUP_REMOVED lines=49> */
.L_x_2041:
[----:B------:R-:W-:Y:S05]  /*4d2d0*/  BSYNC.RECONVERGENT B1 ;  /* 0x0000000000017941 */ /* 0x000fea0003800200 */
.L_x_2040:
[----:B-----5:R1:W-:Y:S02]  /*4d2e0*/  STS [R7], R18 ;  /* 0x0000001207007388 */ /* 0x0203e40000000800 */
.L_x_2039:
[----:B------:R-:W-:Y:S05]  /*4d2f0*/  BSYNC.RECONVERGENT B0 ;  /* 0x0000000000007941 */ /* 0x000fea0003800200 */
.L_x_2038:
        /* <DEDUP_REMOVED lines=42> */
.L_x_2045:
[----:B------:R-:W-:Y:S05]  /*4d5a0*/  BSYNC.RECONVERGENT B1 ;  /* 0x0000000000017941 */ /* 0x000fea0003800200 */
.L_x_2044:
[----:B-----5:R2:W-:Y:S02]  /*4d5b0*/  STS [R7+0x4], R18 ;  /* 0x0000041207007388 */ /* 0x0205e40000000800 */
.L_x_2043:
[----:B------:R-:W-:Y:S05]  /*4d5c0*/  BSYNC.RECONVERGENT B0 ;  /* 0x0000000000007941 */ /* 0x000fea0003800200 */
.L_x_2042:
        /* <DEDUP_REMOVED lines=41> */
.L_x_2049:
[----:B------:R-:W-:Y:S05]  /*4d860*/  BSYNC.RECONVERGENT B1 ;  /* 0x0000000000017941 */ /* 0x000fea0003800200 */
.L_x_2048:
[----:B-----5:R3:W-:Y:S02]  /*4d870*/  STS [R7+0x8], R18 ;  /* 0x0000081207007388 */ /* 0x0207e40000000800 */
.L_x_2047:
[----:B------:R-:W-:Y:S05]  /*4d880*/  BSYNC.RECONVERGENT B0 ;  /* 0x0000000000007941 */ /* 0x000fea0003800200 */
.L_x_2046:
        /* <DEDUP_REMOVED lines=9> */
.L_x_2051:
[----:B------:R-:W-:Y:S05]  /*4d920*/  BSYNC.RECONVERGENT B0 ;  /* 0x0000000000007941 */ /* 0x000fea0003800200 */
.L_x_2050:
        /* <DEDUP_REMOVED lines=49> */
.L_x_2055:
[----:B------:R-:W-:Y:S05]  /*4dc40*/  BSYNC.RECONVERGENT B1 ;  /* 0x0000000000017941 */ /* 0x000fea0003800200 */
.L_x_2054:
[----:B-----5:R1:W-:Y:S02]  /*4dc50*/  STS [R7], R18 ;  /* 0x0000001207007388 */ /* 0x0203e40000000800 */
.L_x_2053:
[----:B------:R-:W-:Y:S05]  /*4dc60*/  BSYNC.RECONVERGENT B0 ;  /* 0x0000000000007941 */ /* 0x000fea0003800200 */
.L_x_2052:
        /* <DEDUP_REMOVED lines=42> */
.L_x_2059:
[----:B------:R-:W-:Y:S05]  /*4df10*/  BSYNC.RECONVERGENT B1 ;  /* 0x0000000000017941 */ /* 0x000fea0003800200 */
.L_x_2058:
[----:B-----5:R2:W-:Y:S02]  /*4df20*/  STS [R7+0x4], R18 ;  /* 0x0000041207007388 */ /* 0x0205e40000000800 */
.L_x_2057:
[----:B------:R-:W-:Y:S05]  /*4df30*/  BSYNC.RECONVERGENT B0 ;  /* 0x0000000000007941 */ /* 0x000fea0003800200 */
.L_x_2056:
        /* <DEDUP_REMOVED lines=41> */
.L_x_2063:
[----:B------:R-:W-:Y:S05]  /*4e1d0*/  BSYNC.RECONVERGENT B1 ;  /* 0x0000000000017941 */ /* 0x000fea0003800200 */
.L_x_2062:
[----:B-----5:R3:W-:Y:S02]  /*4e1e0*/  STS [R7+0x8], R18 ;  /* 0x0000081207007388 */ /* 0x0207e40000000800 */
.L_x_2061:
[----:B------:R-:W-:Y:S05]  /*4e1f0*/  BSYNC.RECONVERGENT B0 ;  /* 0x0000000000007941 */ /* 0x000fea0003800200 */
.L_x_2060:
        /* <DEDUP_REMOVED lines=9> */
.L_x_2065:
[----:B------:R-:W-:Y:S05]  /*4e290*/  BSYNC.RECONVERGENT B0 ;  /* 0x0000000000007941 */ /* 0x000fea0003800200 */
.L_x_2064:
        /* <DEDUP_REMOVED lines=49> */
.L_x_2069:
[----:B------:R-:W-:Y:S05]  /*4e5b0*/  BSYNC.RECONVERGENT B1 ;  /* 0x0000000000017941 */ /* 0x000fea0003800200 */
.L_x_2068:
[----:B-----5:R1:W-:Y:S02]  /*4e5c0*/  STS [R7], R18 ;  /* 0x0000001207007388 */ /* 0x0203e40000000800 */
.L_x_2067:
[----:B------:R-:W-:Y:S05]  /*4e5d0*/  BSYNC.RECONVERGENT B0 ;  /* 0x0000000000007941 */ /* 0x000fea0003800200 */
.L_x_2066:
        /* <DEDUP_REMOVED lines=42> */
.L_x_2073:
[----:B------:R-:W-:Y:S05]  /*4e880*/  BSYNC.RECONVERGENT B1 ;  /* 0x0000000000017941 */ /* 0x000fea0003800200 */
.L_x_2072:
[----:B-----5:R2:W-:Y:S02]  /*4e890*/  STS [R7+0x4], R18 ;  /* 0x0000041207007388 */ /* 0x0205e40000000800 */
.L_x_2071:
[----:B------:R-:W-:Y:S05]  /*4e8a0*/  BSYNC.RECONVERGENT B0 ;  /* 0x0000000000007941 */ /* 0x000fea0003800200 */
.L_x_2070:
        /* <DEDUP_REMOVED lines=41> */
.L_x_2077:
[----:B------:R-:W-:Y:S05]  /*4eb40*/  BSYNC.RECONVERGENT B1 ;  /* 0x0000000000017941 */ /* 0x000fea0003800200 */
.L_x_2076:
[----:B-----5:R3:W-:Y:S02]  /*4eb50*/  STS [R7+0x8], R18 ;  /* 0x0000081207007388 */ /* 0x0207e40000000800 */
.L_x_2075:
[----:B------:R-:W-:Y:S05]  /*4eb60*/  BSYNC.RECONVERGENT B0 ;  /* 0x0000000000007941 */ /* 0x000fea0003800200 */
.L_x_2074:
        /* <DEDUP_REMOVED lines=9> */
.L_x_2079:
[----:B------:R-:W-:Y:S05]  /*4ec00*/  BSYNC.RECONVERGENT B0 ;  /* 0x0000000000007941 */ /* 0x000fea0003800200 */
.L_x_2078:
        /* <DEDUP_REMOVED lines=48> */
.L_x_2083:
[----:B------:R-:W-:Y:S05]  /*4ef10*/  BSYNC.RECONVERGENT B1 ;  /* 0x0000000000017941 */ /* 0x000fea0003800200 */
.L_x_2082:
[----:B-----5:R1:W-:Y:S02]  /*4ef20*/  STS [R7], R18 ;  /* 0x0000001207007388 */ /* 0x0203e40000000800 */
.L_x_2081:
[----:B------:R-:W-:Y:S05]  /*4ef30*/  BSYNC.RECONVERGENT B0 ;  /* 0x0000000000007941 */ /* 0x000fea0003800200 */
.L_x_2080:
        /* <DEDUP_REMOVED lines=41> */
.L_x_2087:
[----:B------:R-:W-:Y:S05]  /*4f1d0*/  BSYNC.RECONVERGENT B1 ;  /* 0x0000000000017941 */ /* 0x000fea0003800200 */
.L_x_2086:
[----:B-----5:R2:W-:Y:S02]  /*4f1e0*/  STS [R7+0x4], R18 ;  /* 0x0000041207007388 */ /* 0x0205e40000000800 */
.L_x_2085:
[----:B------:R-:W-:Y:S05]  /*4f1f0*/  BSYNC.RECONVERGENT B0 ;  /* 0x0000000000007941 */ /* 0x000fea0003800200 */
.L_x_2084:
        /* <DEDUP_REMOVED lines=40> */
.L_x_2091:
[----:B------:R-:W-:Y:S05]  /*4f480*/  BSYNC.RECONVERGENT B1 ;  /* 0x0000000000017941 */ /* 0x000fea0003800200 */
.L_x_2090:
[----:B-----5:R3:W-:Y:S02]  /*4f490*/  STS [R7+0x8], R18 ;  /* 0x0000081207007388 */ /* 0x0207e40000000800 */
.L_x_2089:
[----:B------:R-:W-:Y:S05]  /*4f4a0*/  BSYNC.RECONVERGENT B0 ;  /* 0x0000000000007941 */ /* 0x000fea0003800200 */
.L_x_2088:
        /* <DEDUP_REMOVED lines=9> */
.L_x_2093:
[----:B------:R-:W-:Y:S05]  /*4f540*/  BSYNC.RECONVERGENT B0 ;  /* 0x0000000000007941 */ /* 0x000fea0003800200 */
.L_x_2092:
        /* <DEDUP_REMOVED lines=44> */
.L_x_2097:
[----:B------:R-:W-:Y:S05]  /*4f810*/  BSYNC.RECONVERGENT B1 ;  /* 0x0000000000017941 */ /* 0x000fea0003800200 */
.L_x_2096:
[----:B-----5:R1:W-:Y:S02]  /*4f820*/  STS [R7], R18 ;  /* 0x0000001207007388 */ /* 0x0203e40000000800 */
.L_x_2095:
[----:B------:R-:W-:Y:S05]  /*4f830*/  BSYNC.RECONVERGENT B0 ;  /* 0x0000000000007941 */ /* 0x000fea0003800200 */
.L_x_2094:
        /* <DEDUP_REMOVED lines=37> */
.L_x_2101:
[----:B------:R-:W-:Y:S05]  /*4fa90*/  BSYNC.RECONVERGENT B1 ;  /* 0x0000000000017941 */ /* 0x000fea0003800200 */
.L_x_2100:
[----:B-----5:R2:W-:Y:S02]  /*4faa0*/  STS [R7+0x4], R18 ;  /* 0x0000041207007388 */ /* 0x0205e40000000800 */
.L_x_2099:
[----:B------:R-:W-:Y:S05]  /*4fab0*/  BSYNC.RECONVERGENT B0 ;  /* 0x0000000000007941 */ /* 0x000fea0003800200 */
.L_x_2098:
        /* <DEDUP_REMOVED lines=37> */
.L_x_2105:
[----:B------:R-:W-:Y:S05]  /*4fd10*/  BSYNC.RECONVERGENT B1 ;  /* 0x0000000000017941 */ /* 0x000fea0003800200 */
.L_x_2104:
[----:B-----5:R3:W-:Y:S02]  /*4fd20*/  STS [R7+0x8], R18 ;  /* 0x0000081207007388 */ /* 0x0207e40000000800 */
.L_x_2103:
[----:B------:R-:W-:Y:S05]  /*4fd30*/  BSYNC.RECONVERGENT B0 ;  /* 0x0000000000007941 */ /* 0x000fea0003800200 */
.L_x_2102:
        /* <DEDUP_REMOVED lines=9> */
.L_x_2107:
[----:B------:R-:W-:Y:S05]  /*4fdd0*/  BSYNC.RECONVERGENT B0 ;  /* 0x0000000000007941 */ /* 0x000fea0003800200 */
.L_x_2106:
        /* <DEDUP_REMOVED lines=44> */
.L_x_2111:
[----:B------:R-:W-:Y:S05]  /*500a0*/  BSYNC.RECONVERGENT B1 ;  /* 0x0000000000017941 */ /* 0x000fea0003800200 */
.L_x_2110:
[----:B-----5:R1:W-:Y:S02]  /*500b0*/  STS [R7], R18 ;  /* 0x0000001207007388 */ /* 0x0203e40000000800 */
.L_x_2109:
[----:B------:R-:W-:Y:S05]  /*500c0*/  BSYNC.RECONVERGENT B0 ;  /* 0x0000000000007941 */ /* 0x000fea0003800200 */
.L_x_2108:
        /* <DEDUP_REMOVED lines=37> */
.L_x_2115:
[----:B------:R-:W-:Y:S05]  /*50320*/  BSYNC.RECONVERGENT B1 ;  /* 0x0000000000017941 */ /* 0x000fea0003800200 */
.L_x_2114:
[----:B-----5:R2:W-:Y:S02]  /*50330*/  STS [R7+0x4], R18 ;  /* 0x0000041207007388 */ /* 0x0205e40000000800 */
.L_x_2113:
[----:B------:R-:W-:Y:S05]  /*50340*/  BSYNC.RECONVERGENT B0 ;  /* 0x0000000000007941 */ /* 0x000fea0003800200 */
.L_x_2112:
        /* <DEDUP_REMOVED lines=37> */
.L_x_2119:
[----:B------:R-:W-:Y:S05]  /*505a0*/  BSYNC.RECONVERGENT B1 ;  /* 0x0000000000017941 */ /* 0x000fea0003800200 */
.L_x_2118:
[----:B-----5:R3:W-:Y:S02]  /*505b0*/  STS [R7+0x8], R18 ;  /* 0x0000081207007388 */ /* 0x0207e40000000800 */
.L_x_2117:
[----:B------:R-:W-:Y:S05]  /*505c0*/  BSYNC.RECONVERGENT B0 ;  /* 0x0000000000007941 */ /* 0x000fea0003800200 */
.L_x_2116:
        /* <DEDUP_REMOVED lines=9> */
.L_x_2121:
[----:B------:R-:W-:Y:S05]  /*50660*/  BSYNC.RECONVERGENT B0 ;  /* 0x0000000000007941 */ /* 0x000fea0003800200 */
.L_x_2120:
        /* <DEDUP_REMOVED lines=49> */
.L_x_2125:
[----:B------:R-:W-:Y:S05]  /*50980*/  BSYNC.RECONVERGENT B1 ;  /* 0x0000000000017941 */ /* 0x000fea0003800200 */
.L_x_2124:
[----:B-----5:R1:W-:Y:S02]  /*50990*/  STS [R7], R18 ;  /* 0x0000001207007388 */ /* 0x0203e40000000800 */
.L_x_2123:
[----:B------:R-:W-:Y:S05]  /*509a0*/  BSYNC.RECONVERGENT B0 ;  /* 0x0000000000007941 */ /* 0x000fea0003800200 */
.L_x_2122:
        /* <DEDUP_REMOVED lines=42> */
.L_x_2129:
[----:B------:R-:W-:Y:S05]  /*50c50*/  BSYNC.RECONVERGENT B1 ;  /* 0x0000000000017941 */ /* 0x000fea0003800200 */
.L_x_2128:
[----:B-----5:R2:W-:Y:S02]  /*50c60*/  STS [R7+0x4], R18 ;  /* 0x0000041207007388 */ /* 0x0205e40000000800 */
.L_x_2127:
[----:B------:R-:W-:Y:S05]  /*50c70*/  BSYNC.RECONVERGENT B0 ;  /* 0x0000000000007941 */ /* 0x000fea0003800200 */
.L_x_2126:
        /* <DEDUP_REMOVED lines=41> */
.L_x_2133:
[----:B------:R-:W-:Y:S05]  /*50f10*/  BSYNC.RECONVERGENT B1 ;  /* 0x0000000000017941 */ /* 0x000fea0003800200 */
.L_x_2132:
[----:B-----5:R3:W-:Y:S02]  /*50f20*/  STS [R7+0x8], R18 ;  /* 0x0000081207007388 */ /* 0x0207e40000000800 */
.L_x_2131:
[----:B------:R-:W-:Y:S05]  /*50f30*/  BSYNC.RECONVERGENT B0 ;  /* 0x0000000000007941 */ /* 0x000fea0003800200 */
.L_x_2130:
        /* <DEDUP_REMOVED lines=9> */
.L_x_2135:
[----:B------:R-:W-:Y:S05]  /*50fd0*/  BSYNC.RECONVERGENT B0 ;  /* 0x0000000000007941 */ /* 0x000fea0003800200 */
.L_x_2134:
        /* <DEDUP_REMOVED lines=49> */
.L_x_2139:
[----:B------:R-:W-:Y:S05]  /*512f0*/  BSYNC.RECONVERGENT B1 ;  /* 0x0000000000017941 */ /* 0x000fea0003800200 */
.L_x_2138:
[----:B-----5:R1:W-:Y:S02]  /*51300*/  STS [R7], R20 ;  /* 0x0000001407007388 */ /* 0x0203e40000000800 */
.L_x_2137:
[----:B------:R-:W-:Y:S05]  /*51310*/  BSYNC.RECONVERGENT B0 ;  /* 0x0000000000007941 */ /* 0x000fea0003800200 */
.L_x_2136:
[----:B------:R-:W-:Y:S04]  /*51320*/  BSSY.RECONVERGENT B0, `(.L_x_2140) ;  /* 0x000002c000007945 */ /* 0x000fe80003800200 */
[----:B------:R-:W-:Y:S05]  /*51330*/  @P1 BRA `(.L_x_2141) ;  /* 0x0000000000a81947 */ /* 0x000fea0003800000 */
[----:B------:R-:W-:-:S13]  /*51340*/  ISETP.NE.AND P0, PT, R24, RZ, PT ;  /* 0x000000ff1800720c */ /* 0x000fda0003f05270 */
[----:B------:R-:W-:Y:S05]  /*51350*/  @P0 BRA `(.L_x_2141) ;  /* 0x0000000000a00947 */ /* 0x000fea0003800000 */
[----:B------:R-:W2:Y:S01]  /*51360*/  S2R R5, SR_CTAID.Y ;  /* 0x0000000000057919 */ /* 0x000ea20000002600 */
[----:B------:R-:W-:Y:S01]  /*51370*/  BSSY.RECONVERGENT B1, `(.L_x_2142) ;  /* 0x0000025000017945 */ /* 0x000fe20003800200 */
[----:B------:R-:W-:Y:S02]  /*51380*/  IMAD.MOV.U32 R2, RZ, RZ, RZ ;  /* 0x000000ffff027224 */ /* 0x000fe400078e00ff */
[----:B--2---:R-:W-:-:S05]  /*51390*/  IMAD R10, R5, 0x10, R10 ;  /* 0x00000010050a7824 */ /* 0x004fca00078e020a */
        /* <DEDUP_REMOVED lines=11> */
[----:B------:R-:W2:Y:S02]  /*51450*/  S2R R6, SR_CTAID.X ;  /* 0x0000000000067919 */ /* 0x000ea40000002500 */
[----:B------:R-:W-:-:S04]  /*51460*/  LOP3.LUT R19, R19, 0xf0, RZ, 0xc0, !PT ;  /* 0x000000f013137812 */ /* 0x000fc800078ec0ff */
[----:B------:R-:W-:-:S04]  /*51470*/  SHF.R.U32.HI R19, RZ, 0x4, R19 ;  /* 0x00000004ff137819 */ /* 0x000fc80000011613 */
[----:B------:R-:W-:-:S05]  /*51480*/  PRMT R10, R19, 0x9910, RZ ;  /* 0x00009910130a7816 */ /* 0x000fca00000000ff */
[----:B------:R-:W-:-:S04]  /*51490*/  IMAD R10, R10, 0x1f, RZ ;  /* 0x0000001f0a0a7824 */ /* 0x000fc800078e02ff */
[----:B------:R-:W-:-:S05]  /*514a0*/  IMAD.MOV R10, RZ, RZ, -R10 ;  /* 0x000000ffff0a7224 */ /* 0x000fca00078e0a0a */
[----:B------:R-:W-:-:S05]  /*514b0*/  PRMT R19, R10, 0x7710, RZ ;  /* 0x000077100a137816 */ /* 0x000fca00000000ff */
[----:B------:R-:W-:Y:S02]  /*514c0*/  IMAD.IADD R19, R8, 0x1, R19 ;  /* 0x0000000108137824 */ /* 0x000fe400078e0213 */
[----:B--2---:R-:W-:-:S03]  /*514d0*/  IMAD.SHL.U32 R6, R6, 0x20, RZ ;  /* 0x0000002006067824 */ /* 0x004fc600078e00ff */
[----:B------:R-:W-:-:S04]  /*514e0*/  LOP3.LUT R19, R19, 0xff, RZ, 0xc0, !PT ;  /* 0x000000ff13137812 */ /* 0x000fc800078ec0ff */
[----:B------:R-:W-:-:S04]  /*514f0*/  LOP3.LUT R8, R6, R19, RZ, 0xfc, !PT ;  /* 0x0000001306087212 */ /* 0x000fc800078efcff */
[----:B------:R-:W-:-:S13]  /*51500*/  ISETP.GT.U32.AND P0, PT, R8, 0xdc, PT ;  /* 0x000000dc0800780c */ /* 0x000fda0003f04070 */
[----:B------:R-:W-:Y:S05]  /*51510*/  @P0 BRA `(.L_x_2143) ;  /* 0x0000000000280947 */ /* 0x000fea0003800000 */
[----:B------:R-:W-:Y:S01]  /*51520*/  IMAD R2, R5, 0xe00, RZ ;  /* 0x00000e0005027824 */ /* 0x000fe200078e02ff */
[----:B------:R-:W2:Y:S03]  /*51530*/  LDCU.64 UR4, c[0x0][0x380] ;  /* 0x00007000ff0477ac */ /* 0x000ea60008000a00 */
[----:B------:R-:W-:Y:S02]  /*51540*/  IMAD R5, R3, 0x460, R2 ;  /* 0x0000046003057824 */ /* 0x000fe400078e0202 */
[----:B------:R-:W-:Y:S02]  /*51550*/  IMAD R2, R9, 0xe0, RZ ;  /* 0x000000e009027824 */ /* 0x000fe400078e02ff */
[----:B------:R-:W-:-:S05]  /*51560*/  IMAD.IADD R5, R6, 0x1, R5 ;  /* 0x0000000106057824 */ /* 0x000fca00078e0205 */
[----:B------:R-:W-:-:S04]  /*51570*/  IADD3 R2, P0, P1, R2, R5, R19 ;  /* 0x0000000502027210 */ /* 0x000fc8000791e013 */
[----:B------:R-:W-:Y:S02]  /*51580*/  IADD3.X R5, PT, PT, RZ, RZ, RZ, P0, P1 ;  /* 0x000000ffff057210 */ /* 0x000fe400007e24ff */
[----:B--2---:R-:W-:-:S04]  /*51590*/  LEA R8, P0, R2, UR4, 0x2 ;  /* 0x0000000402087c11 */ /* 0x004fc8000f8010ff */
[----:B------:R-:W-:-:S05]  /*515a0*/  LEA.HI.X R9, R2, UR5, R5, 0x2, P0 ;  /* 0x0000000502097c11 */ /* 0x000fca00080f1405 */
[----:B------:R2:W5:Y:S04]  /*515b0*/  LDG.E.CONSTANT R2, desc[UR6][R8.64+0x62a8c] ;  /* 0x062a8c0608027981 */ /* 0x000568000c1e9900 */
.L_x_2143:
[----:B------:R-:W-:Y:S05]  /*515c0*/  BSYNC.RECONVERGENT B1 ;  /* 0x0000000000017941 */ /* 0x000fea0003800200 */
.L_x_2142:
[----:B-----5:R3:W-:Y:S02]  /*515d0*/  STS [R7+0x4], R2 ;  /* 0x0000040207007388 */ /* 0x0207e40000000800 */
.L_x_2141:
[----:B------:R-:W-:Y:S05]  /*515e0*/  BSYNC.RECONVERGENT B0 ;  /* 0x0000000000007941 */ /* 0x000fea0003800200 */
.L_x_2140:
[----:B------:R-:W-:Y:S04]  /*515f0*/  BSSY.RECONVERGENT B0, `(.L_x_2144) ;  /* 0x000002b000007945 */ /* 0x000fe80003800200 */
[----:B------:R-:W-:Y:S05]  /*51600*/  @P2 BRA `(.L_x_2145) ;  /* 0x0000000000a42947 */ /* 0x000fea0003800000 */
[----:B------:R-:W-:Y:S05]  /*51610*/  @P4 BRA `(.L_x_2145) ;  /* 0x0000000000a04947 */ /* 0x000fea0003800000 */
[----:B------:R-:W5:Y:S01]  /*51620*/  S2R R5, SR_CTAID.Y ;  /* 0x0000000000057919 */ /* 0x000f620000002600 */
[----:B------:R-:W-:Y:S01]  /*51630*/  BSSY.RECONVERGENT B1, `(.L_x_2146) ;  /* 0x0000025000017945 */ /* 0x000fe20003800200 */
[----:B--2---:R-:W-:Y:S02]  /*51640*/  IMAD.MOV.U32 R8, RZ, RZ, RZ ;  /* 0x000000ffff087224 */ /* 0x004fe400078e00ff */
[----:B-----5:R-:W-:-:S05]  /*51650*/  IMAD R12, R5, 0x10, R12 ;  /* 0x00000010050c7824 */ /* 0x020fca00078e020c */
[----:B------:R-:W-:-:S13]  /*51660*/  ISETP.GT.U32.AND P0, PT, R12, 0xdc, PT ;  /* 0x000000dc0c00780c */ /* 0x000fda0003f04070 */
[----:B------:R-:W-:Y:S05]  /*51670*/  @P0 BRA `(.L_x_2147) ;  /* 0x0000000000800947 */ /* 0x000fea0003800000 */
[----:B---3--:R-:W-:-:S05]  /*51680*/  PRMT R2, R11, 0x9910, RZ ;  /* 0x000099100b027816 */ /* 0x008fca00000000ff */
        /* <DEDUP_REMOVED lines=31> */
.L_x_2147:
[----:B------:R-:W-:Y:S05]  /*51880*/  BSYNC.RECONVERGENT B1 ;  /* 0x0000000000017941 */ /* 0x000fea0003800200 */
.L_x_2146:
[----:B-----5:R0:W-:Y:S02]  /*51890*/  STS [R7+0x8], R8 ;  /* 0x0000080807007388 */ /* 0x0201e40000000800 */
.L_x_2145:
[----:B------:R-:W-:Y:S05]  /*518a0*/  BSYNC.RECONVERGENT B0 ;  /* 0x0000000000007941 */ /* 0x000fea0003800200 */
.L_x_2144:
[----:B---3--:R-:W3:Y:S01]  /*518b0*/  S2R R2, SR_CTAID.Z ;  /* 0x0000000000027919 */ /* 0x008ee20000002700 */
[----:B01----:R-:W0:Y:S01]  /*518c0*/  @P3 LDC.64 R6, c[0x0][0x388] ;  /* 0x0000e200ff063b82 */ /* 0x003e220000000a00 */
[----:B---3--:R-:W-:-:S04]  /*518d0*/  @P3 IMAD R14, R2, 0x3, R14 ;  /* 0x00000003020e3824 */ /* 0x008fc800078e020e */
[----:B--2---:R-:W-:-:S04]  /*518e0*/  @P3 IMAD R9, R14, 0x93, RZ ;  /* 0x000000930e093824 */ /* 0x004fc800078e02ff */
[----:B0-----:R-:W-:Y:S02]  /*518f0*/  @P3 IMAD.WIDE.U32 R8, R9, 0x4, R6 ;  /* 0x0000000409083825 */ /* 0x001fe400078e0006 */
[----:B------:R-:W0:Y:S04]  /*51900*/  LDC.64 R6, c[0x0][0x398] ;  /* 0x0000e600ff067b82 */ /* 0x000e280000000a00 */
[----:B------:R-:W2:Y:S01]  /*51910*/  @P3 LDG.E.CONSTANT R8, desc[UR6][R8.64+0x248] ;  /* 0x0002480608083981 */ /* 0x000ea2000c1e9900 */
[----:B------:R-:W-:-:S04]  /*51920*/  IMAD R3, R2, 0x3, R3 ;  /* 0x0000000302037824 */ /* 0x000fc800078e0203 */
[----:B0-----:R-:W-:-:S06]  /*51930*/  IMAD.WIDE.U32 R6, R3, 0x4, R6 ;  /* 0x0000000403067825 */ /* 0x001fcc00078e0006 */
[----:B------:R0:W3:Y:S01]  /*51940*/  LDG.E.CONSTANT R6, desc[UR6][R6.64] ;  /* 0x0000000606067981 */ /* 0x0000e2000c1e9900 */
[----:B------:R-:W1:Y:S01]  /*51950*/  S2R R10, SR_CTAID.Y ;  /* 0x00000000000a7919 */ /* 0x000e620000002600 */
[----:B------:R-:W5:Y:S01]  /*51960*/  S2R R13, SR_TID.Y ;  /* 0x00000000000d7919 */ /* 0x000f620000002200 */
[----:B------:R-:W0:Y:S01]  /*51970*/  S2R R11, SR_CTAID.X ;  /* 0x00000000000b7919 */ /* 0x000e220000002500 */
[----:B-1----:R-:W-:Y:S02]  /*51980*/  IMAD R10, R3, 0xe, R10 ;  /* 0x0000000e030a7824 */ /* 0x002fe400078e020a */
[----:B------:R-:W1:Y:S02]  /*51990*/  LDC.64 R2, c[0x0][0x390] ;  /* 0x0000e400ff027b82 */ /* 0x000e640000000a00 */
[----:B-----5:R-:W-:-:S04]  /*519a0*/  IMAD R10, R10, 0x8, R13 ;  /* 0x000000080a0a7824 */ /* 0x020fc800078e020d */
[----:B0-----:R-:W-:-:S04]  /*519b0*/  IMAD R7, R10, 0x7, R11 ;  /* 0x000000070a077824 */ /* 0x001fc800078e020b */
[----:B------:R-:W-:-:S04]  /*519c0*/  IMAD R7, R7, 0x8, R0 ;  /* 0x0000000807077824 */ /* 0x000fc800078e0200 */
[----:B------:R-:W-:-:S04]  /*519d0*/  IMAD.SHL.U32 R7, R7, 0x2, RZ ;  /* 0x0000000207077824 */ /* 0x000fc800078e00ff */
[----:B-1----:R-:W-:Y:S01]  /*519e0*/  IMAD.WIDE.U32 R2, R7, 0x4, R2 ;  /* 0x0000000407027825 */ /* 0x002fe200078e0002 */
[----:B--2---:R-:W-:Y:S01]  /*519f0*/  @P3 STS [R15], R8 ;  /* 0x000000080f003388 */ /* 0x004fe20000000800 */
[----:B------:R-:W-:Y:S06]  /*51a00*/  BAR.SYNC.DEFER_BLOCKING 0x0 ;  /* 0x0000000000007b1d */ /* 0x000fec0000010000 */
[----:B----4-:R-:W-:Y:S04]  /*51a10*/  LDS R17, [R17] ;  /* 0x0000000011117984 */ /* 0x010fe80000000800 */
[----:B------:R-:W0:Y:S04]  /*51a20*/  LDS R5, [R16] ;  /* 0x0000000010057984 */ /* 0x000e280000000800 */
[----:B------:R-:W1:Y:S01]  /*51a30*/  LDS R9, [R16+0x8] ;  /* 0x0000080010097984 */ /* 0x000e620000000800 */
[----:B0-----:R-:W-:Y:S01]  /*51a40*/  FFMA R5, R5, R17, R18 ;  /* 0x0000001105057223 */ /* 0x001fe20000000012 */
[----:B-1----:R-:W-:-:S03]  /*51a50*/  FFMA R4, R17, R9, R4 ;  /* 0x0000000911047223 */ /* 0x002fc60000000004 */
[--C-:B---3--:R-:W-:Y:S01]  /*51a60*/  FADD R5, R5, R6.reuse ;  /* 0x0000000605057221 */ /* 0x108fe20000000000 */
[----:B------:R-:W-:-:S04]  /*51a70*/  FADD R4, R4, R6 ;  /* 0x0000000604047221 */ /* 0x000fc80000000000 */
[----:B------:R-:W-:Y:S02]  /*51a80*/  FMNMX R5, RZ, R5, !PT ;  /* 0x00000005ff057209 */ /* 0x000fe40007800000 */
[----:B------:R-:W-:-:S03]  /*51a90*/  FMNMX R7, RZ, R4, !PT ;  /* 0x00000004ff077209 */ /* 0x000fc60007800000 */
[----:B------:R-:W-:Y:S04]  /*51aa0*/  STG.E desc[UR6][R2.64], R5 ;  /* 0x0000000502007986 */ /* 0x000fe8000c101906 */
[----:B------:R-:W-:Y:S01]  /*51ab0*/  STG.E desc[UR6][R2.64+0x4], R7 ;  /* 0x0000040702007986 */ /* 0x000fe2000c101906 */
[----:B------:R-:W-:Y:S05]  /*51ac0*/  EXIT ;  /* 0x000000000000794d */ /* 0x000fea0003800000 */
.L_x_2148:
        /* <DEDUP_REMOVED lines=11> */
.L_x_2171:


//--------------------- .nv.shared.reserved.0     --------------------------
	.section	.nv.shared.reserved.0,"aw",@nobits
	.weak		__nv_reservedSMEM_offset_0_alias
	.size		__nv_reservedSMEM_offset_0_alias, 0, 64
	.other		__nv_reservedSMEM_offset_0_alias,@"STO_CUDA_RESERVED_SHARED STV_DEFAULT"
__nv_reservedSMEM_offset_0_alias:
	.zero		0
	.zero		64


//--------------------- .nv.shared.fused_nn_conv2d_add_nn_relu_3_kernel0 --------------------------
	.section	.nv.shared.fused_nn_conv2d_add_nn_relu_3_kernel0,"aw",@nobits
	.sectionflags	@""
	.align	4
.nv.shared.fused_nn_conv2d_add_nn_relu_3_kernel0:
	.zero		1100


//--------------------- .nv.shared.fused_nn_conv2d_add_nn_relu_7_kernel0 --------------------------
	.section	.nv.shared.fused_nn_conv2d_add_nn_relu_7_kernel0,"aw",@nobits
	.sectionflags	@""
	.align	4
.nv.shared.fused_nn_conv2d_add_nn_relu_7_kernel0:
	.zero		1376


//--------------------- .nv.shared.fused_nn_conv2d_add_nn_relu_1_kernel0 --------------------------
	.section	.nv.shared.fused_nn_conv2d_add_nn_relu_1_kernel0,"aw",@nobits
	.sectionflags	@""
	.align	4
.nv.shared.fused_nn_conv2d_add_nn_relu_1_kernel0:
	.zero		1180


//--------------------- .nv.shared.fused_nn_conv2d_1_kernel0 --------------------------
	.section	.nv.shared.fused_nn_conv2d_1_kernel0,"aw",@nobits
	.sectionflags	@""
	.align	4
.nv.shared.fused_nn_conv2d_1_kernel0:
	.zero		1140


//--------------------- .nv.shared.fused_nn_conv2d_add_nn_relu_9_kernel0 --------------------------
	.section	.nv.shared.fused_nn_conv2d_add_nn_relu_9_kernel0,"aw",@nobits
	.sectionflags	@""
	.align	4
.nv.shared.fused_nn_conv2d_add_nn_relu_9_kernel0:
	.zero		1268


//--------------------- .nv.shared.fused_nn_conv2d_add_nn_relu_5_kernel0 --------------------------
	.section	.nv.shared.fused_nn_conv2d_add_nn_relu_5_kernel0,"aw",@nobits
	.sectionflags	@""
	.align	4
.nv.shared.fused_nn_conv2d_add_nn_relu_5_kernel0:
	.zero		1264


//--------------------- .nv.shared.fused_nn_dense_add_kernel0 --------------------------
	.section	.nv.shared.fused_nn_dense_add_kernel0,"aw",@nobits
	.sectionflags	@""
	.align	4
.nv.shared.fused_nn_dense_add_kernel0:
	.zero		1284


//--------------------- .nv.shared.fused_nn_conv2d_2_kernel0 --------------------------
	.section	.nv.shared.fused_nn_conv2d_2_kernel0,"aw",@nobits
	.sectionflags	@""
	.align	4
.nv.shared.fused_nn_conv2d_2_kernel0:
	.zero		1256


//--------------------- .nv.shared.fused_nn_conv2d_add_nn_relu_6_kernel0 --------------------------
	.section	.nv.shared.fused_nn_conv2d_add_nn_relu_6_kernel0,"aw",@nobits
	.sectionflags	@""
	.align	4
.nv.shared.fused_nn_conv2d_add_nn_relu_6_kernel0:
	.zero		1156


//--------------------- .nv.shared.fused_nn_conv2d_kernel0 --------------------------
	.section	.nv.shared.fused_nn_conv2d_kernel0,"aw",@nobits
	.sectionflags	@""
	.align	4
.nv.shared.fused_nn_conv2d_kernel0:
	.zero		1672


//--------------------- .nv.shared.fused_nn_conv2d_add_nn_relu_10_kernel0 --------------------------
	.section	.nv.shared.fused_nn_conv2d_add_nn_relu_10_kernel0,"aw",@nobits
	.sectionflags	@""
	.align	4
.nv.shared.fused_nn_conv2d_add_nn_relu_10_kernel0:
	.zero		1376


//--------------------- .nv.shared.fused_nn_conv2d_add_nn_relu_11_kernel0 --------------------------
	.section	.nv.shared.fused_nn_conv2d_add_nn_relu_11_kernel0,"aw",@nobits
	.sectionflags	@""
	.align	4
.nv.shared.fused_nn_conv2d_add_nn_relu_11_kernel0:
	.zero		2752


//--------------------- .nv.shared.fused_nn_conv2d_add_nn_relu_kernel0 --------------------------
	.section	.nv.shared.fused_nn_conv2d_add_nn_relu_kernel0,"aw",@nobits
	.sectionflags	@""
	.align	4
.nv.shared.fused_nn_conv2d_add_nn_relu_kernel0:
	.zero		1072


//--------------------- .nv.shared.fused_nn_conv2d_add_nn_relu_2_kernel0 --------------------------
	.section	.nv.shared.fused_nn_conv2d_add_nn_relu_2_kernel0,"aw",@nobits
	.sectionflags	@""
	.align	4
.nv.shared.fused_nn_conv2d_add_nn_relu_2_kernel0:
	.zero		1544


//--------------------- .nv.shared.fused_nn_conv2d_add_nn_relu_4_kernel0 --------------------------
	.section	.nv.shared.fused_nn_conv2d_add_nn_relu_4_kernel0,"aw",@nobits
	.sectionflags	@""
	.align	4
.nv.shared.fused_nn_conv2d_add_nn_relu_4_kernel0:
	.zero		1264


//--------------------- .nv.shared.fused_nn_conv2d_add_nn_relu_8_kernel0 --------------------------
	.section	.nv.shared.fused_nn_conv2d_add_nn_relu_8_kernel0,"aw",@nobits
	.sectionflags	@""
	.align	4
.nv.shared.fused_nn_conv2d_add_nn_relu_8_kernel0:
	.zero		2784


//--------------------- .nv.shared.fused_nn_conv2d_add_nn_relu_12_kernel0 --------------------------
	.section	.nv.shared.fused_nn_conv2d_add_nn_relu_12_kernel0,"aw",@nobits
	.sectionflags	@""
	.align	4
.nv.shared.fused_nn_conv2d_add_nn_relu_12_kernel0:
	.zero		2896


//--------------------- .nv.constant0.fused_nn_avg_pool2d_add_nn_relu_kernel0 --------------------------
	.section	.nv.constant0.fused_nn_avg_pool2d_add_nn_relu_kernel0,"a",@progbits
	.sectionflags	@""
	.align	4
.nv.constant0.fused_nn_avg_pool2d_add_nn_relu_kernel0:
	.zero		920


//--------------------- .nv.constant0.fused_nn_conv2d_add_nn_relu_3_kernel0 --------------------------
	.section	.nv.constant0.fused_nn_conv2d_add_nn_relu_3_kernel0,"a",@progbits
	.sectionflags	@""
	.align	4
.nv.constant0.fused_nn_conv2d_add_nn_relu_3_kernel0:
	.zero		928


//--------------------- .nv.constant0.fused_nn_avg_pool2d_add_nn_relu_2_kernel0 --------------------------
	.section	.nv.constant0.fused_nn_avg_pool2d_add_nn_relu_2_kernel0,"a",@progbits
	.sectionflags	@""
	.align	4
.nv.constant0.fused_nn_avg_pool2d_add_nn_relu_2_kernel0:
	.zero		920


//--------------------- .nv.constant0.fused_nn_max_pool2d_add_nn_relu_kernel0 --------------------------
	.section	.nv.constant0.fused_nn_max_pool2d_add_nn_relu_kernel0,"a",@progbits
	.sectionflags	@""
	.align	4
.nv.constant0.fused_nn_max_pool2d_add_nn_relu_kernel0:
	.zero		920


//--------------------- .nv.constant0.fused_nn_conv2d_add_nn_relu_7_kernel0 --------------------------
	.section	.nv.constant0.fused_nn_conv2d_add_nn_relu_7_kernel0,"a",@progbits
	.sectionflags	@""
	.align	4
.nv.constant0.fused_nn_conv2d_add_nn_relu_7_kernel0:
	.zero		928


//--------------------- .nv.constant0.fused_nn_conv2d_add_nn_relu_1_kernel0 --------------------------
	.section	.nv.constant0.fused_nn_conv2d_add_nn_relu_1_kernel0,"a",@progbits
	.sectionflags	@""
	.align	4
.nv.constant0.fused_nn_conv2d_add_nn_relu_1_kernel0:
	.zero		928


//--------------------- .nv.constant0.fused_nn_conv2d_1_kernel0 --------------------------
	.section	.nv.constant0.fused_nn_conv2d_1_kernel0,"a",@progbits
	.sectionflags	@""
	.align	4
.nv.constant0.fused_nn_conv2d_1_kernel0:
	.zero		920


//--------------------- .nv.constant0.fused_nn_conv2d_add_nn_relu_9_kernel0 --------------------------
	.section	.nv.constant0.fused_nn_conv2d_add_nn_relu_9_kernel0,"a",@progbits
	.sectionflags	@""
	.align	4
.nv.constant0.fused_nn_conv2d_add_nn_relu_9_kernel0:
	.zero		928


//--------------------- .nv.constant0.fused_nn_conv2d_add_nn_relu_5_kernel0 --------------------------
	.section	.nv.constant0.fused_nn_conv2d_add_nn_relu_5_kernel0,"a",@progbits
	.sectionflags	@""
	.align	4
.nv.constant0.fused_nn_conv2d_add_nn_relu_5_kernel0:
	.zero		928


//--------------------- .nv.constant0.fused_nn_dense_add_kernel0 --------------------------
	.section	.nv.constant0.fused_nn_dense_add_kernel0,"a",@progbits
	.sectionflags	@""
	.align	4
.nv.constant0.fused_nn_dense_add_kernel0:
	.zero		928


//--------------------- .nv.constant0.fused_nn_conv2d_2_kernel0 --------------------------
	.section	.nv.constant0.fused_nn_conv2d_2_kernel0,"a",@progbits
	.sectionflags	@""
	.align	4
.nv.constant0.fused_nn_conv2d_2_kernel0:
	.zero		920


//--------------------- .nv.constant0.fused_nn_conv2d_add_nn_relu_6_kernel0 --------------------------
	.section	.nv.constant0.fused_nn_conv2d_add_nn_relu_6_kernel0,"a",@progbits
	.sectionflags	@""
	.align	4
.nv.constant0.fused_nn_conv2d_add_nn_relu_6_kernel0:
	.zero		928


//--------------------- .nv.constant0.fused_nn_conv2d_kernel0 --------------------------
	.section	.nv.constant0.fused_nn_conv2d_kernel0,"a",@progbits
	.sectionflags	@""
	.align	4
.nv.constant0.fused_nn_conv2d_kernel0:
	.zero		920


//--------------------- .nv.constant0.fused_nn_batch_flatten_kernel0 --------------------------
	.section	.nv.constant0.fused_nn_batch_flatten_kernel0,"a",@progbits
	.sectionflags	@""
	.align	4
.nv.constant0.fused_nn_batch_flatten_kernel0:
	.zero		912


//--------------------- .nv.constant0.fused_nn_avg_pool2d_add_nn_relu_1_kernel0 --------------------------
	.section	.nv.constant0.fused_nn_avg_pool2d_add_nn_relu_1_kernel0,"a",@progbits
	.sectionflags	@""
	.align	4
.nv.constant0.fused_nn_avg_pool2d_add_nn_relu_1_kernel0:
	.zero		920


//--------------------- .nv.constant0.fused_nn_conv2d_add_nn_relu_10_kernel0 --------------------------
	.section	.nv.constant0.fused_nn_conv2d_add_nn_relu_10_kernel0,"a",@progbits
	.sectionflags	@""
	.align	4
.nv.constant0.fused_nn_conv2d_add_nn_relu_10_kernel0:
	.zero		928


//--------------------- .nv.constant0.fused_nn_conv2d_add_nn_relu_11_kernel0 --------------------------
	.section	.nv.constant0.fused_nn_conv2d_add_nn_relu_11_kernel0,"a",@progbits
	.sectionflags	@""
	.align	4
.nv.constant0.fused_nn_conv2d_add_nn_relu_11_kernel0:
	.zero		928


//--------------------- .nv.constant0.fused_nn_avg_pool2d_kernel0 --------------------------
	.section	.nv.constant0.fused_nn_avg_pool2d_kernel0,"a",@progbits
	.sectionflags	@""
	.align	4
.nv.constant0.fused_nn_avg_pool2d_kernel0:
	.zero		912


//--------------------- .nv.constant0.fused_nn_conv2d_add_nn_relu_kernel0 --------------------------
	.section	.nv.constant0.fused_nn_conv2d_add_nn_relu_kernel0,"a",@progbits
	.sectionflags	@""
	.align	4
.nv.constant0.fused_nn_conv2d_add_nn_relu_kernel0:
	.zero		928


//--------------------- .nv.constant0.fused_nn_conv2d_add_nn_relu_2_kernel0 --------------------------
	.section	.nv.constant0.fused_nn_conv2d_add_nn_relu_2_kernel0,"a",@progbits
	.sectionflags	@""
	.align	4
.nv.constant0.fused_nn_conv2d_add_nn_relu_2_kernel0:
	.zero		928


//--------------------- .nv.constant0.fused_nn_conv2d_add_nn_relu_4_kernel0 --------------------------
	.section	.nv.constant0.fused_nn_conv2d_add_nn_relu_4_kernel0,"a",@progbits
	.sectionflags	@""
	.align	4
.nv.constant0.fused_nn_conv2d_add_nn_relu_4_kernel0:
	.zero		928


//--------------------- .nv.constant0.fused_nn_conv2d_add_nn_relu_8_kernel0 --------------------------
	.section	.nv.constant0.fused_nn_conv2d_add_nn_relu_8_kernel0,"a",@progbits
	.sectionflags	@""
	.align	4
.nv.constant0.fused_nn_conv2d_add_nn_relu_8_kernel0:
	.zero		928


//--------------------- .nv.constant0.fused_nn_conv2d_add_nn_relu_12_kernel0 --------------------------
	.section	.nv.constant0.fused_nn_conv2d_add_nn_relu_12_kernel0,"a",@progbits
	.sectionflags	@""
	.align	4
.nv.constant0.fused_nn_conv2d_add_nn_relu_12_kernel0:
	.zero		928


//--------------------- SYMBOLS --------------------------

	.type		.nv.reservedSmem.offset0,@object
	.size		.nv.reservedSmem.offset0,0x4
	.type		.nv.reservedSmem.cap,@object
	.size		.nv.reservedSmem.cap,0x4
